//
// Generated by NVIDIA NVVM Compiler
//
// Compiler Build ID: CL-36424714
// Cuda compilation tools, release 13.0, V13.0.88
// Based on NVVM 20.0.0
//

.version 9.0
.target sm_100
.address_size 64

	// .globl	compress
.const .align 4 .b8 g_IV[32] = {103, 230, 9, 106, 133, 174, 103, 187, 114, 243, 110, 60, 58, 245, 79, 165, 127, 82, 14, 81, 140, 104, 5, 155, 171, 217, 131, 31, 25, 205, 224, 91};
.const .align 4 .b8 g_MSG_PERMUTATION[64] = {2, 0, 0, 0, 6, 0, 0, 0, 3, 0, 0, 0, 10, 0, 0, 0, 7, 0, 0, 0, 0, 0, 0, 0, 4, 0, 0, 0, 13, 0, 0, 0, 1, 0, 0, 0, 11, 0, 0, 0, 12, 0, 0, 0, 5, 0, 0, 0, 9, 0, 0, 0, 14, 0, 0, 0, 15, 0, 0, 0, 8};
// _ZZ23solve_nonce_range_fusedPKhPyyiPjE9sh_prefix has been demoted
// _ZZ23solve_nonce_range_fusedPKhPyyiPjE7sh_seed has been demoted
// _ZZ23solve_nonce_range_fusedPKhPyyiPjE8sh_precv has been demoted
// _ZZ23solve_nonce_range_fusedPKhPyyiPjE9sh_lwords has been demoted
// _ZZ23solve_nonce_range_fusedPKhPyyiPjE7sh_llen has been demoted
// _ZZ23solve_nonce_range_fusedPKhPyyiPjE5tileC has been demoted
.extern .shared .align 16 .b8 smem[];

.visible .entry compress(
	.param .u64 .ptr .align 1 compress_param_0,
	.param .u64 .ptr .align 1 compress_param_1,
	.param .u64 compress_param_2,
	.param .u32 compress_param_3,
	.param .u32 compress_param_4,
	.param .u64 .ptr .align 1 compress_param_5
)
{
	.reg .pred 	%p<4>;
	.reg .b32 	%r<1279>;
	.reg .b64 	%rd<11>;

	ld.param.u64 	%rd2, [compress_param_1];
	ld.param.u32 	%r1, [compress_param_3];
	ld.param.u32 	%r2, [compress_param_4];
	mov.u32 	%r3, %ctaid.y;
	mov.u32 	%r4, %ntid.y;
	mul.lo.s32 	%r5, %r3, %r4;
	mov.u32 	%r6, %tid.y;
	mov.u32 	%r7, %ctaid.x;
	mov.u32 	%r8, %ntid.x;
	mul.lo.s32 	%r9, %r7, %r8;
	mov.u32 	%r11, %tid.x;
	or.b32  	%r13, %r5, %r6;
	setp.ne.s32 	%p1, %r13, 0;
	neg.s32 	%r14, %r11;
	setp.ne.s32 	%p2, %r9, %r14;
	or.pred  	%p3, %p1, %p2;
	@%p3 bra 	$L__BB0_2;
	ld.param.u64 	%rd10, [compress_param_5];
	ld.param.u64 	%rd9, [compress_param_2];
	ld.param.u64 	%rd8, [compress_param_0];
	cvta.to.global.u64 	%rd5, %rd10;
	cvta.to.global.u64 	%rd6, %rd2;
	cvta.to.global.u64 	%rd7, %rd8;
	ld.global.nc.u32 	%r911, [%rd7];
	ld.global.nc.u32 	%r912, [%rd7+4];
	ld.global.nc.u32 	%r913, [%rd7+8];
	ld.global.nc.u32 	%r914, [%rd7+12];
	ld.global.nc.u32 	%r915, [%rd7+16];
	ld.global.nc.u32 	%r916, [%rd7+20];
	ld.global.nc.u32 	%r917, [%rd7+24];
	ld.global.nc.u32 	%r918, [%rd7+28];
	cvt.u32.u64 	%r919, %rd9;
	ld.global.nc.u32 	%r920, [%rd6];
	ld.global.nc.u32 	%r921, [%rd6+4];
	ld.global.nc.u32 	%r922, [%rd6+8];
	ld.global.nc.u32 	%r923, [%rd6+12];
	ld.global.nc.u32 	%r924, [%rd6+16];
	ld.global.nc.u32 	%r925, [%rd6+20];
	ld.global.nc.u32 	%r926, [%rd6+24];
	ld.global.nc.u32 	%r927, [%rd6+28];
	ld.global.nc.u32 	%r928, [%rd6+32];
	ld.global.nc.u32 	%r929, [%rd6+36];
	ld.global.nc.u32 	%r930, [%rd6+40];
	ld.global.nc.u32 	%r931, [%rd6+44];
	ld.global.nc.u32 	%r932, [%rd6+48];
	ld.global.nc.u32 	%r933, [%rd6+52];
	ld.global.nc.u32 	%r934, [%rd6+56];
	ld.global.nc.u32 	%r935, [%rd6+60];
	add.s32 	%r936, %r911, %r920;
	add.s32 	%r937, %r936, %r915;
	xor.b32  	%r17, %r937, %r919;
	mov.b32 	%r898, 16;
	// begin inline asm
	shf.r.wrap.b32 %r15, %r17, %r17, %r898;
	// end inline asm
	add.s32 	%r938, %r15, 1779033703;
	xor.b32  	%r21, %r915, %r938;
	mov.b32 	%r902, 12;
	// begin inline asm
	shf.r.wrap.b32 %r19, %r21, %r21, %r902;
	// end inline asm
	add.s32 	%r939, %r937, %r921;
	add.s32 	%r940, %r939, %r19;
	xor.b32  	%r25, %r15, %r940;
	mov.b32 	%r906, 8;
	// begin inline asm
	shf.r.wrap.b32 %r23, %r25, %r25, %r906;
	// end inline asm
	add.s32 	%r941, %r23, %r938;
	xor.b32  	%r29, %r19, %r941;
	mov.b32 	%r910, 7;
	// begin inline asm
	shf.r.wrap.b32 %r27, %r29, %r29, %r910;
	// end inline asm
	add.s32 	%r942, %r912, %r922;
	add.s32 	%r33, %r942, %r916;
	// begin inline asm
	shf.r.wrap.b32 %r31, %r33, %r33, %r898;
	// end inline asm
	add.s32 	%r943, %r31, -1150833019;
	xor.b32  	%r37, %r916, %r943;
	// begin inline asm
	shf.r.wrap.b32 %r35, %r37, %r37, %r902;
	// end inline asm
	add.s32 	%r944, %r33, %r923;
	add.s32 	%r945, %r944, %r35;
	xor.b32  	%r41, %r31, %r945;
	// begin inline asm
	shf.r.wrap.b32 %r39, %r41, %r41, %r906;
	// end inline asm
	add.s32 	%r946, %r39, %r943;
	xor.b32  	%r45, %r35, %r946;
	// begin inline asm
	shf.r.wrap.b32 %r43, %r45, %r45, %r910;
	// end inline asm
	add.s32 	%r947, %r913, %r924;
	add.s32 	%r948, %r947, %r917;
	xor.b32  	%r49, %r948, %r1;
	// begin inline asm
	shf.r.wrap.b32 %r47, %r49, %r49, %r898;
	// end inline asm
	add.s32 	%r949, %r47, 1013904242;
	xor.b32  	%r53, %r917, %r949;
	// begin inline asm
	shf.r.wrap.b32 %r51, %r53, %r53, %r902;
	// end inline asm
	add.s32 	%r950, %r948, %r925;
	add.s32 	%r951, %r950, %r51;
	xor.b32  	%r57, %r47, %r951;
	// begin inline asm
	shf.r.wrap.b32 %r55, %r57, %r57, %r906;
	// end inline asm
	add.s32 	%r952, %r55, %r949;
	xor.b32  	%r61, %r51, %r952;
	// begin inline asm
	shf.r.wrap.b32 %r59, %r61, %r61, %r910;
	// end inline asm
	add.s32 	%r953, %r914, %r926;
	add.s32 	%r954, %r953, %r918;
	xor.b32  	%r65, %r954, %r2;
	// begin inline asm
	shf.r.wrap.b32 %r63, %r65, %r65, %r898;
	// end inline asm
	add.s32 	%r955, %r63, -1521486534;
	xor.b32  	%r69, %r918, %r955;
	// begin inline asm
	shf.r.wrap.b32 %r67, %r69, %r69, %r902;
	// end inline asm
	add.s32 	%r956, %r954, %r927;
	add.s32 	%r957, %r956, %r67;
	xor.b32  	%r73, %r63, %r957;
	// begin inline asm
	shf.r.wrap.b32 %r71, %r73, %r73, %r906;
	// end inline asm
	add.s32 	%r958, %r71, %r955;
	xor.b32  	%r77, %r67, %r958;
	// begin inline asm
	shf.r.wrap.b32 %r75, %r77, %r77, %r910;
	// end inline asm
	add.s32 	%r959, %r940, %r928;
	add.s32 	%r960, %r959, %r43;
	xor.b32  	%r81, %r960, %r71;
	// begin inline asm
	shf.r.wrap.b32 %r79, %r81, %r81, %r898;
	// end inline asm
	add.s32 	%r961, %r952, %r79;
	xor.b32  	%r85, %r43, %r961;
	// begin inline asm
	shf.r.wrap.b32 %r83, %r85, %r85, %r902;
	// end inline asm
	add.s32 	%r962, %r960, %r929;
	add.s32 	%r963, %r962, %r83;
	xor.b32  	%r89, %r79, %r963;
	// begin inline asm
	shf.r.wrap.b32 %r87, %r89, %r89, %r906;
	// end inline asm
	add.s32 	%r964, %r87, %r961;
	xor.b32  	%r93, %r83, %r964;
	// begin inline asm
	shf.r.wrap.b32 %r91, %r93, %r93, %r910;
	// end inline asm
	add.s32 	%r965, %r945, %r930;
	add.s32 	%r966, %r965, %r59;
	xor.b32  	%r97, %r966, %r23;
	// begin inline asm
	shf.r.wrap.b32 %r95, %r97, %r97, %r898;
	// end inline asm
	add.s32 	%r967, %r958, %r95;
	xor.b32  	%r101, %r59, %r967;
	// begin inline asm
	shf.r.wrap.b32 %r99, %r101, %r101, %r902;
	// end inline asm
	add.s32 	%r968, %r966, %r931;
	add.s32 	%r969, %r968, %r99;
	xor.b32  	%r105, %r95, %r969;
	// begin inline asm
	shf.r.wrap.b32 %r103, %r105, %r105, %r906;
	// end inline asm
	add.s32 	%r970, %r103, %r967;
	xor.b32  	%r109, %r99, %r970;
	// begin inline asm
	shf.r.wrap.b32 %r107, %r109, %r109, %r910;
	// end inline asm
	add.s32 	%r971, %r951, %r932;
	add.s32 	%r972, %r971, %r75;
	xor.b32  	%r113, %r972, %r39;
	// begin inline asm
	shf.r.wrap.b32 %r111, %r113, %r113, %r898;
	// end inline asm
	add.s32 	%r973, %r941, %r111;
	xor.b32  	%r117, %r75, %r973;
	// begin inline asm
	shf.r.wrap.b32 %r115, %r117, %r117, %r902;
	// end inline asm
	add.s32 	%r974, %r972, %r933;
	add.s32 	%r975, %r974, %r115;
	xor.b32  	%r121, %r111, %r975;
	// begin inline asm
	shf.r.wrap.b32 %r119, %r121, %r121, %r906;
	// end inline asm
	add.s32 	%r976, %r119, %r973;
	xor.b32  	%r125, %r115, %r976;
	// begin inline asm
	shf.r.wrap.b32 %r123, %r125, %r125, %r910;
	// end inline asm
	add.s32 	%r977, %r957, %r934;
	add.s32 	%r978, %r977, %r27;
	xor.b32  	%r129, %r978, %r55;
	// begin inline asm
	shf.r.wrap.b32 %r127, %r129, %r129, %r898;
	// end inline asm
	add.s32 	%r979, %r946, %r127;
	xor.b32  	%r133, %r27, %r979;
	// begin inline asm
	shf.r.wrap.b32 %r131, %r133, %r133, %r902;
	// end inline asm
	add.s32 	%r980, %r978, %r935;
	add.s32 	%r981, %r980, %r131;
	xor.b32  	%r137, %r127, %r981;
	// begin inline asm
	shf.r.wrap.b32 %r135, %r137, %r137, %r906;
	// end inline asm
	add.s32 	%r982, %r135, %r979;
	xor.b32  	%r141, %r131, %r982;
	// begin inline asm
	shf.r.wrap.b32 %r139, %r141, %r141, %r910;
	// end inline asm
	add.s32 	%r983, %r963, %r922;
	add.s32 	%r984, %r983, %r139;
	xor.b32  	%r145, %r984, %r103;
	// begin inline asm
	shf.r.wrap.b32 %r143, %r145, %r145, %r898;
	// end inline asm
	add.s32 	%r985, %r976, %r143;
	xor.b32  	%r149, %r139, %r985;
	// begin inline asm
	shf.r.wrap.b32 %r147, %r149, %r149, %r902;
	// end inline asm
	add.s32 	%r986, %r984, %r926;
	add.s32 	%r987, %r986, %r147;
	xor.b32  	%r153, %r143, %r987;
	// begin inline asm
	shf.r.wrap.b32 %r151, %r153, %r153, %r906;
	// end inline asm
	add.s32 	%r988, %r151, %r985;
	xor.b32  	%r157, %r147, %r988;
	// begin inline asm
	shf.r.wrap.b32 %r155, %r157, %r157, %r910;
	// end inline asm
	add.s32 	%r989, %r969, %r923;
	add.s32 	%r990, %r989, %r91;
	xor.b32  	%r161, %r990, %r119;
	// begin inline asm
	shf.r.wrap.b32 %r159, %r161, %r161, %r898;
	// end inline asm
	add.s32 	%r991, %r982, %r159;
	xor.b32  	%r165, %r91, %r991;
	// begin inline asm
	shf.r.wrap.b32 %r163, %r165, %r165, %r902;
	// end inline asm
	add.s32 	%r992, %r990, %r930;
	add.s32 	%r993, %r992, %r163;
	xor.b32  	%r169, %r159, %r993;
	// begin inline asm
	shf.r.wrap.b32 %r167, %r169, %r169, %r906;
	// end inline asm
	add.s32 	%r994, %r167, %r991;
	xor.b32  	%r173, %r163, %r994;
	// begin inline asm
	shf.r.wrap.b32 %r171, %r173, %r173, %r910;
	// end inline asm
	add.s32 	%r995, %r975, %r927;
	add.s32 	%r996, %r995, %r107;
	xor.b32  	%r177, %r996, %r135;
	// begin inline asm
	shf.r.wrap.b32 %r175, %r177, %r177, %r898;
	// end inline asm
	add.s32 	%r997, %r964, %r175;
	xor.b32  	%r181, %r107, %r997;
	// begin inline asm
	shf.r.wrap.b32 %r179, %r181, %r181, %r902;
	// end inline asm
	add.s32 	%r998, %r996, %r920;
	add.s32 	%r999, %r998, %r179;
	xor.b32  	%r185, %r175, %r999;
	// begin inline asm
	shf.r.wrap.b32 %r183, %r185, %r185, %r906;
	// end inline asm
	add.s32 	%r1000, %r183, %r997;
	xor.b32  	%r189, %r179, %r1000;
	// begin inline asm
	shf.r.wrap.b32 %r187, %r189, %r189, %r910;
	// end inline asm
	add.s32 	%r1001, %r981, %r924;
	add.s32 	%r1002, %r1001, %r123;
	xor.b32  	%r193, %r1002, %r87;
	// begin inline asm
	shf.r.wrap.b32 %r191, %r193, %r193, %r898;
	// end inline asm
	add.s32 	%r1003, %r970, %r191;
	xor.b32  	%r197, %r123, %r1003;
	// begin inline asm
	shf.r.wrap.b32 %r195, %r197, %r197, %r902;
	// end inline asm
	add.s32 	%r1004, %r1002, %r933;
	add.s32 	%r1005, %r1004, %r195;
	xor.b32  	%r201, %r191, %r1005;
	// begin inline asm
	shf.r.wrap.b32 %r199, %r201, %r201, %r906;
	// end inline asm
	add.s32 	%r1006, %r199, %r1003;
	xor.b32  	%r205, %r195, %r1006;
	// begin inline asm
	shf.r.wrap.b32 %r203, %r205, %r205, %r910;
	// end inline asm
	add.s32 	%r1007, %r987, %r921;
	add.s32 	%r1008, %r1007, %r171;
	xor.b32  	%r209, %r1008, %r199;
	// begin inline asm
	shf.r.wrap.b32 %r207, %r209, %r209, %r898;
	// end inline asm
	add.s32 	%r1009, %r1000, %r207;
	xor.b32  	%r213, %r171, %r1009;
	// begin inline asm
	shf.r.wrap.b32 %r211, %r213, %r213, %r902;
	// end inline asm
	add.s32 	%r1010, %r1008, %r931;
	add.s32 	%r1011, %r1010, %r211;
	xor.b32  	%r217, %r207, %r1011;
	// begin inline asm
	shf.r.wrap.b32 %r215, %r217, %r217, %r906;
	// end inline asm
	add.s32 	%r1012, %r215, %r1009;
	xor.b32  	%r221, %r211, %r1012;
	// begin inline asm
	shf.r.wrap.b32 %r219, %r221, %r221, %r910;
	// end inline asm
	add.s32 	%r1013, %r993, %r932;
	add.s32 	%r1014, %r1013, %r187;
	xor.b32  	%r225, %r1014, %r151;
	// begin inline asm
	shf.r.wrap.b32 %r223, %r225, %r225, %r898;
	// end inline asm
	add.s32 	%r1015, %r1006, %r223;
	xor.b32  	%r229, %r187, %r1015;
	// begin inline asm
	shf.r.wrap.b32 %r227, %r229, %r229, %r902;
	// end inline asm
	add.s32 	%r1016, %r1014, %r925;
	add.s32 	%r1017, %r1016, %r227;
	xor.b32  	%r233, %r223, %r1017;
	// begin inline asm
	shf.r.wrap.b32 %r231, %r233, %r233, %r906;
	// end inline asm
	add.s32 	%r1018, %r231, %r1015;
	xor.b32  	%r237, %r227, %r1018;
	// begin inline asm
	shf.r.wrap.b32 %r235, %r237, %r237, %r910;
	// end inline asm
	add.s32 	%r1019, %r999, %r929;
	add.s32 	%r1020, %r1019, %r203;
	xor.b32  	%r241, %r1020, %r167;
	// begin inline asm
	shf.r.wrap.b32 %r239, %r241, %r241, %r898;
	// end inline asm
	add.s32 	%r1021, %r988, %r239;
	xor.b32  	%r245, %r203, %r1021;
	// begin inline asm
	shf.r.wrap.b32 %r243, %r245, %r245, %r902;
	// end inline asm
	add.s32 	%r1022, %r1020, %r934;
	add.s32 	%r1023, %r1022, %r243;
	xor.b32  	%r249, %r239, %r1023;
	// begin inline asm
	shf.r.wrap.b32 %r247, %r249, %r249, %r906;
	// end inline asm
	add.s32 	%r1024, %r247, %r1021;
	xor.b32  	%r253, %r243, %r1024;
	// begin inline asm
	shf.r.wrap.b32 %r251, %r253, %r253, %r910;
	// end inline asm
	add.s32 	%r1025, %r1005, %r935;
	add.s32 	%r1026, %r1025, %r155;
	xor.b32  	%r257, %r1026, %r183;
	// begin inline asm
	shf.r.wrap.b32 %r255, %r257, %r257, %r898;
	// end inline asm
	add.s32 	%r1027, %r994, %r255;
	xor.b32  	%r261, %r155, %r1027;
	// begin inline asm
	shf.r.wrap.b32 %r259, %r261, %r261, %r902;
	// end inline asm
	add.s32 	%r1028, %r1026, %r928;
	add.s32 	%r1029, %r1028, %r259;
	xor.b32  	%r265, %r255, %r1029;
	// begin inline asm
	shf.r.wrap.b32 %r263, %r265, %r265, %r906;
	// end inline asm
	add.s32 	%r1030, %r263, %r1027;
	xor.b32  	%r269, %r259, %r1030;
	// begin inline asm
	shf.r.wrap.b32 %r267, %r269, %r269, %r910;
	// end inline asm
	add.s32 	%r1031, %r1011, %r923;
	add.s32 	%r1032, %r1031, %r267;
	xor.b32  	%r273, %r1032, %r231;
	// begin inline asm
	shf.r.wrap.b32 %r271, %r273, %r273, %r898;
	// end inline asm
	add.s32 	%r1033, %r1024, %r271;
	xor.b32  	%r277, %r267, %r1033;
	// begin inline asm
	shf.r.wrap.b32 %r275, %r277, %r277, %r902;
	// end inline asm
	add.s32 	%r1034, %r1032, %r924;
	add.s32 	%r1035, %r1034, %r275;
	xor.b32  	%r281, %r271, %r1035;
	// begin inline asm
	shf.r.wrap.b32 %r279, %r281, %r281, %r906;
	// end inline asm
	add.s32 	%r1036, %r279, %r1033;
	xor.b32  	%r285, %r275, %r1036;
	// begin inline asm
	shf.r.wrap.b32 %r283, %r285, %r285, %r910;
	// end inline asm
	add.s32 	%r1037, %r1017, %r930;
	add.s32 	%r1038, %r1037, %r219;
	xor.b32  	%r289, %r1038, %r247;
	// begin inline asm
	shf.r.wrap.b32 %r287, %r289, %r289, %r898;
	// end inline asm
	add.s32 	%r1039, %r1030, %r287;
	xor.b32  	%r293, %r219, %r1039;
	// begin inline asm
	shf.r.wrap.b32 %r291, %r293, %r293, %r902;
	// end inline asm
	add.s32 	%r1040, %r1038, %r932;
	add.s32 	%r1041, %r1040, %r291;
	xor.b32  	%r297, %r287, %r1041;
	// begin inline asm
	shf.r.wrap.b32 %r295, %r297, %r297, %r906;
	// end inline asm
	add.s32 	%r1042, %r295, %r1039;
	xor.b32  	%r301, %r291, %r1042;
	// begin inline asm
	shf.r.wrap.b32 %r299, %r301, %r301, %r910;
	// end inline asm
	add.s32 	%r1043, %r1023, %r933;
	add.s32 	%r1044, %r1043, %r235;
	xor.b32  	%r305, %r1044, %r263;
	// begin inline asm
	shf.r.wrap.b32 %r303, %r305, %r305, %r898;
	// end inline asm
	add.s32 	%r1045, %r1012, %r303;
	xor.b32  	%r309, %r235, %r1045;
	// begin inline asm
	shf.r.wrap.b32 %r307, %r309, %r309, %r902;
	// end inline asm
	add.s32 	%r1046, %r1044, %r922;
	add.s32 	%r1047, %r1046, %r307;
	xor.b32  	%r313, %r303, %r1047;
	// begin inline asm
	shf.r.wrap.b32 %r311, %r313, %r313, %r906;
	// end inline asm
	add.s32 	%r1048, %r311, %r1045;
	xor.b32  	%r317, %r307, %r1048;
	// begin inline asm
	shf.r.wrap.b32 %r315, %r317, %r317, %r910;
	// end inline asm
	add.s32 	%r1049, %r1029, %r927;
	add.s32 	%r1050, %r1049, %r251;
	xor.b32  	%r321, %r1050, %r215;
	// begin inline asm
	shf.r.wrap.b32 %r319, %r321, %r321, %r898;
	// end inline asm
	add.s32 	%r1051, %r1018, %r319;
	xor.b32  	%r325, %r251, %r1051;
	// begin inline asm
	shf.r.wrap.b32 %r323, %r325, %r325, %r902;
	// end inline asm
	add.s32 	%r1052, %r1050, %r934;
	add.s32 	%r1053, %r1052, %r323;
	xor.b32  	%r329, %r319, %r1053;
	// begin inline asm
	shf.r.wrap.b32 %r327, %r329, %r329, %r906;
	// end inline asm
	add.s32 	%r1054, %r327, %r1051;
	xor.b32  	%r333, %r323, %r1054;
	// begin inline asm
	shf.r.wrap.b32 %r331, %r333, %r333, %r910;
	// end inline asm
	add.s32 	%r1055, %r1035, %r926;
	add.s32 	%r1056, %r1055, %r299;
	xor.b32  	%r337, %r1056, %r327;
	// begin inline asm
	shf.r.wrap.b32 %r335, %r337, %r337, %r898;
	// end inline asm
	add.s32 	%r1057, %r1048, %r335;
	xor.b32  	%r341, %r299, %r1057;
	// begin inline asm
	shf.r.wrap.b32 %r339, %r341, %r341, %r902;
	// end inline asm
	add.s32 	%r1058, %r1056, %r925;
	add.s32 	%r1059, %r1058, %r339;
	xor.b32  	%r345, %r335, %r1059;
	// begin inline asm
	shf.r.wrap.b32 %r343, %r345, %r345, %r906;
	// end inline asm
	add.s32 	%r1060, %r343, %r1057;
	xor.b32  	%r349, %r339, %r1060;
	// begin inline asm
	shf.r.wrap.b32 %r347, %r349, %r349, %r910;
	// end inline asm
	add.s32 	%r1061, %r1041, %r929;
	add.s32 	%r1062, %r1061, %r315;
	xor.b32  	%r353, %r1062, %r279;
	// begin inline asm
	shf.r.wrap.b32 %r351, %r353, %r353, %r898;
	// end inline asm
	add.s32 	%r1063, %r1054, %r351;
	xor.b32  	%r357, %r315, %r1063;
	// begin inline asm
	shf.r.wrap.b32 %r355, %r357, %r357, %r902;
	// end inline asm
	add.s32 	%r1064, %r1062, %r920;
	add.s32 	%r1065, %r1064, %r355;
	xor.b32  	%r361, %r351, %r1065;
	// begin inline asm
	shf.r.wrap.b32 %r359, %r361, %r361, %r906;
	// end inline asm
	add.s32 	%r1066, %r359, %r1063;
	xor.b32  	%r365, %r355, %r1066;
	// begin inline asm
	shf.r.wrap.b32 %r363, %r365, %r365, %r910;
	// end inline asm
	add.s32 	%r1067, %r1047, %r931;
	add.s32 	%r1068, %r1067, %r331;
	xor.b32  	%r369, %r1068, %r295;
	// begin inline asm
	shf.r.wrap.b32 %r367, %r369, %r369, %r898;
	// end inline asm
	add.s32 	%r1069, %r1036, %r367;
	xor.b32  	%r373, %r331, %r1069;
	// begin inline asm
	shf.r.wrap.b32 %r371, %r373, %r373, %r902;
	// end inline asm
	add.s32 	%r1070, %r1068, %r935;
	add.s32 	%r1071, %r1070, %r371;
	xor.b32  	%r377, %r367, %r1071;
	// begin inline asm
	shf.r.wrap.b32 %r375, %r377, %r377, %r906;
	// end inline asm
	add.s32 	%r1072, %r375, %r1069;
	xor.b32  	%r381, %r371, %r1072;
	// begin inline asm
	shf.r.wrap.b32 %r379, %r381, %r381, %r910;
	// end inline asm
	add.s32 	%r1073, %r1053, %r928;
	add.s32 	%r1074, %r1073, %r283;
	xor.b32  	%r385, %r1074, %r311;
	// begin inline asm
	shf.r.wrap.b32 %r383, %r385, %r385, %r898;
	// end inline asm
	add.s32 	%r1075, %r1042, %r383;
	xor.b32  	%r389, %r283, %r1075;
	// begin inline asm
	shf.r.wrap.b32 %r387, %r389, %r389, %r902;
	// end inline asm
	add.s32 	%r1076, %r1074, %r921;
	add.s32 	%r1077, %r1076, %r387;
	xor.b32  	%r393, %r383, %r1077;
	// begin inline asm
	shf.r.wrap.b32 %r391, %r393, %r393, %r906;
	// end inline asm
	add.s32 	%r1078, %r391, %r1075;
	xor.b32  	%r397, %r387, %r1078;
	// begin inline asm
	shf.r.wrap.b32 %r395, %r397, %r397, %r910;
	// end inline asm
	add.s32 	%r1079, %r1059, %r930;
	add.s32 	%r1080, %r1079, %r395;
	xor.b32  	%r401, %r1080, %r359;
	// begin inline asm
	shf.r.wrap.b32 %r399, %r401, %r401, %r898;
	// end inline asm
	add.s32 	%r1081, %r1072, %r399;
	xor.b32  	%r405, %r395, %r1081;
	// begin inline asm
	shf.r.wrap.b32 %r403, %r405, %r405, %r902;
	// end inline asm
	add.s32 	%r1082, %r1080, %r927;
	add.s32 	%r1083, %r1082, %r403;
	xor.b32  	%r409, %r399, %r1083;
	// begin inline asm
	shf.r.wrap.b32 %r407, %r409, %r409, %r906;
	// end inline asm
	add.s32 	%r1084, %r407, %r1081;
	xor.b32  	%r413, %r403, %r1084;
	// begin inline asm
	shf.r.wrap.b32 %r411, %r413, %r413, %r910;
	// end inline asm
	add.s32 	%r1085, %r1065, %r932;
	add.s32 	%r1086, %r1085, %r347;
	xor.b32  	%r417, %r1086, %r375;
	// begin inline asm
	shf.r.wrap.b32 %r415, %r417, %r417, %r898;
	// end inline asm
	add.s32 	%r1087, %r1078, %r415;
	xor.b32  	%r421, %r347, %r1087;
	// begin inline asm
	shf.r.wrap.b32 %r419, %r421, %r421, %r902;
	// end inline asm
	add.s32 	%r1088, %r1086, %r929;
	add.s32 	%r1089, %r1088, %r419;
	xor.b32  	%r425, %r415, %r1089;
	// begin inline asm
	shf.r.wrap.b32 %r423, %r425, %r425, %r906;
	// end inline asm
	add.s32 	%r1090, %r423, %r1087;
	xor.b32  	%r429, %r419, %r1090;
	// begin inline asm
	shf.r.wrap.b32 %r427, %r429, %r429, %r910;
	// end inline asm
	add.s32 	%r1091, %r1071, %r934;
	add.s32 	%r1092, %r1091, %r363;
	xor.b32  	%r433, %r1092, %r391;
	// begin inline asm
	shf.r.wrap.b32 %r431, %r433, %r433, %r898;
	// end inline asm
	add.s32 	%r1093, %r1060, %r431;
	xor.b32  	%r437, %r363, %r1093;
	// begin inline asm
	shf.r.wrap.b32 %r435, %r437, %r437, %r902;
	// end inline asm
	add.s32 	%r1094, %r1092, %r923;
	add.s32 	%r1095, %r1094, %r435;
	xor.b32  	%r441, %r431, %r1095;
	// begin inline asm
	shf.r.wrap.b32 %r439, %r441, %r441, %r906;
	// end inline asm
	add.s32 	%r1096, %r439, %r1093;
	xor.b32  	%r445, %r435, %r1096;
	// begin inline asm
	shf.r.wrap.b32 %r443, %r445, %r445, %r910;
	// end inline asm
	add.s32 	%r1097, %r1077, %r933;
	add.s32 	%r1098, %r1097, %r379;
	xor.b32  	%r449, %r1098, %r343;
	// begin inline asm
	shf.r.wrap.b32 %r447, %r449, %r449, %r898;
	// end inline asm
	add.s32 	%r1099, %r1066, %r447;
	xor.b32  	%r453, %r379, %r1099;
	// begin inline asm
	shf.r.wrap.b32 %r451, %r453, %r453, %r902;
	// end inline asm
	add.s32 	%r1100, %r1098, %r935;
	add.s32 	%r1101, %r1100, %r451;
	xor.b32  	%r457, %r447, %r1101;
	// begin inline asm
	shf.r.wrap.b32 %r455, %r457, %r457, %r906;
	// end inline asm
	add.s32 	%r1102, %r455, %r1099;
	xor.b32  	%r461, %r451, %r1102;
	// begin inline asm
	shf.r.wrap.b32 %r459, %r461, %r461, %r910;
	// end inline asm
	add.s32 	%r1103, %r1083, %r924;
	add.s32 	%r1104, %r1103, %r427;
	xor.b32  	%r465, %r1104, %r455;
	// begin inline asm
	shf.r.wrap.b32 %r463, %r465, %r465, %r898;
	// end inline asm
	add.s32 	%r1105, %r1096, %r463;
	xor.b32  	%r469, %r427, %r1105;
	// begin inline asm
	shf.r.wrap.b32 %r467, %r469, %r469, %r902;
	// end inline asm
	add.s32 	%r1106, %r1104, %r920;
	add.s32 	%r1107, %r1106, %r467;
	xor.b32  	%r473, %r463, %r1107;
	// begin inline asm
	shf.r.wrap.b32 %r471, %r473, %r473, %r906;
	// end inline asm
	add.s32 	%r1108, %r471, %r1105;
	xor.b32  	%r477, %r467, %r1108;
	// begin inline asm
	shf.r.wrap.b32 %r475, %r477, %r477, %r910;
	// end inline asm
	add.s32 	%r1109, %r1089, %r931;
	add.s32 	%r1110, %r1109, %r443;
	xor.b32  	%r481, %r1110, %r407;
	// begin inline asm
	shf.r.wrap.b32 %r479, %r481, %r481, %r898;
	// end inline asm
	add.s32 	%r1111, %r1102, %r479;
	xor.b32  	%r485, %r443, %r1111;
	// begin inline asm
	shf.r.wrap.b32 %r483, %r485, %r485, %r902;
	// end inline asm
	add.s32 	%r1112, %r1110, %r922;
	add.s32 	%r1113, %r1112, %r483;
	xor.b32  	%r489, %r479, %r1113;
	// begin inline asm
	shf.r.wrap.b32 %r487, %r489, %r489, %r906;
	// end inline asm
	add.s32 	%r1114, %r487, %r1111;
	xor.b32  	%r493, %r483, %r1114;
	// begin inline asm
	shf.r.wrap.b32 %r491, %r493, %r493, %r910;
	// end inline asm
	add.s32 	%r1115, %r1095, %r925;
	add.s32 	%r1116, %r1115, %r459;
	xor.b32  	%r497, %r1116, %r423;
	// begin inline asm
	shf.r.wrap.b32 %r495, %r497, %r497, %r898;
	// end inline asm
	add.s32 	%r1117, %r1084, %r495;
	xor.b32  	%r501, %r459, %r1117;
	// begin inline asm
	shf.r.wrap.b32 %r499, %r501, %r501, %r902;
	// end inline asm
	add.s32 	%r1118, %r1116, %r928;
	add.s32 	%r1119, %r1118, %r499;
	xor.b32  	%r505, %r495, %r1119;
	// begin inline asm
	shf.r.wrap.b32 %r503, %r505, %r505, %r906;
	// end inline asm
	add.s32 	%r1120, %r503, %r1117;
	xor.b32  	%r509, %r499, %r1120;
	// begin inline asm
	shf.r.wrap.b32 %r507, %r509, %r509, %r910;
	// end inline asm
	add.s32 	%r1121, %r1101, %r921;
	add.s32 	%r1122, %r1121, %r411;
	xor.b32  	%r513, %r1122, %r439;
	// begin inline asm
	shf.r.wrap.b32 %r511, %r513, %r513, %r898;
	// end inline asm
	add.s32 	%r1123, %r1090, %r511;
	xor.b32  	%r517, %r411, %r1123;
	// begin inline asm
	shf.r.wrap.b32 %r515, %r517, %r517, %r902;
	// end inline asm
	add.s32 	%r1124, %r1122, %r926;
	add.s32 	%r1125, %r1124, %r515;
	xor.b32  	%r521, %r511, %r1125;
	// begin inline asm
	shf.r.wrap.b32 %r519, %r521, %r521, %r906;
	// end inline asm
	add.s32 	%r1126, %r519, %r1123;
	xor.b32  	%r525, %r515, %r1126;
	// begin inline asm
	shf.r.wrap.b32 %r523, %r525, %r525, %r910;
	// end inline asm
	add.s32 	%r1127, %r1107, %r932;
	add.s32 	%r1128, %r1127, %r523;
	xor.b32  	%r529, %r1128, %r487;
	// begin inline asm
	shf.r.wrap.b32 %r527, %r529, %r529, %r898;
	// end inline asm
	add.s32 	%r1129, %r1120, %r527;
	xor.b32  	%r533, %r523, %r1129;
	// begin inline asm
	shf.r.wrap.b32 %r531, %r533, %r533, %r902;
	// end inline asm
	add.s32 	%r1130, %r1128, %r933;
	add.s32 	%r1131, %r1130, %r531;
	xor.b32  	%r537, %r527, %r1131;
	// begin inline asm
	shf.r.wrap.b32 %r535, %r537, %r537, %r906;
	// end inline asm
	add.s32 	%r1132, %r535, %r1129;
	xor.b32  	%r541, %r531, %r1132;
	// begin inline asm
	shf.r.wrap.b32 %r539, %r541, %r541, %r910;
	// end inline asm
	add.s32 	%r1133, %r1113, %r929;
	add.s32 	%r1134, %r1133, %r475;
	xor.b32  	%r545, %r1134, %r503;
	// begin inline asm
	shf.r.wrap.b32 %r543, %r545, %r545, %r898;
	// end inline asm
	add.s32 	%r1135, %r1126, %r543;
	xor.b32  	%r549, %r475, %r1135;
	// begin inline asm
	shf.r.wrap.b32 %r547, %r549, %r549, %r902;
	// end inline asm
	add.s32 	%r1136, %r1134, %r931;
	add.s32 	%r1137, %r1136, %r547;
	xor.b32  	%r553, %r543, %r1137;
	// begin inline asm
	shf.r.wrap.b32 %r551, %r553, %r553, %r906;
	// end inline asm
	add.s32 	%r1138, %r551, %r1135;
	xor.b32  	%r557, %r547, %r1138;
	// begin inline asm
	shf.r.wrap.b32 %r555, %r557, %r557, %r910;
	// end inline asm
	add.s32 	%r1139, %r1119, %r935;
	add.s32 	%r1140, %r1139, %r491;
	xor.b32  	%r561, %r1140, %r519;
	// begin inline asm
	shf.r.wrap.b32 %r559, %r561, %r561, %r898;
	// end inline asm
	add.s32 	%r1141, %r1108, %r559;
	xor.b32  	%r565, %r491, %r1141;
	// begin inline asm
	shf.r.wrap.b32 %r563, %r565, %r565, %r902;
	// end inline asm
	add.s32 	%r1142, %r1140, %r930;
	add.s32 	%r1143, %r1142, %r563;
	xor.b32  	%r569, %r559, %r1143;
	// begin inline asm
	shf.r.wrap.b32 %r567, %r569, %r569, %r906;
	// end inline asm
	add.s32 	%r1144, %r567, %r1141;
	xor.b32  	%r573, %r563, %r1144;
	// begin inline asm
	shf.r.wrap.b32 %r571, %r573, %r573, %r910;
	// end inline asm
	add.s32 	%r1145, %r1125, %r934;
	add.s32 	%r1146, %r1145, %r507;
	xor.b32  	%r577, %r1146, %r471;
	// begin inline asm
	shf.r.wrap.b32 %r575, %r577, %r577, %r898;
	// end inline asm
	add.s32 	%r1147, %r1114, %r575;
	xor.b32  	%r581, %r507, %r1147;
	// begin inline asm
	shf.r.wrap.b32 %r579, %r581, %r581, %r902;
	// end inline asm
	add.s32 	%r1148, %r1146, %r928;
	add.s32 	%r1149, %r1148, %r579;
	xor.b32  	%r585, %r575, %r1149;
	// begin inline asm
	shf.r.wrap.b32 %r583, %r585, %r585, %r906;
	// end inline asm
	add.s32 	%r1150, %r583, %r1147;
	xor.b32  	%r589, %r579, %r1150;
	// begin inline asm
	shf.r.wrap.b32 %r587, %r589, %r589, %r910;
	// end inline asm
	add.s32 	%r1151, %r1131, %r927;
	add.s32 	%r1152, %r1151, %r555;
	xor.b32  	%r593, %r1152, %r583;
	// begin inline asm
	shf.r.wrap.b32 %r591, %r593, %r593, %r898;
	// end inline asm
	add.s32 	%r1153, %r1144, %r591;
	xor.b32  	%r597, %r555, %r1153;
	// begin inline asm
	shf.r.wrap.b32 %r595, %r597, %r597, %r902;
	// end inline asm
	add.s32 	%r1154, %r1152, %r922;
	add.s32 	%r1155, %r1154, %r595;
	xor.b32  	%r601, %r591, %r1155;
	// begin inline asm
	shf.r.wrap.b32 %r599, %r601, %r601, %r906;
	// end inline asm
	add.s32 	%r1156, %r599, %r1153;
	xor.b32  	%r605, %r595, %r1156;
	// begin inline asm
	shf.r.wrap.b32 %r603, %r605, %r605, %r910;
	// end inline asm
	add.s32 	%r1157, %r1137, %r925;
	add.s32 	%r1158, %r1157, %r571;
	xor.b32  	%r609, %r1158, %r535;
	// begin inline asm
	shf.r.wrap.b32 %r607, %r609, %r609, %r898;
	// end inline asm
	add.s32 	%r1159, %r1150, %r607;
	xor.b32  	%r613, %r571, %r1159;
	// begin inline asm
	shf.r.wrap.b32 %r611, %r613, %r613, %r902;
	// end inline asm
	add.s32 	%r1160, %r1158, %r923;
	add.s32 	%r1161, %r1160, %r611;
	xor.b32  	%r617, %r607, %r1161;
	// begin inline asm
	shf.r.wrap.b32 %r615, %r617, %r617, %r906;
	// end inline asm
	add.s32 	%r1162, %r615, %r1159;
	xor.b32  	%r621, %r611, %r1162;
	// begin inline asm
	shf.r.wrap.b32 %r619, %r621, %r621, %r910;
	// end inline asm
	add.s32 	%r1163, %r1143, %r920;
	add.s32 	%r1164, %r1163, %r587;
	xor.b32  	%r625, %r1164, %r551;
	// begin inline asm
	shf.r.wrap.b32 %r623, %r625, %r625, %r898;
	// end inline asm
	add.s32 	%r1165, %r1132, %r623;
	xor.b32  	%r629, %r587, %r1165;
	// begin inline asm
	shf.r.wrap.b32 %r627, %r629, %r629, %r902;
	// end inline asm
	add.s32 	%r1166, %r1164, %r921;
	add.s32 	%r1167, %r1166, %r627;
	xor.b32  	%r633, %r623, %r1167;
	// begin inline asm
	shf.r.wrap.b32 %r631, %r633, %r633, %r906;
	// end inline asm
	add.s32 	%r1168, %r631, %r1165;
	xor.b32  	%r637, %r627, %r1168;
	// begin inline asm
	shf.r.wrap.b32 %r635, %r637, %r637, %r910;
	// end inline asm
	add.s32 	%r1169, %r1149, %r926;
	add.s32 	%r1170, %r1169, %r539;
	xor.b32  	%r641, %r1170, %r567;
	// begin inline asm
	shf.r.wrap.b32 %r639, %r641, %r641, %r898;
	// end inline asm
	add.s32 	%r1171, %r1138, %r639;
	xor.b32  	%r645, %r539, %r1171;
	// begin inline asm
	shf.r.wrap.b32 %r643, %r645, %r645, %r902;
	// end inline asm
	add.s32 	%r1172, %r1170, %r924;
	add.s32 	%r1173, %r1172, %r643;
	xor.b32  	%r649, %r639, %r1173;
	// begin inline asm
	shf.r.wrap.b32 %r647, %r649, %r649, %r906;
	// end inline asm
	add.s32 	%r1174, %r647, %r1171;
	xor.b32  	%r653, %r643, %r1174;
	// begin inline asm
	shf.r.wrap.b32 %r651, %r653, %r653, %r910;
	// end inline asm
	add.s32 	%r1175, %r1155, %r929;
	add.s32 	%r1176, %r1175, %r651;
	xor.b32  	%r657, %r1176, %r615;
	// begin inline asm
	shf.r.wrap.b32 %r655, %r657, %r657, %r898;
	// end inline asm
	add.s32 	%r1177, %r1168, %r655;
	xor.b32  	%r661, %r651, %r1177;
	// begin inline asm
	shf.r.wrap.b32 %r659, %r661, %r661, %r902;
	// end inline asm
	add.s32 	%r1178, %r1176, %r934;
	add.s32 	%r1179, %r1178, %r659;
	xor.b32  	%r665, %r655, %r1179;
	// begin inline asm
	shf.r.wrap.b32 %r663, %r665, %r665, %r906;
	// end inline asm
	add.s32 	%r1180, %r663, %r1177;
	xor.b32  	%r669, %r659, %r1180;
	// begin inline asm
	shf.r.wrap.b32 %r667, %r669, %r669, %r910;
	// end inline asm
	add.s32 	%r1181, %r1161, %r931;
	add.s32 	%r1182, %r1181, %r603;
	xor.b32  	%r673, %r1182, %r631;
	// begin inline asm
	shf.r.wrap.b32 %r671, %r673, %r673, %r898;
	// end inline asm
	add.s32 	%r1183, %r1174, %r671;
	xor.b32  	%r677, %r603, %r1183;
	// begin inline asm
	shf.r.wrap.b32 %r675, %r677, %r677, %r902;
	// end inline asm
	add.s32 	%r1184, %r1182, %r925;
	add.s32 	%r1185, %r1184, %r675;
	xor.b32  	%r681, %r671, %r1185;
	// begin inline asm
	shf.r.wrap.b32 %r679, %r681, %r681, %r906;
	// end inline asm
	add.s32 	%r1186, %r679, %r1183;
	xor.b32  	%r685, %r675, %r1186;
	// begin inline asm
	shf.r.wrap.b32 %r683, %r685, %r685, %r910;
	// end inline asm
	add.s32 	%r1187, %r1167, %r928;
	add.s32 	%r1188, %r1187, %r619;
	xor.b32  	%r689, %r1188, %r647;
	// begin inline asm
	shf.r.wrap.b32 %r687, %r689, %r689, %r898;
	// end inline asm
	add.s32 	%r1189, %r1156, %r687;
	xor.b32  	%r693, %r619, %r1189;
	// begin inline asm
	shf.r.wrap.b32 %r691, %r693, %r693, %r902;
	// end inline asm
	add.s32 	%r1190, %r1188, %r932;
	add.s32 	%r1191, %r1190, %r691;
	xor.b32  	%r697, %r687, %r1191;
	// begin inline asm
	shf.r.wrap.b32 %r695, %r697, %r697, %r906;
	// end inline asm
	add.s32 	%r1192, %r695, %r1189;
	xor.b32  	%r701, %r691, %r1192;
	// begin inline asm
	shf.r.wrap.b32 %r699, %r701, %r701, %r910;
	// end inline asm
	add.s32 	%r1193, %r1173, %r935;
	add.s32 	%r1194, %r1193, %r635;
	xor.b32  	%r705, %r1194, %r599;
	// begin inline asm
	shf.r.wrap.b32 %r703, %r705, %r705, %r898;
	// end inline asm
	add.s32 	%r1195, %r1162, %r703;
	xor.b32  	%r709, %r635, %r1195;
	// begin inline asm
	shf.r.wrap.b32 %r707, %r709, %r709, %r902;
	// end inline asm
	add.s32 	%r1196, %r1194, %r921;
	add.s32 	%r1197, %r1196, %r707;
	xor.b32  	%r713, %r703, %r1197;
	// begin inline asm
	shf.r.wrap.b32 %r711, %r713, %r713, %r906;
	// end inline asm
	add.s32 	%r1198, %r711, %r1195;
	xor.b32  	%r717, %r707, %r1198;
	// begin inline asm
	shf.r.wrap.b32 %r715, %r717, %r717, %r910;
	// end inline asm
	add.s32 	%r1199, %r1179, %r933;
	add.s32 	%r1200, %r1199, %r683;
	xor.b32  	%r721, %r1200, %r711;
	// begin inline asm
	shf.r.wrap.b32 %r719, %r721, %r721, %r898;
	// end inline asm
	add.s32 	%r1201, %r1192, %r719;
	xor.b32  	%r725, %r683, %r1201;
	// begin inline asm
	shf.r.wrap.b32 %r723, %r725, %r725, %r902;
	// end inline asm
	add.s32 	%r1202, %r1200, %r923;
	add.s32 	%r1203, %r1202, %r723;
	xor.b32  	%r729, %r719, %r1203;
	// begin inline asm
	shf.r.wrap.b32 %r727, %r729, %r729, %r906;
	// end inline asm
	add.s32 	%r1204, %r727, %r1201;
	xor.b32  	%r733, %r723, %r1204;
	// begin inline asm
	shf.r.wrap.b32 %r731, %r733, %r733, %r910;
	// end inline asm
	add.s32 	%r1205, %r1185, %r920;
	add.s32 	%r1206, %r1205, %r699;
	xor.b32  	%r737, %r1206, %r663;
	// begin inline asm
	shf.r.wrap.b32 %r735, %r737, %r737, %r898;
	// end inline asm
	add.s32 	%r1207, %r1198, %r735;
	xor.b32  	%r741, %r699, %r1207;
	// begin inline asm
	shf.r.wrap.b32 %r739, %r741, %r741, %r902;
	// end inline asm
	add.s32 	%r1208, %r1206, %r930;
	add.s32 	%r1209, %r1208, %r739;
	xor.b32  	%r745, %r735, %r1209;
	// begin inline asm
	shf.r.wrap.b32 %r743, %r745, %r745, %r906;
	// end inline asm
	add.s32 	%r1210, %r743, %r1207;
	xor.b32  	%r749, %r739, %r1210;
	// begin inline asm
	shf.r.wrap.b32 %r747, %r749, %r749, %r910;
	// end inline asm
	add.s32 	%r1211, %r1191, %r922;
	add.s32 	%r1212, %r1211, %r715;
	xor.b32  	%r753, %r1212, %r679;
	// begin inline asm
	shf.r.wrap.b32 %r751, %r753, %r753, %r898;
	// end inline asm
	add.s32 	%r1213, %r1180, %r751;
	xor.b32  	%r757, %r715, %r1213;
	// begin inline asm
	shf.r.wrap.b32 %r755, %r757, %r757, %r902;
	// end inline asm
	add.s32 	%r1214, %r1212, %r926;
	add.s32 	%r1215, %r1214, %r755;
	xor.b32  	%r761, %r751, %r1215;
	// begin inline asm
	shf.r.wrap.b32 %r759, %r761, %r761, %r906;
	// end inline asm
	add.s32 	%r1216, %r759, %r1213;
	xor.b32  	%r765, %r755, %r1216;
	// begin inline asm
	shf.r.wrap.b32 %r763, %r765, %r765, %r910;
	// end inline asm
	add.s32 	%r1217, %r1197, %r924;
	add.s32 	%r1218, %r1217, %r667;
	xor.b32  	%r769, %r1218, %r695;
	// begin inline asm
	shf.r.wrap.b32 %r767, %r769, %r769, %r898;
	// end inline asm
	add.s32 	%r1219, %r1186, %r767;
	xor.b32  	%r773, %r667, %r1219;
	// begin inline asm
	shf.r.wrap.b32 %r771, %r773, %r773, %r902;
	// end inline asm
	add.s32 	%r1220, %r1218, %r927;
	add.s32 	%r1221, %r1220, %r771;
	xor.b32  	%r777, %r767, %r1221;
	// begin inline asm
	shf.r.wrap.b32 %r775, %r777, %r777, %r906;
	// end inline asm
	add.s32 	%r1222, %r775, %r1219;
	xor.b32  	%r781, %r771, %r1222;
	// begin inline asm
	shf.r.wrap.b32 %r779, %r781, %r781, %r910;
	// end inline asm
	add.s32 	%r1223, %r1203, %r931;
	add.s32 	%r1224, %r1223, %r779;
	xor.b32  	%r785, %r1224, %r743;
	// begin inline asm
	shf.r.wrap.b32 %r783, %r785, %r785, %r898;
	// end inline asm
	add.s32 	%r1225, %r1216, %r783;
	xor.b32  	%r789, %r779, %r1225;
	// begin inline asm
	shf.r.wrap.b32 %r787, %r789, %r789, %r902;
	// end inline asm
	add.s32 	%r1226, %r1224, %r935;
	add.s32 	%r1227, %r1226, %r787;
	xor.b32  	%r793, %r783, %r1227;
	// begin inline asm
	shf.r.wrap.b32 %r791, %r793, %r793, %r906;
	// end inline asm
	add.s32 	%r1228, %r791, %r1225;
	xor.b32  	%r797, %r787, %r1228;
	// begin inline asm
	shf.r.wrap.b32 %r795, %r797, %r797, %r910;
	// end inline asm
	add.s32 	%r1229, %r1209, %r925;
	add.s32 	%r1230, %r1229, %r731;
	xor.b32  	%r801, %r1230, %r759;
	// begin inline asm
	shf.r.wrap.b32 %r799, %r801, %r801, %r898;
	// end inline asm
	add.s32 	%r1231, %r1222, %r799;
	xor.b32  	%r805, %r731, %r1231;
	// begin inline asm
	shf.r.wrap.b32 %r803, %r805, %r805, %r902;
	// end inline asm
	add.s32 	%r1232, %r1230, %r920;
	add.s32 	%r1233, %r1232, %r803;
	xor.b32  	%r809, %r799, %r1233;
	// begin inline asm
	shf.r.wrap.b32 %r807, %r809, %r809, %r906;
	// end inline asm
	add.s32 	%r1234, %r807, %r1231;
	xor.b32  	%r813, %r803, %r1234;
	// begin inline asm
	shf.r.wrap.b32 %r811, %r813, %r813, %r910;
	// end inline asm
	add.s32 	%r1235, %r1215, %r921;
	add.s32 	%r1236, %r1235, %r747;
	xor.b32  	%r817, %r1236, %r775;
	// begin inline asm
	shf.r.wrap.b32 %r815, %r817, %r817, %r898;
	// end inline asm
	add.s32 	%r1237, %r1204, %r815;
	xor.b32  	%r821, %r747, %r1237;
	// begin inline asm
	shf.r.wrap.b32 %r819, %r821, %r821, %r902;
	// end inline asm
	add.s32 	%r1238, %r1236, %r929;
	add.s32 	%r1239, %r1238, %r819;
	xor.b32  	%r825, %r815, %r1239;
	// begin inline asm
	shf.r.wrap.b32 %r823, %r825, %r825, %r906;
	// end inline asm
	add.s32 	%r1240, %r823, %r1237;
	xor.b32  	%r829, %r819, %r1240;
	// begin inline asm
	shf.r.wrap.b32 %r827, %r829, %r829, %r910;
	// end inline asm
	add.s32 	%r1241, %r1221, %r928;
	add.s32 	%r1242, %r1241, %r763;
	xor.b32  	%r833, %r1242, %r727;
	// begin inline asm
	shf.r.wrap.b32 %r831, %r833, %r833, %r898;
	// end inline asm
	add.s32 	%r1243, %r1210, %r831;
	xor.b32  	%r837, %r763, %r1243;
	// begin inline asm
	shf.r.wrap.b32 %r835, %r837, %r837, %r902;
	// end inline asm
	add.s32 	%r1244, %r1242, %r926;
	add.s32 	%r1245, %r1244, %r835;
	xor.b32  	%r841, %r831, %r1245;
	// begin inline asm
	shf.r.wrap.b32 %r839, %r841, %r841, %r906;
	// end inline asm
	add.s32 	%r1246, %r839, %r1243;
	xor.b32  	%r845, %r835, %r1246;
	// begin inline asm
	shf.r.wrap.b32 %r843, %r845, %r845, %r910;
	// end inline asm
	add.s32 	%r1247, %r1227, %r934;
	add.s32 	%r1248, %r1247, %r811;
	xor.b32  	%r849, %r1248, %r839;
	// begin inline asm
	shf.r.wrap.b32 %r847, %r849, %r849, %r898;
	// end inline asm
	add.s32 	%r1249, %r1240, %r847;
	xor.b32  	%r853, %r811, %r1249;
	// begin inline asm
	shf.r.wrap.b32 %r851, %r853, %r853, %r902;
	// end inline asm
	add.s32 	%r1250, %r1248, %r930;
	add.s32 	%r1251, %r1250, %r851;
	xor.b32  	%r857, %r847, %r1251;
	// begin inline asm
	shf.r.wrap.b32 %r855, %r857, %r857, %r906;
	// end inline asm
	st.global.u32 	[%rd5+60], %r855;
	add.s32 	%r1252, %r855, %r1249;
	xor.b32  	%r861, %r851, %r1252;
	// begin inline asm
	shf.r.wrap.b32 %r859, %r861, %r861, %r910;
	// end inline asm
	st.global.u32 	[%rd5+40], %r1252;
	add.s32 	%r1253, %r1233, %r922;
	add.s32 	%r1254, %r1253, %r827;
	xor.b32  	%r865, %r1254, %r791;
	// begin inline asm
	shf.r.wrap.b32 %r863, %r865, %r865, %r898;
	// end inline asm
	add.s32 	%r1255, %r1246, %r863;
	xor.b32  	%r869, %r827, %r1255;
	// begin inline asm
	shf.r.wrap.b32 %r867, %r869, %r869, %r902;
	// end inline asm
	add.s32 	%r1256, %r1254, %r932;
	add.s32 	%r1257, %r1256, %r867;
	xor.b32  	%r873, %r863, %r1257;
	// begin inline asm
	shf.r.wrap.b32 %r871, %r873, %r873, %r906;
	// end inline asm
	st.global.u32 	[%rd5+48], %r871;
	add.s32 	%r1258, %r871, %r1255;
	xor.b32  	%r877, %r867, %r1258;
	// begin inline asm
	shf.r.wrap.b32 %r875, %r877, %r877, %r910;
	// end inline asm
	st.global.u32 	[%rd5+44], %r1258;
	add.s32 	%r1259, %r1239, %r923;
	add.s32 	%r1260, %r1259, %r843;
	xor.b32  	%r881, %r1260, %r807;
	// begin inline asm
	shf.r.wrap.b32 %r879, %r881, %r881, %r898;
	// end inline asm
	add.s32 	%r1261, %r1228, %r879;
	xor.b32  	%r885, %r843, %r1261;
	// begin inline asm
	shf.r.wrap.b32 %r883, %r885, %r885, %r902;
	// end inline asm
	add.s32 	%r1262, %r1260, %r924;
	add.s32 	%r1263, %r1262, %r883;
	xor.b32  	%r889, %r879, %r1263;
	// begin inline asm
	shf.r.wrap.b32 %r887, %r889, %r889, %r906;
	// end inline asm
	st.global.u32 	[%rd5+52], %r887;
	add.s32 	%r1264, %r887, %r1261;
	xor.b32  	%r893, %r883, %r1264;
	// begin inline asm
	shf.r.wrap.b32 %r891, %r893, %r893, %r910;
	// end inline asm
	st.global.u32 	[%rd5+32], %r1264;
	add.s32 	%r1265, %r1245, %r927;
	add.s32 	%r1266, %r1265, %r795;
	xor.b32  	%r897, %r1266, %r823;
	// begin inline asm
	shf.r.wrap.b32 %r895, %r897, %r897, %r898;
	// end inline asm
	add.s32 	%r1267, %r1234, %r895;
	xor.b32  	%r901, %r795, %r1267;
	// begin inline asm
	shf.r.wrap.b32 %r899, %r901, %r901, %r902;
	// end inline asm
	add.s32 	%r1268, %r1266, %r933;
	add.s32 	%r1269, %r1268, %r899;
	xor.b32  	%r905, %r895, %r1269;
	// begin inline asm
	shf.r.wrap.b32 %r903, %r905, %r905, %r906;
	// end inline asm
	st.global.u32 	[%rd5+56], %r903;
	add.s32 	%r1270, %r903, %r1267;
	xor.b32  	%r909, %r899, %r1270;
	// begin inline asm
	shf.r.wrap.b32 %r907, %r909, %r909, %r910;
	// end inline asm
	st.global.u32 	[%rd5+36], %r1270;
	xor.b32  	%r1271, %r1251, %r1264;
	st.global.u32 	[%rd5], %r1271;
	xor.b32  	%r1272, %r1257, %r1270;
	st.global.u32 	[%rd5+4], %r1272;
	xor.b32  	%r1273, %r1263, %r1252;
	st.global.u32 	[%rd5+8], %r1273;
	xor.b32  	%r1274, %r1269, %r1258;
	st.global.u32 	[%rd5+12], %r1274;
	xor.b32  	%r1275, %r907, %r871;
	st.global.u32 	[%rd5+16], %r1275;
	xor.b32  	%r1276, %r859, %r887;
	st.global.u32 	[%rd5+20], %r1276;
	xor.b32  	%r1277, %r875, %r903;
	st.global.u32 	[%rd5+24], %r1277;
	xor.b32  	%r1278, %r891, %r855;
	st.global.u32 	[%rd5+28], %r1278;
$L__BB0_2:
	ret;

}
	// .globl	solve_nonce_range_fused
.visible .entry solve_nonce_range_fused(
	.param .u64 .ptr .align 1 solve_nonce_range_fused_param_0,
	.param .u64 .ptr .align 1 solve_nonce_range_fused_param_1,
	.param .u64 solve_nonce_range_fused_param_2,
	.param .u32 solve_nonce_range_fused_param_3,
	.param .u64 .ptr .align 1 solve_nonce_range_fused_param_4
)
.maxntid 256
.minnctapersm 4
{
	.local .align 16 .b8 	__local_depot1[64];
	.reg .b64 	%SP;
	.reg .b64 	%SPL;
	.reg .pred 	%p<42>;
	.reg .b16 	%rs<711>;
	.reg .b32 	%r<4499>;
	.reg .b64 	%rd<23>;
	// demoted variable
	.shared .align 1 .b8 _ZZ23solve_nonce_range_fusedPKhPyyiPjE9sh_prefix[232];
	// demoted variable
	.shared .align 1 .b8 _ZZ23solve_nonce_range_fusedPKhPyyiPjE7sh_seed[240];
	// demoted variable
	.shared .align 4 .b8 _ZZ23solve_nonce_range_fusedPKhPyyiPjE8sh_precv[32];
	// demoted variable
	.shared .align 4 .b8 _ZZ23solve_nonce_range_fusedPKhPyyiPjE9sh_lwords[64];
	// demoted variable
	.shared .align 1 .u8 _ZZ23solve_nonce_range_fusedPKhPyyiPjE7sh_llen;
	// demoted variable
	.shared .align 4 .b8 _ZZ23solve_nonce_range_fusedPKhPyyiPjE5tileC[1024];
	mov.u64 	%SPL, __local_depot1;
	ld.param.u64 	%rd6, [solve_nonce_range_fused_param_0];
	ld.param.u64 	%rd7, [solve_nonce_range_fused_param_1];
	ld.param.u64 	%rd8, [solve_nonce_range_fused_param_2];
	ld.param.u32 	%r216, [solve_nonce_range_fused_param_3];
	ld.param.u64 	%rd9, [solve_nonce_range_fused_param_4];
	add.u64 	%rd1, %SPL, 0;
	mov.u32 	%r1, %tid.y;
	mov.u32 	%r2, %tid.x;
	or.b32  	%r3, %r1, %r2;
	setp.ne.s32 	%p1, %r3, 0;
	@%p1 bra 	$L__BB1_2;
	cvta.to.global.u64 	%rd11, %rd6;
	ld.global.nc.u8 	%rs1, [%rd11];
	cvt.u16.u8 	%rs2, %rs1;
	st.shared.u8 	[_ZZ23solve_nonce_range_fusedPKhPyyiPjE9sh_prefix], %rs2;
	ld.global.nc.u8 	%rs3, [%rd11+1];
	cvt.u16.u8 	%rs4, %rs3;
	st.shared.u8 	[_ZZ23solve_nonce_range_fusedPKhPyyiPjE9sh_prefix+1], %rs4;
	ld.global.nc.u8 	%rs5, [%rd11+2];
	cvt.u16.u8 	%rs6, %rs5;
	st.shared.u8 	[_ZZ23solve_nonce_range_fusedPKhPyyiPjE9sh_prefix+2], %rs6;
	ld.global.nc.u8 	%rs7, [%rd11+3];
	cvt.u16.u8 	%rs8, %rs7;
	st.shared.u8 	[_ZZ23solve_nonce_range_fusedPKhPyyiPjE9sh_prefix+3], %rs8;
	ld.global.nc.u8 	%rs9, [%rd11+4];
	cvt.u16.u8 	%rs10, %rs9;
	st.shared.u8 	[_ZZ23solve_nonce_range_fusedPKhPyyiPjE9sh_prefix+4], %rs10;
	ld.global.nc.u8 	%rs11, [%rd11+5];
	cvt.u16.u8 	%rs12, %rs11;
	st.shared.u8 	[_ZZ23solve_nonce_range_fusedPKhPyyiPjE9sh_prefix+5], %rs12;
	ld.global.nc.u8 	%rs13, [%rd11+6];
	cvt.u16.u8 	%rs14, %rs13;
	st.shared.u8 	[_ZZ23solve_nonce_range_fusedPKhPyyiPjE9sh_prefix+6], %rs14;
	ld.global.nc.u8 	%rs15, [%rd11+7];
	cvt.u16.u8 	%rs16, %rs15;
	st.shared.u8 	[_ZZ23solve_nonce_range_fusedPKhPyyiPjE9sh_prefix+7], %rs16;
	ld.global.nc.u8 	%rs17, [%rd11+8];
	cvt.u16.u8 	%rs18, %rs17;
	st.shared.u8 	[_ZZ23solve_nonce_range_fusedPKhPyyiPjE9sh_prefix+8], %rs18;
	ld.global.nc.u8 	%rs19, [%rd11+9];
	cvt.u16.u8 	%rs20, %rs19;
	st.shared.u8 	[_ZZ23solve_nonce_range_fusedPKhPyyiPjE9sh_prefix+9], %rs20;
	ld.global.nc.u8 	%rs21, [%rd11+10];
	cvt.u16.u8 	%rs22, %rs21;
	st.shared.u8 	[_ZZ23solve_nonce_range_fusedPKhPyyiPjE9sh_prefix+10], %rs22;
	ld.global.nc.u8 	%rs23, [%rd11+11];
	cvt.u16.u8 	%rs24, %rs23;
	st.shared.u8 	[_ZZ23solve_nonce_range_fusedPKhPyyiPjE9sh_prefix+11], %rs24;
	ld.global.nc.u8 	%rs25, [%rd11+12];
	cvt.u16.u8 	%rs26, %rs25;
	st.shared.u8 	[_ZZ23solve_nonce_range_fusedPKhPyyiPjE9sh_prefix+12], %rs26;
	ld.global.nc.u8 	%rs27, [%rd11+13];
	cvt.u16.u8 	%rs28, %rs27;
	st.shared.u8 	[_ZZ23solve_nonce_range_fusedPKhPyyiPjE9sh_prefix+13], %rs28;
	ld.global.nc.u8 	%rs29, [%rd11+14];
	cvt.u16.u8 	%rs30, %rs29;
	st.shared.u8 	[_ZZ23solve_nonce_range_fusedPKhPyyiPjE9sh_prefix+14], %rs30;
	ld.global.nc.u8 	%rs31, [%rd11+15];
	cvt.u16.u8 	%rs32, %rs31;
	st.shared.u8 	[_ZZ23solve_nonce_range_fusedPKhPyyiPjE9sh_prefix+15], %rs32;
	ld.global.nc.u8 	%rs33, [%rd11+16];
	cvt.u16.u8 	%rs34, %rs33;
	st.shared.u8 	[_ZZ23solve_nonce_range_fusedPKhPyyiPjE9sh_prefix+16], %rs34;
	ld.global.nc.u8 	%rs35, [%rd11+17];
	cvt.u16.u8 	%rs36, %rs35;
	st.shared.u8 	[_ZZ23solve_nonce_range_fusedPKhPyyiPjE9sh_prefix+17], %rs36;
	ld.global.nc.u8 	%rs37, [%rd11+18];
	cvt.u16.u8 	%rs38, %rs37;
	st.shared.u8 	[_ZZ23solve_nonce_range_fusedPKhPyyiPjE9sh_prefix+18], %rs38;
	ld.global.nc.u8 	%rs39, [%rd11+19];
	cvt.u16.u8 	%rs40, %rs39;
	st.shared.u8 	[_ZZ23solve_nonce_range_fusedPKhPyyiPjE9sh_prefix+19], %rs40;
	ld.global.nc.u8 	%rs41, [%rd11+20];
	cvt.u16.u8 	%rs42, %rs41;
	st.shared.u8 	[_ZZ23solve_nonce_range_fusedPKhPyyiPjE9sh_prefix+20], %rs42;
	ld.global.nc.u8 	%rs43, [%rd11+21];
	cvt.u16.u8 	%rs44, %rs43;
	st.shared.u8 	[_ZZ23solve_nonce_range_fusedPKhPyyiPjE9sh_prefix+21], %rs44;
	ld.global.nc.u8 	%rs45, [%rd11+22];
	cvt.u16.u8 	%rs46, %rs45;
	st.shared.u8 	[_ZZ23solve_nonce_range_fusedPKhPyyiPjE9sh_prefix+22], %rs46;
	ld.global.nc.u8 	%rs47, [%rd11+23];
	cvt.u16.u8 	%rs48, %rs47;
	st.shared.u8 	[_ZZ23solve_nonce_range_fusedPKhPyyiPjE9sh_prefix+23], %rs48;
	ld.global.nc.u8 	%rs49, [%rd11+24];
	cvt.u16.u8 	%rs50, %rs49;
	st.shared.u8 	[_ZZ23solve_nonce_range_fusedPKhPyyiPjE9sh_prefix+24], %rs50;
	ld.global.nc.u8 	%rs51, [%rd11+25];
	cvt.u16.u8 	%rs52, %rs51;
	st.shared.u8 	[_ZZ23solve_nonce_range_fusedPKhPyyiPjE9sh_prefix+25], %rs52;
	ld.global.nc.u8 	%rs53, [%rd11+26];
	cvt.u16.u8 	%rs54, %rs53;
	st.shared.u8 	[_ZZ23solve_nonce_range_fusedPKhPyyiPjE9sh_prefix+26], %rs54;
	ld.global.nc.u8 	%rs55, [%rd11+27];
	cvt.u16.u8 	%rs56, %rs55;
	st.shared.u8 	[_ZZ23solve_nonce_range_fusedPKhPyyiPjE9sh_prefix+27], %rs56;
	ld.global.nc.u8 	%rs57, [%rd11+28];
	cvt.u16.u8 	%rs58, %rs57;
	st.shared.u8 	[_ZZ23solve_nonce_range_fusedPKhPyyiPjE9sh_prefix+28], %rs58;
	ld.global.nc.u8 	%rs59, [%rd11+29];
	cvt.u16.u8 	%rs60, %rs59;
	st.shared.u8 	[_ZZ23solve_nonce_range_fusedPKhPyyiPjE9sh_prefix+29], %rs60;
	ld.global.nc.u8 	%rs61, [%rd11+30];
	cvt.u16.u8 	%rs62, %rs61;
	st.shared.u8 	[_ZZ23solve_nonce_range_fusedPKhPyyiPjE9sh_prefix+30], %rs62;
	ld.global.nc.u8 	%rs63, [%rd11+31];
	cvt.u16.u8 	%rs64, %rs63;
	st.shared.u8 	[_ZZ23solve_nonce_range_fusedPKhPyyiPjE9sh_prefix+31], %rs64;
	ld.global.nc.u8 	%rs65, [%rd11+32];
	cvt.u16.u8 	%rs66, %rs65;
	st.shared.u8 	[_ZZ23solve_nonce_range_fusedPKhPyyiPjE9sh_prefix+32], %rs66;
	ld.global.nc.u8 	%rs67, [%rd11+33];
	cvt.u16.u8 	%rs68, %rs67;
	st.shared.u8 	[_ZZ23solve_nonce_range_fusedPKhPyyiPjE9sh_prefix+33], %rs68;
	ld.global.nc.u8 	%rs69, [%rd11+34];
	cvt.u16.u8 	%rs70, %rs69;
	st.shared.u8 	[_ZZ23solve_nonce_range_fusedPKhPyyiPjE9sh_prefix+34], %rs70;
	ld.global.nc.u8 	%rs71, [%rd11+35];
	cvt.u16.u8 	%rs72, %rs71;
	st.shared.u8 	[_ZZ23solve_nonce_range_fusedPKhPyyiPjE9sh_prefix+35], %rs72;
	ld.global.nc.u8 	%rs73, [%rd11+36];
	cvt.u16.u8 	%rs74, %rs73;
	st.shared.u8 	[_ZZ23solve_nonce_range_fusedPKhPyyiPjE9sh_prefix+36], %rs74;
	ld.global.nc.u8 	%rs75, [%rd11+37];
	cvt.u16.u8 	%rs76, %rs75;
	st.shared.u8 	[_ZZ23solve_nonce_range_fusedPKhPyyiPjE9sh_prefix+37], %rs76;
	ld.global.nc.u8 	%rs77, [%rd11+38];
	cvt.u16.u8 	%rs78, %rs77;
	st.shared.u8 	[_ZZ23solve_nonce_range_fusedPKhPyyiPjE9sh_prefix+38], %rs78;
	ld.global.nc.u8 	%rs79, [%rd11+39];
	cvt.u16.u8 	%rs80, %rs79;
	st.shared.u8 	[_ZZ23solve_nonce_range_fusedPKhPyyiPjE9sh_prefix+39], %rs80;
	ld.global.nc.u8 	%rs81, [%rd11+40];
	cvt.u16.u8 	%rs82, %rs81;
	st.shared.u8 	[_ZZ23solve_nonce_range_fusedPKhPyyiPjE9sh_prefix+40], %rs82;
	ld.global.nc.u8 	%rs83, [%rd11+41];
	cvt.u16.u8 	%rs84, %rs83;
	st.shared.u8 	[_ZZ23solve_nonce_range_fusedPKhPyyiPjE9sh_prefix+41], %rs84;
	ld.global.nc.u8 	%rs85, [%rd11+42];
	cvt.u16.u8 	%rs86, %rs85;
	st.shared.u8 	[_ZZ23solve_nonce_range_fusedPKhPyyiPjE9sh_prefix+42], %rs86;
	ld.global.nc.u8 	%rs87, [%rd11+43];
	cvt.u16.u8 	%rs88, %rs87;
	st.shared.u8 	[_ZZ23solve_nonce_range_fusedPKhPyyiPjE9sh_prefix+43], %rs88;
	ld.global.nc.u8 	%rs89, [%rd11+44];
	cvt.u16.u8 	%rs90, %rs89;
	st.shared.u8 	[_ZZ23solve_nonce_range_fusedPKhPyyiPjE9sh_prefix+44], %rs90;
	ld.global.nc.u8 	%rs91, [%rd11+45];
	cvt.u16.u8 	%rs92, %rs91;
	st.shared.u8 	[_ZZ23solve_nonce_range_fusedPKhPyyiPjE9sh_prefix+45], %rs92;
	ld.global.nc.u8 	%rs93, [%rd11+46];
	cvt.u16.u8 	%rs94, %rs93;
	st.shared.u8 	[_ZZ23solve_nonce_range_fusedPKhPyyiPjE9sh_prefix+46], %rs94;
	ld.global.nc.u8 	%rs95, [%rd11+47];
	cvt.u16.u8 	%rs96, %rs95;
	st.shared.u8 	[_ZZ23solve_nonce_range_fusedPKhPyyiPjE9sh_prefix+47], %rs96;
	ld.global.nc.u8 	%rs97, [%rd11+48];
	cvt.u16.u8 	%rs98, %rs97;
	st.shared.u8 	[_ZZ23solve_nonce_range_fusedPKhPyyiPjE9sh_prefix+48], %rs98;
	ld.global.nc.u8 	%rs99, [%rd11+49];
	cvt.u16.u8 	%rs100, %rs99;
	st.shared.u8 	[_ZZ23solve_nonce_range_fusedPKhPyyiPjE9sh_prefix+49], %rs100;
	ld.global.nc.u8 	%rs101, [%rd11+50];
	cvt.u16.u8 	%rs102, %rs101;
	st.shared.u8 	[_ZZ23solve_nonce_range_fusedPKhPyyiPjE9sh_prefix+50], %rs102;
	ld.global.nc.u8 	%rs103, [%rd11+51];
	cvt.u16.u8 	%rs104, %rs103;
	st.shared.u8 	[_ZZ23solve_nonce_range_fusedPKhPyyiPjE9sh_prefix+51], %rs104;
	ld.global.nc.u8 	%rs105, [%rd11+52];
	cvt.u16.u8 	%rs106, %rs105;
	st.shared.u8 	[_ZZ23solve_nonce_range_fusedPKhPyyiPjE9sh_prefix+52], %rs106;
	ld.global.nc.u8 	%rs107, [%rd11+53];
	cvt.u16.u8 	%rs108, %rs107;
	st.shared.u8 	[_ZZ23solve_nonce_range_fusedPKhPyyiPjE9sh_prefix+53], %rs108;
	ld.global.nc.u8 	%rs109, [%rd11+54];
	cvt.u16.u8 	%rs110, %rs109;
	st.shared.u8 	[_ZZ23solve_nonce_range_fusedPKhPyyiPjE9sh_prefix+54], %rs110;
	ld.global.nc.u8 	%rs111, [%rd11+55];
	cvt.u16.u8 	%rs112, %rs111;
	st.shared.u8 	[_ZZ23solve_nonce_range_fusedPKhPyyiPjE9sh_prefix+55], %rs112;
	ld.global.nc.u8 	%rs113, [%rd11+56];
	cvt.u16.u8 	%rs114, %rs113;
	st.shared.u8 	[_ZZ23solve_nonce_range_fusedPKhPyyiPjE9sh_prefix+56], %rs114;
	ld.global.nc.u8 	%rs115, [%rd11+57];
	cvt.u16.u8 	%rs116, %rs115;
	st.shared.u8 	[_ZZ23solve_nonce_range_fusedPKhPyyiPjE9sh_prefix+57], %rs116;
	ld.global.nc.u8 	%rs117, [%rd11+58];
	cvt.u16.u8 	%rs118, %rs117;
	st.shared.u8 	[_ZZ23solve_nonce_range_fusedPKhPyyiPjE9sh_prefix+58], %rs118;
	ld.global.nc.u8 	%rs119, [%rd11+59];
	cvt.u16.u8 	%rs120, %rs119;
	st.shared.u8 	[_ZZ23solve_nonce_range_fusedPKhPyyiPjE9sh_prefix+59], %rs120;
	ld.global.nc.u8 	%rs121, [%rd11+60];
	cvt.u16.u8 	%rs122, %rs121;
	st.shared.u8 	[_ZZ23solve_nonce_range_fusedPKhPyyiPjE9sh_prefix+60], %rs122;
	ld.global.nc.u8 	%rs123, [%rd11+61];
	cvt.u16.u8 	%rs124, %rs123;
	st.shared.u8 	[_ZZ23solve_nonce_range_fusedPKhPyyiPjE9sh_prefix+61], %rs124;
	ld.global.nc.u8 	%rs125, [%rd11+62];
	cvt.u16.u8 	%rs126, %rs125;
	st.shared.u8 	[_ZZ23solve_nonce_range_fusedPKhPyyiPjE9sh_prefix+62], %rs126;
	ld.global.nc.u8 	%rs127, [%rd11+63];
	cvt.u16.u8 	%rs128, %rs127;
	st.shared.u8 	[_ZZ23solve_nonce_range_fusedPKhPyyiPjE9sh_prefix+63], %rs128;
	ld.global.nc.u8 	%rs129, [%rd11+64];
	cvt.u16.u8 	%rs130, %rs129;
	st.shared.u8 	[_ZZ23solve_nonce_range_fusedPKhPyyiPjE9sh_prefix+64], %rs130;
	ld.global.nc.u8 	%rs131, [%rd11+65];
	cvt.u16.u8 	%rs132, %rs131;
	st.shared.u8 	[_ZZ23solve_nonce_range_fusedPKhPyyiPjE9sh_prefix+65], %rs132;
	ld.global.nc.u8 	%rs133, [%rd11+66];
	cvt.u16.u8 	%rs134, %rs133;
	st.shared.u8 	[_ZZ23solve_nonce_range_fusedPKhPyyiPjE9sh_prefix+66], %rs134;
	ld.global.nc.u8 	%rs135, [%rd11+67];
	cvt.u16.u8 	%rs136, %rs135;
	st.shared.u8 	[_ZZ23solve_nonce_range_fusedPKhPyyiPjE9sh_prefix+67], %rs136;
	ld.global.nc.u8 	%rs137, [%rd11+68];
	cvt.u16.u8 	%rs138, %rs137;
	st.shared.u8 	[_ZZ23solve_nonce_range_fusedPKhPyyiPjE9sh_prefix+68], %rs138;
	ld.global.nc.u8 	%rs139, [%rd11+69];
	cvt.u16.u8 	%rs140, %rs139;
	st.shared.u8 	[_ZZ23solve_nonce_range_fusedPKhPyyiPjE9sh_prefix+69], %rs140;
	ld.global.nc.u8 	%rs141, [%rd11+70];
	cvt.u16.u8 	%rs142, %rs141;
	st.shared.u8 	[_ZZ23solve_nonce_range_fusedPKhPyyiPjE9sh_prefix+70], %rs142;
	ld.global.nc.u8 	%rs143, [%rd11+71];
	cvt.u16.u8 	%rs144, %rs143;
	st.shared.u8 	[_ZZ23solve_nonce_range_fusedPKhPyyiPjE9sh_prefix+71], %rs144;
	ld.global.nc.u8 	%rs145, [%rd11+72];
	cvt.u16.u8 	%rs146, %rs145;
	st.shared.u8 	[_ZZ23solve_nonce_range_fusedPKhPyyiPjE9sh_prefix+72], %rs146;
	ld.global.nc.u8 	%rs147, [%rd11+73];
	cvt.u16.u8 	%rs148, %rs147;
	st.shared.u8 	[_ZZ23solve_nonce_range_fusedPKhPyyiPjE9sh_prefix+73], %rs148;
	ld.global.nc.u8 	%rs149, [%rd11+74];
	cvt.u16.u8 	%rs150, %rs149;
	st.shared.u8 	[_ZZ23solve_nonce_range_fusedPKhPyyiPjE9sh_prefix+74], %rs150;
	ld.global.nc.u8 	%rs151, [%rd11+75];
	cvt.u16.u8 	%rs152, %rs151;
	st.shared.u8 	[_ZZ23solve_nonce_range_fusedPKhPyyiPjE9sh_prefix+75], %rs152;
	ld.global.nc.u8 	%rs153, [%rd11+76];
	cvt.u16.u8 	%rs154, %rs153;
	st.shared.u8 	[_ZZ23solve_nonce_range_fusedPKhPyyiPjE9sh_prefix+76], %rs154;
	ld.global.nc.u8 	%rs155, [%rd11+77];
	cvt.u16.u8 	%rs156, %rs155;
	st.shared.u8 	[_ZZ23solve_nonce_range_fusedPKhPyyiPjE9sh_prefix+77], %rs156;
	ld.global.nc.u8 	%rs157, [%rd11+78];
	cvt.u16.u8 	%rs158, %rs157;
	st.shared.u8 	[_ZZ23solve_nonce_range_fusedPKhPyyiPjE9sh_prefix+78], %rs158;
	ld.global.nc.u8 	%rs159, [%rd11+79];
	cvt.u16.u8 	%rs160, %rs159;
	st.shared.u8 	[_ZZ23solve_nonce_range_fusedPKhPyyiPjE9sh_prefix+79], %rs160;
	ld.global.nc.u8 	%rs161, [%rd11+80];
	cvt.u16.u8 	%rs162, %rs161;
	st.shared.u8 	[_ZZ23solve_nonce_range_fusedPKhPyyiPjE9sh_prefix+80], %rs162;
	ld.global.nc.u8 	%rs163, [%rd11+81];
	cvt.u16.u8 	%rs164, %rs163;
	st.shared.u8 	[_ZZ23solve_nonce_range_fusedPKhPyyiPjE9sh_prefix+81], %rs164;
	ld.global.nc.u8 	%rs165, [%rd11+82];
	cvt.u16.u8 	%rs166, %rs165;
	st.shared.u8 	[_ZZ23solve_nonce_range_fusedPKhPyyiPjE9sh_prefix+82], %rs166;
	ld.global.nc.u8 	%rs167, [%rd11+83];
	cvt.u16.u8 	%rs168, %rs167;
	st.shared.u8 	[_ZZ23solve_nonce_range_fusedPKhPyyiPjE9sh_prefix+83], %rs168;
	ld.global.nc.u8 	%rs169, [%rd11+84];
	cvt.u16.u8 	%rs170, %rs169;
	st.shared.u8 	[_ZZ23solve_nonce_range_fusedPKhPyyiPjE9sh_prefix+84], %rs170;
	ld.global.nc.u8 	%rs171, [%rd11+85];
	cvt.u16.u8 	%rs172, %rs171;
	st.shared.u8 	[_ZZ23solve_nonce_range_fusedPKhPyyiPjE9sh_prefix+85], %rs172;
	ld.global.nc.u8 	%rs173, [%rd11+86];
	cvt.u16.u8 	%rs174, %rs173;
	st.shared.u8 	[_ZZ23solve_nonce_range_fusedPKhPyyiPjE9sh_prefix+86], %rs174;
	ld.global.nc.u8 	%rs175, [%rd11+87];
	cvt.u16.u8 	%rs176, %rs175;
	st.shared.u8 	[_ZZ23solve_nonce_range_fusedPKhPyyiPjE9sh_prefix+87], %rs176;
	ld.global.nc.u8 	%rs177, [%rd11+88];
	cvt.u16.u8 	%rs178, %rs177;
	st.shared.u8 	[_ZZ23solve_nonce_range_fusedPKhPyyiPjE9sh_prefix+88], %rs178;
	ld.global.nc.u8 	%rs179, [%rd11+89];
	cvt.u16.u8 	%rs180, %rs179;
	st.shared.u8 	[_ZZ23solve_nonce_range_fusedPKhPyyiPjE9sh_prefix+89], %rs180;
	ld.global.nc.u8 	%rs181, [%rd11+90];
	cvt.u16.u8 	%rs182, %rs181;
	st.shared.u8 	[_ZZ23solve_nonce_range_fusedPKhPyyiPjE9sh_prefix+90], %rs182;
	ld.global.nc.u8 	%rs183, [%rd11+91];
	cvt.u16.u8 	%rs184, %rs183;
	st.shared.u8 	[_ZZ23solve_nonce_range_fusedPKhPyyiPjE9sh_prefix+91], %rs184;
	ld.global.nc.u8 	%rs185, [%rd11+92];
	cvt.u16.u8 	%rs186, %rs185;
	st.shared.u8 	[_ZZ23solve_nonce_range_fusedPKhPyyiPjE9sh_prefix+92], %rs186;
	ld.global.nc.u8 	%rs187, [%rd11+93];
	cvt.u16.u8 	%rs188, %rs187;
	st.shared.u8 	[_ZZ23solve_nonce_range_fusedPKhPyyiPjE9sh_prefix+93], %rs188;
	ld.global.nc.u8 	%rs189, [%rd11+94];
	cvt.u16.u8 	%rs190, %rs189;
	st.shared.u8 	[_ZZ23solve_nonce_range_fusedPKhPyyiPjE9sh_prefix+94], %rs190;
	ld.global.nc.u8 	%rs191, [%rd11+95];
	cvt.u16.u8 	%rs192, %rs191;
	st.shared.u8 	[_ZZ23solve_nonce_range_fusedPKhPyyiPjE9sh_prefix+95], %rs192;
	ld.global.nc.u8 	%rs193, [%rd11+96];
	cvt.u16.u8 	%rs194, %rs193;
	st.shared.u8 	[_ZZ23solve_nonce_range_fusedPKhPyyiPjE9sh_prefix+96], %rs194;
	ld.global.nc.u8 	%rs195, [%rd11+97];
	cvt.u16.u8 	%rs196, %rs195;
	st.shared.u8 	[_ZZ23solve_nonce_range_fusedPKhPyyiPjE9sh_prefix+97], %rs196;
	ld.global.nc.u8 	%rs197, [%rd11+98];
	cvt.u16.u8 	%rs198, %rs197;
	st.shared.u8 	[_ZZ23solve_nonce_range_fusedPKhPyyiPjE9sh_prefix+98], %rs198;
	ld.global.nc.u8 	%rs199, [%rd11+99];
	cvt.u16.u8 	%rs200, %rs199;
	st.shared.u8 	[_ZZ23solve_nonce_range_fusedPKhPyyiPjE9sh_prefix+99], %rs200;
	ld.global.nc.u8 	%rs201, [%rd11+100];
	cvt.u16.u8 	%rs202, %rs201;
	st.shared.u8 	[_ZZ23solve_nonce_range_fusedPKhPyyiPjE9sh_prefix+100], %rs202;
	ld.global.nc.u8 	%rs203, [%rd11+101];
	cvt.u16.u8 	%rs204, %rs203;
	st.shared.u8 	[_ZZ23solve_nonce_range_fusedPKhPyyiPjE9sh_prefix+101], %rs204;
	ld.global.nc.u8 	%rs205, [%rd11+102];
	cvt.u16.u8 	%rs206, %rs205;
	st.shared.u8 	[_ZZ23solve_nonce_range_fusedPKhPyyiPjE9sh_prefix+102], %rs206;
	ld.global.nc.u8 	%rs207, [%rd11+103];
	cvt.u16.u8 	%rs208, %rs207;
	st.shared.u8 	[_ZZ23solve_nonce_range_fusedPKhPyyiPjE9sh_prefix+103], %rs208;
	ld.global.nc.u8 	%rs209, [%rd11+104];
	cvt.u16.u8 	%rs210, %rs209;
	st.shared.u8 	[_ZZ23solve_nonce_range_fusedPKhPyyiPjE9sh_prefix+104], %rs210;
	ld.global.nc.u8 	%rs211, [%rd11+105];
	cvt.u16.u8 	%rs212, %rs211;
	st.shared.u8 	[_ZZ23solve_nonce_range_fusedPKhPyyiPjE9sh_prefix+105], %rs212;
	ld.global.nc.u8 	%rs213, [%rd11+106];
	cvt.u16.u8 	%rs214, %rs213;
	st.shared.u8 	[_ZZ23solve_nonce_range_fusedPKhPyyiPjE9sh_prefix+106], %rs214;
	ld.global.nc.u8 	%rs215, [%rd11+107];
	cvt.u16.u8 	%rs216, %rs215;
	st.shared.u8 	[_ZZ23solve_nonce_range_fusedPKhPyyiPjE9sh_prefix+107], %rs216;
	ld.global.nc.u8 	%rs217, [%rd11+108];
	cvt.u16.u8 	%rs218, %rs217;
	st.shared.u8 	[_ZZ23solve_nonce_range_fusedPKhPyyiPjE9sh_prefix+108], %rs218;
	ld.global.nc.u8 	%rs219, [%rd11+109];
	cvt.u16.u8 	%rs220, %rs219;
	st.shared.u8 	[_ZZ23solve_nonce_range_fusedPKhPyyiPjE9sh_prefix+109], %rs220;
	ld.global.nc.u8 	%rs221, [%rd11+110];
	cvt.u16.u8 	%rs222, %rs221;
	st.shared.u8 	[_ZZ23solve_nonce_range_fusedPKhPyyiPjE9sh_prefix+110], %rs222;
	ld.global.nc.u8 	%rs223, [%rd11+111];
	cvt.u16.u8 	%rs224, %rs223;
	st.shared.u8 	[_ZZ23solve_nonce_range_fusedPKhPyyiPjE9sh_prefix+111], %rs224;
	ld.global.nc.u8 	%rs225, [%rd11+112];
	cvt.u16.u8 	%rs226, %rs225;
	st.shared.u8 	[_ZZ23solve_nonce_range_fusedPKhPyyiPjE9sh_prefix+112], %rs226;
	ld.global.nc.u8 	%rs227, [%rd11+113];
	cvt.u16.u8 	%rs228, %rs227;
	st.shared.u8 	[_ZZ23solve_nonce_range_fusedPKhPyyiPjE9sh_prefix+113], %rs228;
	ld.global.nc.u8 	%rs229, [%rd11+114];
	cvt.u16.u8 	%rs230, %rs229;
	st.shared.u8 	[_ZZ23solve_nonce_range_fusedPKhPyyiPjE9sh_prefix+114], %rs230;
	ld.global.nc.u8 	%rs231, [%rd11+115];
	cvt.u16.u8 	%rs232, %rs231;
	st.shared.u8 	[_ZZ23solve_nonce_range_fusedPKhPyyiPjE9sh_prefix+115], %rs232;
	ld.global.nc.u8 	%rs233, [%rd11+116];
	cvt.u16.u8 	%rs234, %rs233;
	st.shared.u8 	[_ZZ23solve_nonce_range_fusedPKhPyyiPjE9sh_prefix+116], %rs234;
	ld.global.nc.u8 	%rs235, [%rd11+117];
	cvt.u16.u8 	%rs236, %rs235;
	st.shared.u8 	[_ZZ23solve_nonce_range_fusedPKhPyyiPjE9sh_prefix+117], %rs236;
	ld.global.nc.u8 	%rs237, [%rd11+118];
	cvt.u16.u8 	%rs238, %rs237;
	st.shared.u8 	[_ZZ23solve_nonce_range_fusedPKhPyyiPjE9sh_prefix+118], %rs238;
	ld.global.nc.u8 	%rs239, [%rd11+119];
	cvt.u16.u8 	%rs240, %rs239;
	st.shared.u8 	[_ZZ23solve_nonce_range_fusedPKhPyyiPjE9sh_prefix+119], %rs240;
	ld.global.nc.u8 	%rs241, [%rd11+120];
	cvt.u16.u8 	%rs242, %rs241;
	st.shared.u8 	[_ZZ23solve_nonce_range_fusedPKhPyyiPjE9sh_prefix+120], %rs242;
	ld.global.nc.u8 	%rs243, [%rd11+121];
	cvt.u16.u8 	%rs244, %rs243;
	st.shared.u8 	[_ZZ23solve_nonce_range_fusedPKhPyyiPjE9sh_prefix+121], %rs244;
	ld.global.nc.u8 	%rs245, [%rd11+122];
	cvt.u16.u8 	%rs246, %rs245;
	st.shared.u8 	[_ZZ23solve_nonce_range_fusedPKhPyyiPjE9sh_prefix+122], %rs246;
	ld.global.nc.u8 	%rs247, [%rd11+123];
	cvt.u16.u8 	%rs248, %rs247;
	st.shared.u8 	[_ZZ23solve_nonce_range_fusedPKhPyyiPjE9sh_prefix+123], %rs248;
	ld.global.nc.u8 	%rs249, [%rd11+124];
	cvt.u16.u8 	%rs250, %rs249;
	st.shared.u8 	[_ZZ23solve_nonce_range_fusedPKhPyyiPjE9sh_prefix+124], %rs250;
	ld.global.nc.u8 	%rs251, [%rd11+125];
	cvt.u16.u8 	%rs252, %rs251;
	st.shared.u8 	[_ZZ23solve_nonce_range_fusedPKhPyyiPjE9sh_prefix+125], %rs252;
	ld.global.nc.u8 	%rs253, [%rd11+126];
	cvt.u16.u8 	%rs254, %rs253;
	st.shared.u8 	[_ZZ23solve_nonce_range_fusedPKhPyyiPjE9sh_prefix+126], %rs254;
	ld.global.nc.u8 	%rs255, [%rd11+127];
	cvt.u16.u8 	%rs256, %rs255;
	st.shared.u8 	[_ZZ23solve_nonce_range_fusedPKhPyyiPjE9sh_prefix+127], %rs256;
	ld.global.nc.u8 	%rs257, [%rd11+128];
	cvt.u16.u8 	%rs258, %rs257;
	st.shared.u8 	[_ZZ23solve_nonce_range_fusedPKhPyyiPjE9sh_prefix+128], %rs258;
	ld.global.nc.u8 	%rs259, [%rd11+129];
	cvt.u16.u8 	%rs260, %rs259;
	st.shared.u8 	[_ZZ23solve_nonce_range_fusedPKhPyyiPjE9sh_prefix+129], %rs260;
	ld.global.nc.u8 	%rs261, [%rd11+130];
	cvt.u16.u8 	%rs262, %rs261;
	st.shared.u8 	[_ZZ23solve_nonce_range_fusedPKhPyyiPjE9sh_prefix+130], %rs262;
	ld.global.nc.u8 	%rs263, [%rd11+131];
	cvt.u16.u8 	%rs264, %rs263;
	st.shared.u8 	[_ZZ23solve_nonce_range_fusedPKhPyyiPjE9sh_prefix+131], %rs264;
	ld.global.nc.u8 	%rs265, [%rd11+132];
	cvt.u16.u8 	%rs266, %rs265;
	st.shared.u8 	[_ZZ23solve_nonce_range_fusedPKhPyyiPjE9sh_prefix+132], %rs266;
	ld.global.nc.u8 	%rs267, [%rd11+133];
	cvt.u16.u8 	%rs268, %rs267;
	st.shared.u8 	[_ZZ23solve_nonce_range_fusedPKhPyyiPjE9sh_prefix+133], %rs268;
	ld.global.nc.u8 	%rs269, [%rd11+134];
	cvt.u16.u8 	%rs270, %rs269;
	st.shared.u8 	[_ZZ23solve_nonce_range_fusedPKhPyyiPjE9sh_prefix+134], %rs270;
	ld.global.nc.u8 	%rs271, [%rd11+135];
	cvt.u16.u8 	%rs272, %rs271;
	st.shared.u8 	[_ZZ23solve_nonce_range_fusedPKhPyyiPjE9sh_prefix+135], %rs272;
	ld.global.nc.u8 	%rs273, [%rd11+136];
	cvt.u16.u8 	%rs274, %rs273;
	st.shared.u8 	[_ZZ23solve_nonce_range_fusedPKhPyyiPjE9sh_prefix+136], %rs274;
	ld.global.nc.u8 	%rs275, [%rd11+137];
	cvt.u16.u8 	%rs276, %rs275;
	st.shared.u8 	[_ZZ23solve_nonce_range_fusedPKhPyyiPjE9sh_prefix+137], %rs276;
	ld.global.nc.u8 	%rs277, [%rd11+138];
	cvt.u16.u8 	%rs278, %rs277;
	st.shared.u8 	[_ZZ23solve_nonce_range_fusedPKhPyyiPjE9sh_prefix+138], %rs278;
	ld.global.nc.u8 	%rs279, [%rd11+139];
	cvt.u16.u8 	%rs280, %rs279;
	st.shared.u8 	[_ZZ23solve_nonce_range_fusedPKhPyyiPjE9sh_prefix+139], %rs280;
	ld.global.nc.u8 	%rs281, [%rd11+140];
	cvt.u16.u8 	%rs282, %rs281;
	st.shared.u8 	[_ZZ23solve_nonce_range_fusedPKhPyyiPjE9sh_prefix+140], %rs282;
	ld.global.nc.u8 	%rs283, [%rd11+141];
	cvt.u16.u8 	%rs284, %rs283;
	st.shared.u8 	[_ZZ23solve_nonce_range_fusedPKhPyyiPjE9sh_prefix+141], %rs284;
	ld.global.nc.u8 	%rs285, [%rd11+142];
	cvt.u16.u8 	%rs286, %rs285;
	st.shared.u8 	[_ZZ23solve_nonce_range_fusedPKhPyyiPjE9sh_prefix+142], %rs286;
	ld.global.nc.u8 	%rs287, [%rd11+143];
	cvt.u16.u8 	%rs288, %rs287;
	st.shared.u8 	[_ZZ23solve_nonce_range_fusedPKhPyyiPjE9sh_prefix+143], %rs288;
	ld.global.nc.u8 	%rs289, [%rd11+144];
	cvt.u16.u8 	%rs290, %rs289;
	st.shared.u8 	[_ZZ23solve_nonce_range_fusedPKhPyyiPjE9sh_prefix+144], %rs290;
	ld.global.nc.u8 	%rs291, [%rd11+145];
	cvt.u16.u8 	%rs292, %rs291;
	st.shared.u8 	[_ZZ23solve_nonce_range_fusedPKhPyyiPjE9sh_prefix+145], %rs292;
	ld.global.nc.u8 	%rs293, [%rd11+146];
	cvt.u16.u8 	%rs294, %rs293;
	st.shared.u8 	[_ZZ23solve_nonce_range_fusedPKhPyyiPjE9sh_prefix+146], %rs294;
	ld.global.nc.u8 	%rs295, [%rd11+147];
	cvt.u16.u8 	%rs296, %rs295;
	st.shared.u8 	[_ZZ23solve_nonce_range_fusedPKhPyyiPjE9sh_prefix+147], %rs296;
	ld.global.nc.u8 	%rs297, [%rd11+148];
	cvt.u16.u8 	%rs298, %rs297;
	st.shared.u8 	[_ZZ23solve_nonce_range_fusedPKhPyyiPjE9sh_prefix+148], %rs298;
	ld.global.nc.u8 	%rs299, [%rd11+149];
	cvt.u16.u8 	%rs300, %rs299;
	st.shared.u8 	[_ZZ23solve_nonce_range_fusedPKhPyyiPjE9sh_prefix+149], %rs300;
	ld.global.nc.u8 	%rs301, [%rd11+150];
	cvt.u16.u8 	%rs302, %rs301;
	st.shared.u8 	[_ZZ23solve_nonce_range_fusedPKhPyyiPjE9sh_prefix+150], %rs302;
	ld.global.nc.u8 	%rs303, [%rd11+151];
	cvt.u16.u8 	%rs304, %rs303;
	st.shared.u8 	[_ZZ23solve_nonce_range_fusedPKhPyyiPjE9sh_prefix+151], %rs304;
	ld.global.nc.u8 	%rs305, [%rd11+152];
	cvt.u16.u8 	%rs306, %rs305;
	st.shared.u8 	[_ZZ23solve_nonce_range_fusedPKhPyyiPjE9sh_prefix+152], %rs306;
	ld.global.nc.u8 	%rs307, [%rd11+153];
	cvt.u16.u8 	%rs308, %rs307;
	st.shared.u8 	[_ZZ23solve_nonce_range_fusedPKhPyyiPjE9sh_prefix+153], %rs308;
	ld.global.nc.u8 	%rs309, [%rd11+154];
	cvt.u16.u8 	%rs310, %rs309;
	st.shared.u8 	[_ZZ23solve_nonce_range_fusedPKhPyyiPjE9sh_prefix+154], %rs310;
	ld.global.nc.u8 	%rs311, [%rd11+155];
	cvt.u16.u8 	%rs312, %rs311;
	st.shared.u8 	[_ZZ23solve_nonce_range_fusedPKhPyyiPjE9sh_prefix+155], %rs312;
	ld.global.nc.u8 	%rs313, [%rd11+156];
	cvt.u16.u8 	%rs314, %rs313;
	st.shared.u8 	[_ZZ23solve_nonce_range_fusedPKhPyyiPjE9sh_prefix+156], %rs314;
	ld.global.nc.u8 	%rs315, [%rd11+157];
	cvt.u16.u8 	%rs316, %rs315;
	st.shared.u8 	[_ZZ23solve_nonce_range_fusedPKhPyyiPjE9sh_prefix+157], %rs316;
	ld.global.nc.u8 	%rs317, [%rd11+158];
	cvt.u16.u8 	%rs318, %rs317;
	st.shared.u8 	[_ZZ23solve_nonce_range_fusedPKhPyyiPjE9sh_prefix+158], %rs318;
	ld.global.nc.u8 	%rs319, [%rd11+159];
	cvt.u16.u8 	%rs320, %rs319;
	st.shared.u8 	[_ZZ23solve_nonce_range_fusedPKhPyyiPjE9sh_prefix+159], %rs320;
	ld.global.nc.u8 	%rs321, [%rd11+160];
	cvt.u16.u8 	%rs322, %rs321;
	st.shared.u8 	[_ZZ23solve_nonce_range_fusedPKhPyyiPjE9sh_prefix+160], %rs322;
	ld.global.nc.u8 	%rs323, [%rd11+161];
	cvt.u16.u8 	%rs324, %rs323;
	st.shared.u8 	[_ZZ23solve_nonce_range_fusedPKhPyyiPjE9sh_prefix+161], %rs324;
	ld.global.nc.u8 	%rs325, [%rd11+162];
	cvt.u16.u8 	%rs326, %rs325;
	st.shared.u8 	[_ZZ23solve_nonce_range_fusedPKhPyyiPjE9sh_prefix+162], %rs326;
	ld.global.nc.u8 	%rs327, [%rd11+163];
	cvt.u16.u8 	%rs328, %rs327;
	st.shared.u8 	[_ZZ23solve_nonce_range_fusedPKhPyyiPjE9sh_prefix+163], %rs328;
	ld.global.nc.u8 	%rs329, [%rd11+164];
	cvt.u16.u8 	%rs330, %rs329;
	st.shared.u8 	[_ZZ23solve_nonce_range_fusedPKhPyyiPjE9sh_prefix+164], %rs330;
	ld.global.nc.u8 	%rs331, [%rd11+165];
	cvt.u16.u8 	%rs332, %rs331;
	st.shared.u8 	[_ZZ23solve_nonce_range_fusedPKhPyyiPjE9sh_prefix+165], %rs332;
	ld.global.nc.u8 	%rs333, [%rd11+166];
	cvt.u16.u8 	%rs334, %rs333;
	st.shared.u8 	[_ZZ23solve_nonce_range_fusedPKhPyyiPjE9sh_prefix+166], %rs334;
	ld.global.nc.u8 	%rs335, [%rd11+167];
	cvt.u16.u8 	%rs336, %rs335;
	st.shared.u8 	[_ZZ23solve_nonce_range_fusedPKhPyyiPjE9sh_prefix+167], %rs336;
	ld.global.nc.u8 	%rs337, [%rd11+168];
	cvt.u16.u8 	%rs338, %rs337;
	st.shared.u8 	[_ZZ23solve_nonce_range_fusedPKhPyyiPjE9sh_prefix+168], %rs338;
	ld.global.nc.u8 	%rs339, [%rd11+169];
	cvt.u16.u8 	%rs340, %rs339;
	st.shared.u8 	[_ZZ23solve_nonce_range_fusedPKhPyyiPjE9sh_prefix+169], %rs340;
	ld.global.nc.u8 	%rs341, [%rd11+170];
	cvt.u16.u8 	%rs342, %rs341;
	st.shared.u8 	[_ZZ23solve_nonce_range_fusedPKhPyyiPjE9sh_prefix+170], %rs342;
	ld.global.nc.u8 	%rs343, [%rd11+171];
	cvt.u16.u8 	%rs344, %rs343;
	st.shared.u8 	[_ZZ23solve_nonce_range_fusedPKhPyyiPjE9sh_prefix+171], %rs344;
	ld.global.nc.u8 	%rs345, [%rd11+172];
	cvt.u16.u8 	%rs346, %rs345;
	st.shared.u8 	[_ZZ23solve_nonce_range_fusedPKhPyyiPjE9sh_prefix+172], %rs346;
	ld.global.nc.u8 	%rs347, [%rd11+173];
	cvt.u16.u8 	%rs348, %rs347;
	st.shared.u8 	[_ZZ23solve_nonce_range_fusedPKhPyyiPjE9sh_prefix+173], %rs348;
	ld.global.nc.u8 	%rs349, [%rd11+174];
	cvt.u16.u8 	%rs350, %rs349;
	st.shared.u8 	[_ZZ23solve_nonce_range_fusedPKhPyyiPjE9sh_prefix+174], %rs350;
	ld.global.nc.u8 	%rs351, [%rd11+175];
	cvt.u16.u8 	%rs352, %rs351;
	st.shared.u8 	[_ZZ23solve_nonce_range_fusedPKhPyyiPjE9sh_prefix+175], %rs352;
	ld.global.nc.u8 	%rs353, [%rd11+176];
	cvt.u16.u8 	%rs354, %rs353;
	st.shared.u8 	[_ZZ23solve_nonce_range_fusedPKhPyyiPjE9sh_prefix+176], %rs354;
	ld.global.nc.u8 	%rs355, [%rd11+177];
	cvt.u16.u8 	%rs356, %rs355;
	st.shared.u8 	[_ZZ23solve_nonce_range_fusedPKhPyyiPjE9sh_prefix+177], %rs356;
	ld.global.nc.u8 	%rs357, [%rd11+178];
	cvt.u16.u8 	%rs358, %rs357;
	st.shared.u8 	[_ZZ23solve_nonce_range_fusedPKhPyyiPjE9sh_prefix+178], %rs358;
	ld.global.nc.u8 	%rs359, [%rd11+179];
	cvt.u16.u8 	%rs360, %rs359;
	st.shared.u8 	[_ZZ23solve_nonce_range_fusedPKhPyyiPjE9sh_prefix+179], %rs360;
	ld.global.nc.u8 	%rs361, [%rd11+180];
	cvt.u16.u8 	%rs362, %rs361;
	st.shared.u8 	[_ZZ23solve_nonce_range_fusedPKhPyyiPjE9sh_prefix+180], %rs362;
	ld.global.nc.u8 	%rs363, [%rd11+181];
	cvt.u16.u8 	%rs364, %rs363;
	st.shared.u8 	[_ZZ23solve_nonce_range_fusedPKhPyyiPjE9sh_prefix+181], %rs364;
	ld.global.nc.u8 	%rs365, [%rd11+182];
	cvt.u16.u8 	%rs366, %rs365;
	st.shared.u8 	[_ZZ23solve_nonce_range_fusedPKhPyyiPjE9sh_prefix+182], %rs366;
	ld.global.nc.u8 	%rs367, [%rd11+183];
	cvt.u16.u8 	%rs368, %rs367;
	st.shared.u8 	[_ZZ23solve_nonce_range_fusedPKhPyyiPjE9sh_prefix+183], %rs368;
	ld.global.nc.u8 	%rs369, [%rd11+184];
	cvt.u16.u8 	%rs370, %rs369;
	st.shared.u8 	[_ZZ23solve_nonce_range_fusedPKhPyyiPjE9sh_prefix+184], %rs370;
	ld.global.nc.u8 	%rs371, [%rd11+185];
	cvt.u16.u8 	%rs372, %rs371;
	st.shared.u8 	[_ZZ23solve_nonce_range_fusedPKhPyyiPjE9sh_prefix+185], %rs372;
	ld.global.nc.u8 	%rs373, [%rd11+186];
	cvt.u16.u8 	%rs374, %rs373;
	st.shared.u8 	[_ZZ23solve_nonce_range_fusedPKhPyyiPjE9sh_prefix+186], %rs374;
	ld.global.nc.u8 	%rs375, [%rd11+187];
	cvt.u16.u8 	%rs376, %rs375;
	st.shared.u8 	[_ZZ23solve_nonce_range_fusedPKhPyyiPjE9sh_prefix+187], %rs376;
	ld.global.nc.u8 	%rs377, [%rd11+188];
	cvt.u16.u8 	%rs378, %rs377;
	st.shared.u8 	[_ZZ23solve_nonce_range_fusedPKhPyyiPjE9sh_prefix+188], %rs378;
	ld.global.nc.u8 	%rs379, [%rd11+189];
	cvt.u16.u8 	%rs380, %rs379;
	st.shared.u8 	[_ZZ23solve_nonce_range_fusedPKhPyyiPjE9sh_prefix+189], %rs380;
	ld.global.nc.u8 	%rs381, [%rd11+190];
	cvt.u16.u8 	%rs382, %rs381;
	st.shared.u8 	[_ZZ23solve_nonce_range_fusedPKhPyyiPjE9sh_prefix+190], %rs382;
	ld.global.nc.u8 	%rs383, [%rd11+191];
	cvt.u16.u8 	%rs384, %rs383;
	st.shared.u8 	[_ZZ23solve_nonce_range_fusedPKhPyyiPjE9sh_prefix+191], %rs384;
	ld.global.nc.u8 	%rs385, [%rd11+192];
	cvt.u16.u8 	%rs386, %rs385;
	st.shared.u8 	[_ZZ23solve_nonce_range_fusedPKhPyyiPjE9sh_prefix+192], %rs386;
	ld.global.nc.u8 	%rs387, [%rd11+193];
	cvt.u16.u8 	%rs388, %rs387;
	st.shared.u8 	[_ZZ23solve_nonce_range_fusedPKhPyyiPjE9sh_prefix+193], %rs388;
	ld.global.nc.u8 	%rs389, [%rd11+194];
	cvt.u16.u8 	%rs390, %rs389;
	st.shared.u8 	[_ZZ23solve_nonce_range_fusedPKhPyyiPjE9sh_prefix+194], %rs390;
	ld.global.nc.u8 	%rs391, [%rd11+195];
	cvt.u16.u8 	%rs392, %rs391;
	st.shared.u8 	[_ZZ23solve_nonce_range_fusedPKhPyyiPjE9sh_prefix+195], %rs392;
	ld.global.nc.u8 	%rs393, [%rd11+196];
	cvt.u16.u8 	%rs394, %rs393;
	st.shared.u8 	[_ZZ23solve_nonce_range_fusedPKhPyyiPjE9sh_prefix+196], %rs394;
	ld.global.nc.u8 	%rs395, [%rd11+197];
	cvt.u16.u8 	%rs396, %rs395;
	st.shared.u8 	[_ZZ23solve_nonce_range_fusedPKhPyyiPjE9sh_prefix+197], %rs396;
	ld.global.nc.u8 	%rs397, [%rd11+198];
	cvt.u16.u8 	%rs398, %rs397;
	st.shared.u8 	[_ZZ23solve_nonce_range_fusedPKhPyyiPjE9sh_prefix+198], %rs398;
	ld.global.nc.u8 	%rs399, [%rd11+199];
	cvt.u16.u8 	%rs400, %rs399;
	st.shared.u8 	[_ZZ23solve_nonce_range_fusedPKhPyyiPjE9sh_prefix+199], %rs400;
	ld.global.nc.u8 	%rs401, [%rd11+200];
	cvt.u16.u8 	%rs402, %rs401;
	st.shared.u8 	[_ZZ23solve_nonce_range_fusedPKhPyyiPjE9sh_prefix+200], %rs402;
	ld.global.nc.u8 	%rs403, [%rd11+201];
	cvt.u16.u8 	%rs404, %rs403;
	st.shared.u8 	[_ZZ23solve_nonce_range_fusedPKhPyyiPjE9sh_prefix+201], %rs404;
	ld.global.nc.u8 	%rs405, [%rd11+202];
	cvt.u16.u8 	%rs406, %rs405;
	st.shared.u8 	[_ZZ23solve_nonce_range_fusedPKhPyyiPjE9sh_prefix+202], %rs406;
	ld.global.nc.u8 	%rs407, [%rd11+203];
	cvt.u16.u8 	%rs408, %rs407;
	st.shared.u8 	[_ZZ23solve_nonce_range_fusedPKhPyyiPjE9sh_prefix+203], %rs408;
	ld.global.nc.u8 	%rs409, [%rd11+204];
	cvt.u16.u8 	%rs410, %rs409;
	st.shared.u8 	[_ZZ23solve_nonce_range_fusedPKhPyyiPjE9sh_prefix+204], %rs410;
	ld.global.nc.u8 	%rs411, [%rd11+205];
	cvt.u16.u8 	%rs412, %rs411;
	st.shared.u8 	[_ZZ23solve_nonce_range_fusedPKhPyyiPjE9sh_prefix+205], %rs412;
	ld.global.nc.u8 	%rs413, [%rd11+206];
	cvt.u16.u8 	%rs414, %rs413;
	st.shared.u8 	[_ZZ23solve_nonce_range_fusedPKhPyyiPjE9sh_prefix+206], %rs414;
	ld.global.nc.u8 	%rs415, [%rd11+207];
	cvt.u16.u8 	%rs416, %rs415;
	st.shared.u8 	[_ZZ23solve_nonce_range_fusedPKhPyyiPjE9sh_prefix+207], %rs416;
	ld.global.nc.u8 	%rs417, [%rd11+208];
	cvt.u16.u8 	%rs418, %rs417;
	st.shared.u8 	[_ZZ23solve_nonce_range_fusedPKhPyyiPjE9sh_prefix+208], %rs418;
	ld.global.nc.u8 	%rs419, [%rd11+209];
	cvt.u16.u8 	%rs420, %rs419;
	st.shared.u8 	[_ZZ23solve_nonce_range_fusedPKhPyyiPjE9sh_prefix+209], %rs420;
	ld.global.nc.u8 	%rs421, [%rd11+210];
	cvt.u16.u8 	%rs422, %rs421;
	st.shared.u8 	[_ZZ23solve_nonce_range_fusedPKhPyyiPjE9sh_prefix+210], %rs422;
	ld.global.nc.u8 	%rs423, [%rd11+211];
	cvt.u16.u8 	%rs424, %rs423;
	st.shared.u8 	[_ZZ23solve_nonce_range_fusedPKhPyyiPjE9sh_prefix+211], %rs424;
	ld.global.nc.u8 	%rs425, [%rd11+212];
	cvt.u16.u8 	%rs426, %rs425;
	st.shared.u8 	[_ZZ23solve_nonce_range_fusedPKhPyyiPjE9sh_prefix+212], %rs426;
	ld.global.nc.u8 	%rs427, [%rd11+213];
	cvt.u16.u8 	%rs428, %rs427;
	st.shared.u8 	[_ZZ23solve_nonce_range_fusedPKhPyyiPjE9sh_prefix+213], %rs428;
	ld.global.nc.u8 	%rs429, [%rd11+214];
	cvt.u16.u8 	%rs430, %rs429;
	st.shared.u8 	[_ZZ23solve_nonce_range_fusedPKhPyyiPjE9sh_prefix+214], %rs430;
	ld.global.nc.u8 	%rs431, [%rd11+215];
	cvt.u16.u8 	%rs432, %rs431;
	st.shared.u8 	[_ZZ23solve_nonce_range_fusedPKhPyyiPjE9sh_prefix+215], %rs432;
	ld.global.nc.u8 	%rs433, [%rd11+216];
	cvt.u16.u8 	%rs434, %rs433;
	st.shared.u8 	[_ZZ23solve_nonce_range_fusedPKhPyyiPjE9sh_prefix+216], %rs434;
	ld.global.nc.u8 	%rs435, [%rd11+217];
	cvt.u16.u8 	%rs436, %rs435;
	st.shared.u8 	[_ZZ23solve_nonce_range_fusedPKhPyyiPjE9sh_prefix+217], %rs436;
	ld.global.nc.u8 	%rs437, [%rd11+218];
	cvt.u16.u8 	%rs438, %rs437;
	st.shared.u8 	[_ZZ23solve_nonce_range_fusedPKhPyyiPjE9sh_prefix+218], %rs438;
	ld.global.nc.u8 	%rs439, [%rd11+219];
	cvt.u16.u8 	%rs440, %rs439;
	st.shared.u8 	[_ZZ23solve_nonce_range_fusedPKhPyyiPjE9sh_prefix+219], %rs440;
	ld.global.nc.u8 	%rs441, [%rd11+220];
	cvt.u16.u8 	%rs442, %rs441;
	st.shared.u8 	[_ZZ23solve_nonce_range_fusedPKhPyyiPjE9sh_prefix+220], %rs442;
	ld.global.nc.u8 	%rs443, [%rd11+221];
	cvt.u16.u8 	%rs444, %rs443;
	st.shared.u8 	[_ZZ23solve_nonce_range_fusedPKhPyyiPjE9sh_prefix+221], %rs444;
	ld.global.nc.u8 	%rs445, [%rd11+222];
	cvt.u16.u8 	%rs446, %rs445;
	st.shared.u8 	[_ZZ23solve_nonce_range_fusedPKhPyyiPjE9sh_prefix+222], %rs446;
	ld.global.nc.u8 	%rs447, [%rd11+223];
	cvt.u16.u8 	%rs448, %rs447;
	st.shared.u8 	[_ZZ23solve_nonce_range_fusedPKhPyyiPjE9sh_prefix+223], %rs448;
	ld.global.nc.u8 	%rs449, [%rd11+224];
	cvt.u16.u8 	%rs450, %rs449;
	st.shared.u8 	[_ZZ23solve_nonce_range_fusedPKhPyyiPjE9sh_prefix+224], %rs450;
	ld.global.nc.u8 	%rs451, [%rd11+225];
	cvt.u16.u8 	%rs452, %rs451;
	st.shared.u8 	[_ZZ23solve_nonce_range_fusedPKhPyyiPjE9sh_prefix+225], %rs452;
	ld.global.nc.u8 	%rs453, [%rd11+226];
	cvt.u16.u8 	%rs454, %rs453;
	st.shared.u8 	[_ZZ23solve_nonce_range_fusedPKhPyyiPjE9sh_prefix+226], %rs454;
	ld.global.nc.u8 	%rs455, [%rd11+227];
	cvt.u16.u8 	%rs456, %rs455;
	st.shared.u8 	[_ZZ23solve_nonce_range_fusedPKhPyyiPjE9sh_prefix+227], %rs456;
	ld.global.nc.u8 	%rs457, [%rd11+228];
	cvt.u16.u8 	%rs458, %rs457;
	st.shared.u8 	[_ZZ23solve_nonce_range_fusedPKhPyyiPjE9sh_prefix+228], %rs458;
	ld.global.nc.u8 	%rs459, [%rd11+229];
	cvt.u16.u8 	%rs460, %rs459;
	st.shared.u8 	[_ZZ23solve_nonce_range_fusedPKhPyyiPjE9sh_prefix+229], %rs460;
	ld.global.nc.u8 	%rs461, [%rd11+230];
	cvt.u16.u8 	%rs462, %rs461;
	st.shared.u8 	[_ZZ23solve_nonce_range_fusedPKhPyyiPjE9sh_prefix+230], %rs462;
	ld.global.nc.u8 	%rs463, [%rd11+231];
	cvt.u16.u8 	%rs464, %rs463;
	st.shared.u8 	[_ZZ23solve_nonce_range_fusedPKhPyyiPjE9sh_prefix+231], %rs464;
$L__BB1_2:
	bar.sync 	0;
	mov.u32 	%r4425, %ctaid.x;
	setp.ge.s32 	%p2, %r4425, %r216;
	@%p2 bra 	$L__BB1_62;
	mov.u32 	%r217, %ntid.x;
	mad.lo.s32 	%r5, %r1, %r217, %r2;
	mov.u32 	%r218, %ntid.y;
	mul.lo.s32 	%r6, %r217, %r218;
	shl.b32 	%r7, %r1, 8;
	shl.b32 	%r219, %r1, 4;
	add.s32 	%r220, %r219, %r2;
	shl.b32 	%r221, %r220, 2;
	mov.u32 	%r222, _ZZ23solve_nonce_range_fusedPKhPyyiPjE5tileC;
	add.s32 	%r8, %r222, %r221;
	mov.u32 	%r9, %nctaid.x;
	cvta.to.global.u64 	%rd2, %rd7;
	cvta.to.global.u64 	%rd3, %rd9;
$L__BB1_4:
	setp.ne.s32 	%p3, %r3, 0;
	@%p3 bra 	$L__BB1_11;
	atom.global.add.u64 	%rd12, [%rd2], 1;
	ld.shared.u8 	%rs465, [_ZZ23solve_nonce_range_fusedPKhPyyiPjE9sh_prefix];
	st.shared.u8 	[_ZZ23solve_nonce_range_fusedPKhPyyiPjE7sh_seed], %rs465;
	ld.shared.u8 	%rs466, [_ZZ23solve_nonce_range_fusedPKhPyyiPjE9sh_prefix+1];
	st.shared.u8 	[_ZZ23solve_nonce_range_fusedPKhPyyiPjE7sh_seed+1], %rs466;
	ld.shared.u8 	%rs467, [_ZZ23solve_nonce_range_fusedPKhPyyiPjE9sh_prefix+2];
	st.shared.u8 	[_ZZ23solve_nonce_range_fusedPKhPyyiPjE7sh_seed+2], %rs467;
	ld.shared.u8 	%rs468, [_ZZ23solve_nonce_range_fusedPKhPyyiPjE9sh_prefix+3];
	st.shared.u8 	[_ZZ23solve_nonce_range_fusedPKhPyyiPjE7sh_seed+3], %rs468;
	ld.shared.u8 	%rs469, [_ZZ23solve_nonce_range_fusedPKhPyyiPjE9sh_prefix+4];
	st.shared.u8 	[_ZZ23solve_nonce_range_fusedPKhPyyiPjE7sh_seed+4], %rs469;
	ld.shared.u8 	%rs470, [_ZZ23solve_nonce_range_fusedPKhPyyiPjE9sh_prefix+5];
	st.shared.u8 	[_ZZ23solve_nonce_range_fusedPKhPyyiPjE7sh_seed+5], %rs470;
	ld.shared.u8 	%rs471, [_ZZ23solve_nonce_range_fusedPKhPyyiPjE9sh_prefix+6];
	st.shared.u8 	[_ZZ23solve_nonce_range_fusedPKhPyyiPjE7sh_seed+6], %rs471;
	ld.shared.u8 	%rs472, [_ZZ23solve_nonce_range_fusedPKhPyyiPjE9sh_prefix+7];
	st.shared.u8 	[_ZZ23solve_nonce_range_fusedPKhPyyiPjE7sh_seed+7], %rs472;
	ld.shared.u8 	%rs473, [_ZZ23solve_nonce_range_fusedPKhPyyiPjE9sh_prefix+8];
	st.shared.u8 	[_ZZ23solve_nonce_range_fusedPKhPyyiPjE7sh_seed+8], %rs473;
	ld.shared.u8 	%rs474, [_ZZ23solve_nonce_range_fusedPKhPyyiPjE9sh_prefix+9];
	st.shared.u8 	[_ZZ23solve_nonce_range_fusedPKhPyyiPjE7sh_seed+9], %rs474;
	ld.shared.u8 	%rs475, [_ZZ23solve_nonce_range_fusedPKhPyyiPjE9sh_prefix+10];
	st.shared.u8 	[_ZZ23solve_nonce_range_fusedPKhPyyiPjE7sh_seed+10], %rs475;
	ld.shared.u8 	%rs476, [_ZZ23solve_nonce_range_fusedPKhPyyiPjE9sh_prefix+11];
	st.shared.u8 	[_ZZ23solve_nonce_range_fusedPKhPyyiPjE7sh_seed+11], %rs476;
	ld.shared.u8 	%rs477, [_ZZ23solve_nonce_range_fusedPKhPyyiPjE9sh_prefix+12];
	st.shared.u8 	[_ZZ23solve_nonce_range_fusedPKhPyyiPjE7sh_seed+12], %rs477;
	ld.shared.u8 	%rs478, [_ZZ23solve_nonce_range_fusedPKhPyyiPjE9sh_prefix+13];
	st.shared.u8 	[_ZZ23solve_nonce_range_fusedPKhPyyiPjE7sh_seed+13], %rs478;
	ld.shared.u8 	%rs479, [_ZZ23solve_nonce_range_fusedPKhPyyiPjE9sh_prefix+14];
	st.shared.u8 	[_ZZ23solve_nonce_range_fusedPKhPyyiPjE7sh_seed+14], %rs479;
	ld.shared.u8 	%rs480, [_ZZ23solve_nonce_range_fusedPKhPyyiPjE9sh_prefix+15];
	st.shared.u8 	[_ZZ23solve_nonce_range_fusedPKhPyyiPjE7sh_seed+15], %rs480;
	ld.shared.u8 	%rs481, [_ZZ23solve_nonce_range_fusedPKhPyyiPjE9sh_prefix+16];
	st.shared.u8 	[_ZZ23solve_nonce_range_fusedPKhPyyiPjE7sh_seed+16], %rs481;
	ld.shared.u8 	%rs482, [_ZZ23solve_nonce_range_fusedPKhPyyiPjE9sh_prefix+17];
	st.shared.u8 	[_ZZ23solve_nonce_range_fusedPKhPyyiPjE7sh_seed+17], %rs482;
	ld.shared.u8 	%rs483, [_ZZ23solve_nonce_range_fusedPKhPyyiPjE9sh_prefix+18];
	st.shared.u8 	[_ZZ23solve_nonce_range_fusedPKhPyyiPjE7sh_seed+18], %rs483;
	ld.shared.u8 	%rs484, [_ZZ23solve_nonce_range_fusedPKhPyyiPjE9sh_prefix+19];
	st.shared.u8 	[_ZZ23solve_nonce_range_fusedPKhPyyiPjE7sh_seed+19], %rs484;
	ld.shared.u8 	%rs485, [_ZZ23solve_nonce_range_fusedPKhPyyiPjE9sh_prefix+20];
	st.shared.u8 	[_ZZ23solve_nonce_range_fusedPKhPyyiPjE7sh_seed+20], %rs485;
	ld.shared.u8 	%rs486, [_ZZ23solve_nonce_range_fusedPKhPyyiPjE9sh_prefix+21];
	st.shared.u8 	[_ZZ23solve_nonce_range_fusedPKhPyyiPjE7sh_seed+21], %rs486;
	ld.shared.u8 	%rs487, [_ZZ23solve_nonce_range_fusedPKhPyyiPjE9sh_prefix+22];
	st.shared.u8 	[_ZZ23solve_nonce_range_fusedPKhPyyiPjE7sh_seed+22], %rs487;
	ld.shared.u8 	%rs488, [_ZZ23solve_nonce_range_fusedPKhPyyiPjE9sh_prefix+23];
	st.shared.u8 	[_ZZ23solve_nonce_range_fusedPKhPyyiPjE7sh_seed+23], %rs488;
	ld.shared.u8 	%rs489, [_ZZ23solve_nonce_range_fusedPKhPyyiPjE9sh_prefix+24];
	st.shared.u8 	[_ZZ23solve_nonce_range_fusedPKhPyyiPjE7sh_seed+24], %rs489;
	ld.shared.u8 	%rs490, [_ZZ23solve_nonce_range_fusedPKhPyyiPjE9sh_prefix+25];
	st.shared.u8 	[_ZZ23solve_nonce_range_fusedPKhPyyiPjE7sh_seed+25], %rs490;
	ld.shared.u8 	%rs491, [_ZZ23solve_nonce_range_fusedPKhPyyiPjE9sh_prefix+26];
	st.shared.u8 	[_ZZ23solve_nonce_range_fusedPKhPyyiPjE7sh_seed+26], %rs491;
	ld.shared.u8 	%rs492, [_ZZ23solve_nonce_range_fusedPKhPyyiPjE9sh_prefix+27];
	st.shared.u8 	[_ZZ23solve_nonce_range_fusedPKhPyyiPjE7sh_seed+27], %rs492;
	ld.shared.u8 	%rs493, [_ZZ23solve_nonce_range_fusedPKhPyyiPjE9sh_prefix+28];
	st.shared.u8 	[_ZZ23solve_nonce_range_fusedPKhPyyiPjE7sh_seed+28], %rs493;
	ld.shared.u8 	%rs494, [_ZZ23solve_nonce_range_fusedPKhPyyiPjE9sh_prefix+29];
	st.shared.u8 	[_ZZ23solve_nonce_range_fusedPKhPyyiPjE7sh_seed+29], %rs494;
	ld.shared.u8 	%rs495, [_ZZ23solve_nonce_range_fusedPKhPyyiPjE9sh_prefix+30];
	st.shared.u8 	[_ZZ23solve_nonce_range_fusedPKhPyyiPjE7sh_seed+30], %rs495;
	ld.shared.u8 	%rs496, [_ZZ23solve_nonce_range_fusedPKhPyyiPjE9sh_prefix+31];
	st.shared.u8 	[_ZZ23solve_nonce_range_fusedPKhPyyiPjE7sh_seed+31], %rs496;
	ld.shared.u8 	%rs497, [_ZZ23solve_nonce_range_fusedPKhPyyiPjE9sh_prefix+32];
	st.shared.u8 	[_ZZ23solve_nonce_range_fusedPKhPyyiPjE7sh_seed+32], %rs497;
	ld.shared.u8 	%rs498, [_ZZ23solve_nonce_range_fusedPKhPyyiPjE9sh_prefix+33];
	st.shared.u8 	[_ZZ23solve_nonce_range_fusedPKhPyyiPjE7sh_seed+33], %rs498;
	ld.shared.u8 	%rs499, [_ZZ23solve_nonce_range_fusedPKhPyyiPjE9sh_prefix+34];
	st.shared.u8 	[_ZZ23solve_nonce_range_fusedPKhPyyiPjE7sh_seed+34], %rs499;
	ld.shared.u8 	%rs500, [_ZZ23solve_nonce_range_fusedPKhPyyiPjE9sh_prefix+35];
	st.shared.u8 	[_ZZ23solve_nonce_range_fusedPKhPyyiPjE7sh_seed+35], %rs500;
	ld.shared.u8 	%rs501, [_ZZ23solve_nonce_range_fusedPKhPyyiPjE9sh_prefix+36];
	st.shared.u8 	[_ZZ23solve_nonce_range_fusedPKhPyyiPjE7sh_seed+36], %rs501;
	ld.shared.u8 	%rs502, [_ZZ23solve_nonce_range_fusedPKhPyyiPjE9sh_prefix+37];
	st.shared.u8 	[_ZZ23solve_nonce_range_fusedPKhPyyiPjE7sh_seed+37], %rs502;
	ld.shared.u8 	%rs503, [_ZZ23solve_nonce_range_fusedPKhPyyiPjE9sh_prefix+38];
	st.shared.u8 	[_ZZ23solve_nonce_range_fusedPKhPyyiPjE7sh_seed+38], %rs503;
	ld.shared.u8 	%rs504, [_ZZ23solve_nonce_range_fusedPKhPyyiPjE9sh_prefix+39];
	st.shared.u8 	[_ZZ23solve_nonce_range_fusedPKhPyyiPjE7sh_seed+39], %rs504;
	ld.shared.u8 	%rs505, [_ZZ23solve_nonce_range_fusedPKhPyyiPjE9sh_prefix+40];
	st.shared.u8 	[_ZZ23solve_nonce_range_fusedPKhPyyiPjE7sh_seed+40], %rs505;
	ld.shared.u8 	%rs506, [_ZZ23solve_nonce_range_fusedPKhPyyiPjE9sh_prefix+41];
	st.shared.u8 	[_ZZ23solve_nonce_range_fusedPKhPyyiPjE7sh_seed+41], %rs506;
	ld.shared.u8 	%rs507, [_ZZ23solve_nonce_range_fusedPKhPyyiPjE9sh_prefix+42];
	st.shared.u8 	[_ZZ23solve_nonce_range_fusedPKhPyyiPjE7sh_seed+42], %rs507;
	ld.shared.u8 	%rs508, [_ZZ23solve_nonce_range_fusedPKhPyyiPjE9sh_prefix+43];
	st.shared.u8 	[_ZZ23solve_nonce_range_fusedPKhPyyiPjE7sh_seed+43], %rs508;
	ld.shared.u8 	%rs509, [_ZZ23solve_nonce_range_fusedPKhPyyiPjE9sh_prefix+44];
	st.shared.u8 	[_ZZ23solve_nonce_range_fusedPKhPyyiPjE7sh_seed+44], %rs509;
	ld.shared.u8 	%rs510, [_ZZ23solve_nonce_range_fusedPKhPyyiPjE9sh_prefix+45];
	st.shared.u8 	[_ZZ23solve_nonce_range_fusedPKhPyyiPjE7sh_seed+45], %rs510;
	ld.shared.u8 	%rs511, [_ZZ23solve_nonce_range_fusedPKhPyyiPjE9sh_prefix+46];
	st.shared.u8 	[_ZZ23solve_nonce_range_fusedPKhPyyiPjE7sh_seed+46], %rs511;
	ld.shared.u8 	%rs512, [_ZZ23solve_nonce_range_fusedPKhPyyiPjE9sh_prefix+47];
	st.shared.u8 	[_ZZ23solve_nonce_range_fusedPKhPyyiPjE7sh_seed+47], %rs512;
	ld.shared.u8 	%rs513, [_ZZ23solve_nonce_range_fusedPKhPyyiPjE9sh_prefix+48];
	st.shared.u8 	[_ZZ23solve_nonce_range_fusedPKhPyyiPjE7sh_seed+48], %rs513;
	ld.shared.u8 	%rs514, [_ZZ23solve_nonce_range_fusedPKhPyyiPjE9sh_prefix+49];
	st.shared.u8 	[_ZZ23solve_nonce_range_fusedPKhPyyiPjE7sh_seed+49], %rs514;
	ld.shared.u8 	%rs515, [_ZZ23solve_nonce_range_fusedPKhPyyiPjE9sh_prefix+50];
	st.shared.u8 	[_ZZ23solve_nonce_range_fusedPKhPyyiPjE7sh_seed+50], %rs515;
	ld.shared.u8 	%rs516, [_ZZ23solve_nonce_range_fusedPKhPyyiPjE9sh_prefix+51];
	st.shared.u8 	[_ZZ23solve_nonce_range_fusedPKhPyyiPjE7sh_seed+51], %rs516;
	ld.shared.u8 	%rs517, [_ZZ23solve_nonce_range_fusedPKhPyyiPjE9sh_prefix+52];
	st.shared.u8 	[_ZZ23solve_nonce_range_fusedPKhPyyiPjE7sh_seed+52], %rs517;
	ld.shared.u8 	%rs518, [_ZZ23solve_nonce_range_fusedPKhPyyiPjE9sh_prefix+53];
	st.shared.u8 	[_ZZ23solve_nonce_range_fusedPKhPyyiPjE7sh_seed+53], %rs518;
	ld.shared.u8 	%rs519, [_ZZ23solve_nonce_range_fusedPKhPyyiPjE9sh_prefix+54];
	st.shared.u8 	[_ZZ23solve_nonce_range_fusedPKhPyyiPjE7sh_seed+54], %rs519;
	ld.shared.u8 	%rs520, [_ZZ23solve_nonce_range_fusedPKhPyyiPjE9sh_prefix+55];
	st.shared.u8 	[_ZZ23solve_nonce_range_fusedPKhPyyiPjE7sh_seed+55], %rs520;
	ld.shared.u8 	%rs521, [_ZZ23solve_nonce_range_fusedPKhPyyiPjE9sh_prefix+56];
	st.shared.u8 	[_ZZ23solve_nonce_range_fusedPKhPyyiPjE7sh_seed+56], %rs521;
	ld.shared.u8 	%rs522, [_ZZ23solve_nonce_range_fusedPKhPyyiPjE9sh_prefix+57];
	st.shared.u8 	[_ZZ23solve_nonce_range_fusedPKhPyyiPjE7sh_seed+57], %rs522;
	ld.shared.u8 	%rs523, [_ZZ23solve_nonce_range_fusedPKhPyyiPjE9sh_prefix+58];
	st.shared.u8 	[_ZZ23solve_nonce_range_fusedPKhPyyiPjE7sh_seed+58], %rs523;
	ld.shared.u8 	%rs524, [_ZZ23solve_nonce_range_fusedPKhPyyiPjE9sh_prefix+59];
	st.shared.u8 	[_ZZ23solve_nonce_range_fusedPKhPyyiPjE7sh_seed+59], %rs524;
	ld.shared.u8 	%rs525, [_ZZ23solve_nonce_range_fusedPKhPyyiPjE9sh_prefix+60];
	st.shared.u8 	[_ZZ23solve_nonce_range_fusedPKhPyyiPjE7sh_seed+60], %rs525;
	ld.shared.u8 	%rs526, [_ZZ23solve_nonce_range_fusedPKhPyyiPjE9sh_prefix+61];
	st.shared.u8 	[_ZZ23solve_nonce_range_fusedPKhPyyiPjE7sh_seed+61], %rs526;
	ld.shared.u8 	%rs527, [_ZZ23solve_nonce_range_fusedPKhPyyiPjE9sh_prefix+62];
	st.shared.u8 	[_ZZ23solve_nonce_range_fusedPKhPyyiPjE7sh_seed+62], %rs527;
	ld.shared.u8 	%rs528, [_ZZ23solve_nonce_range_fusedPKhPyyiPjE9sh_prefix+63];
	st.shared.u8 	[_ZZ23solve_nonce_range_fusedPKhPyyiPjE7sh_seed+63], %rs528;
	ld.shared.u8 	%rs529, [_ZZ23solve_nonce_range_fusedPKhPyyiPjE9sh_prefix+64];
	st.shared.u8 	[_ZZ23solve_nonce_range_fusedPKhPyyiPjE7sh_seed+64], %rs529;
	ld.shared.u8 	%rs530, [_ZZ23solve_nonce_range_fusedPKhPyyiPjE9sh_prefix+65];
	st.shared.u8 	[_ZZ23solve_nonce_range_fusedPKhPyyiPjE7sh_seed+65], %rs530;
	ld.shared.u8 	%rs531, [_ZZ23solve_nonce_range_fusedPKhPyyiPjE9sh_prefix+66];
	st.shared.u8 	[_ZZ23solve_nonce_range_fusedPKhPyyiPjE7sh_seed+66], %rs531;
	ld.shared.u8 	%rs532, [_ZZ23solve_nonce_range_fusedPKhPyyiPjE9sh_prefix+67];
	st.shared.u8 	[_ZZ23solve_nonce_range_fusedPKhPyyiPjE7sh_seed+67], %rs532;
	ld.shared.u8 	%rs533, [_ZZ23solve_nonce_range_fusedPKhPyyiPjE9sh_prefix+68];
	st.shared.u8 	[_ZZ23solve_nonce_range_fusedPKhPyyiPjE7sh_seed+68], %rs533;
	ld.shared.u8 	%rs534, [_ZZ23solve_nonce_range_fusedPKhPyyiPjE9sh_prefix+69];
	st.shared.u8 	[_ZZ23solve_nonce_range_fusedPKhPyyiPjE7sh_seed+69], %rs534;
	ld.shared.u8 	%rs535, [_ZZ23solve_nonce_range_fusedPKhPyyiPjE9sh_prefix+70];
	st.shared.u8 	[_ZZ23solve_nonce_range_fusedPKhPyyiPjE7sh_seed+70], %rs535;
	ld.shared.u8 	%rs536, [_ZZ23solve_nonce_range_fusedPKhPyyiPjE9sh_prefix+71];
	st.shared.u8 	[_ZZ23solve_nonce_range_fusedPKhPyyiPjE7sh_seed+71], %rs536;
	ld.shared.u8 	%rs537, [_ZZ23solve_nonce_range_fusedPKhPyyiPjE9sh_prefix+72];
	st.shared.u8 	[_ZZ23solve_nonce_range_fusedPKhPyyiPjE7sh_seed+72], %rs537;
	ld.shared.u8 	%rs538, [_ZZ23solve_nonce_range_fusedPKhPyyiPjE9sh_prefix+73];
	st.shared.u8 	[_ZZ23solve_nonce_range_fusedPKhPyyiPjE7sh_seed+73], %rs538;
	ld.shared.u8 	%rs539, [_ZZ23solve_nonce_range_fusedPKhPyyiPjE9sh_prefix+74];
	st.shared.u8 	[_ZZ23solve_nonce_range_fusedPKhPyyiPjE7sh_seed+74], %rs539;
	ld.shared.u8 	%rs540, [_ZZ23solve_nonce_range_fusedPKhPyyiPjE9sh_prefix+75];
	st.shared.u8 	[_ZZ23solve_nonce_range_fusedPKhPyyiPjE7sh_seed+75], %rs540;
	ld.shared.u8 	%rs541, [_ZZ23solve_nonce_range_fusedPKhPyyiPjE9sh_prefix+76];
	st.shared.u8 	[_ZZ23solve_nonce_range_fusedPKhPyyiPjE7sh_seed+76], %rs541;
	ld.shared.u8 	%rs542, [_ZZ23solve_nonce_range_fusedPKhPyyiPjE9sh_prefix+77];
	st.shared.u8 	[_ZZ23solve_nonce_range_fusedPKhPyyiPjE7sh_seed+77], %rs542;
	ld.shared.u8 	%rs543, [_ZZ23solve_nonce_range_fusedPKhPyyiPjE9sh_prefix+78];
	st.shared.u8 	[_ZZ23solve_nonce_range_fusedPKhPyyiPjE7sh_seed+78], %rs543;
	ld.shared.u8 	%rs544, [_ZZ23solve_nonce_range_fusedPKhPyyiPjE9sh_prefix+79];
	st.shared.u8 	[_ZZ23solve_nonce_range_fusedPKhPyyiPjE7sh_seed+79], %rs544;
	ld.shared.u8 	%rs545, [_ZZ23solve_nonce_range_fusedPKhPyyiPjE9sh_prefix+80];
	st.shared.u8 	[_ZZ23solve_nonce_range_fusedPKhPyyiPjE7sh_seed+80], %rs545;
	ld.shared.u8 	%rs546, [_ZZ23solve_nonce_range_fusedPKhPyyiPjE9sh_prefix+81];
	st.shared.u8 	[_ZZ23solve_nonce_range_fusedPKhPyyiPjE7sh_seed+81], %rs546;
	ld.shared.u8 	%rs547, [_ZZ23solve_nonce_range_fusedPKhPyyiPjE9sh_prefix+82];
	st.shared.u8 	[_ZZ23solve_nonce_range_fusedPKhPyyiPjE7sh_seed+82], %rs547;
	ld.shared.u8 	%rs548, [_ZZ23solve_nonce_range_fusedPKhPyyiPjE9sh_prefix+83];
	st.shared.u8 	[_ZZ23solve_nonce_range_fusedPKhPyyiPjE7sh_seed+83], %rs548;
	ld.shared.u8 	%rs549, [_ZZ23solve_nonce_range_fusedPKhPyyiPjE9sh_prefix+84];
	st.shared.u8 	[_ZZ23solve_nonce_range_fusedPKhPyyiPjE7sh_seed+84], %rs549;
	ld.shared.u8 	%rs550, [_ZZ23solve_nonce_range_fusedPKhPyyiPjE9sh_prefix+85];
	st.shared.u8 	[_ZZ23solve_nonce_range_fusedPKhPyyiPjE7sh_seed+85], %rs550;
	ld.shared.u8 	%rs551, [_ZZ23solve_nonce_range_fusedPKhPyyiPjE9sh_prefix+86];
	st.shared.u8 	[_ZZ23solve_nonce_range_fusedPKhPyyiPjE7sh_seed+86], %rs551;
	ld.shared.u8 	%rs552, [_ZZ23solve_nonce_range_fusedPKhPyyiPjE9sh_prefix+87];
	st.shared.u8 	[_ZZ23solve_nonce_range_fusedPKhPyyiPjE7sh_seed+87], %rs552;
	ld.shared.u8 	%rs553, [_ZZ23solve_nonce_range_fusedPKhPyyiPjE9sh_prefix+88];
	st.shared.u8 	[_ZZ23solve_nonce_range_fusedPKhPyyiPjE7sh_seed+88], %rs553;
	ld.shared.u8 	%rs554, [_ZZ23solve_nonce_range_fusedPKhPyyiPjE9sh_prefix+89];
	st.shared.u8 	[_ZZ23solve_nonce_range_fusedPKhPyyiPjE7sh_seed+89], %rs554;
	ld.shared.u8 	%rs555, [_ZZ23solve_nonce_range_fusedPKhPyyiPjE9sh_prefix+90];
	st.shared.u8 	[_ZZ23solve_nonce_range_fusedPKhPyyiPjE7sh_seed+90], %rs555;
	ld.shared.u8 	%rs556, [_ZZ23solve_nonce_range_fusedPKhPyyiPjE9sh_prefix+91];
	st.shared.u8 	[_ZZ23solve_nonce_range_fusedPKhPyyiPjE7sh_seed+91], %rs556;
	ld.shared.u8 	%rs557, [_ZZ23solve_nonce_range_fusedPKhPyyiPjE9sh_prefix+92];
	st.shared.u8 	[_ZZ23solve_nonce_range_fusedPKhPyyiPjE7sh_seed+92], %rs557;
	ld.shared.u8 	%rs558, [_ZZ23solve_nonce_range_fusedPKhPyyiPjE9sh_prefix+93];
	st.shared.u8 	[_ZZ23solve_nonce_range_fusedPKhPyyiPjE7sh_seed+93], %rs558;
	ld.shared.u8 	%rs559, [_ZZ23solve_nonce_range_fusedPKhPyyiPjE9sh_prefix+94];
	st.shared.u8 	[_ZZ23solve_nonce_range_fusedPKhPyyiPjE7sh_seed+94], %rs559;
	ld.shared.u8 	%rs560, [_ZZ23solve_nonce_range_fusedPKhPyyiPjE9sh_prefix+95];
	st.shared.u8 	[_ZZ23solve_nonce_range_fusedPKhPyyiPjE7sh_seed+95], %rs560;
	ld.shared.u8 	%rs561, [_ZZ23solve_nonce_range_fusedPKhPyyiPjE9sh_prefix+96];
	st.shared.u8 	[_ZZ23solve_nonce_range_fusedPKhPyyiPjE7sh_seed+96], %rs561;
	ld.shared.u8 	%rs562, [_ZZ23solve_nonce_range_fusedPKhPyyiPjE9sh_prefix+97];
	st.shared.u8 	[_ZZ23solve_nonce_range_fusedPKhPyyiPjE7sh_seed+97], %rs562;
	ld.shared.u8 	%rs563, [_ZZ23solve_nonce_range_fusedPKhPyyiPjE9sh_prefix+98];
	st.shared.u8 	[_ZZ23solve_nonce_range_fusedPKhPyyiPjE7sh_seed+98], %rs563;
	ld.shared.u8 	%rs564, [_ZZ23solve_nonce_range_fusedPKhPyyiPjE9sh_prefix+99];
	st.shared.u8 	[_ZZ23solve_nonce_range_fusedPKhPyyiPjE7sh_seed+99], %rs564;
	ld.shared.u8 	%rs565, [_ZZ23solve_nonce_range_fusedPKhPyyiPjE9sh_prefix+100];
	st.shared.u8 	[_ZZ23solve_nonce_range_fusedPKhPyyiPjE7sh_seed+100], %rs565;
	ld.shared.u8 	%rs566, [_ZZ23solve_nonce_range_fusedPKhPyyiPjE9sh_prefix+101];
	st.shared.u8 	[_ZZ23solve_nonce_range_fusedPKhPyyiPjE7sh_seed+101], %rs566;
	ld.shared.u8 	%rs567, [_ZZ23solve_nonce_range_fusedPKhPyyiPjE9sh_prefix+102];
	st.shared.u8 	[_ZZ23solve_nonce_range_fusedPKhPyyiPjE7sh_seed+102], %rs567;
	ld.shared.u8 	%rs568, [_ZZ23solve_nonce_range_fusedPKhPyyiPjE9sh_prefix+103];
	st.shared.u8 	[_ZZ23solve_nonce_range_fusedPKhPyyiPjE7sh_seed+103], %rs568;
	ld.shared.u8 	%rs569, [_ZZ23solve_nonce_range_fusedPKhPyyiPjE9sh_prefix+104];
	st.shared.u8 	[_ZZ23solve_nonce_range_fusedPKhPyyiPjE7sh_seed+104], %rs569;
	ld.shared.u8 	%rs570, [_ZZ23solve_nonce_range_fusedPKhPyyiPjE9sh_prefix+105];
	st.shared.u8 	[_ZZ23solve_nonce_range_fusedPKhPyyiPjE7sh_seed+105], %rs570;
	ld.shared.u8 	%rs571, [_ZZ23solve_nonce_range_fusedPKhPyyiPjE9sh_prefix+106];
	st.shared.u8 	[_ZZ23solve_nonce_range_fusedPKhPyyiPjE7sh_seed+106], %rs571;
	ld.shared.u8 	%rs572, [_ZZ23solve_nonce_range_fusedPKhPyyiPjE9sh_prefix+107];
	st.shared.u8 	[_ZZ23solve_nonce_range_fusedPKhPyyiPjE7sh_seed+107], %rs572;
	ld.shared.u8 	%rs573, [_ZZ23solve_nonce_range_fusedPKhPyyiPjE9sh_prefix+108];
	st.shared.u8 	[_ZZ23solve_nonce_range_fusedPKhPyyiPjE7sh_seed+108], %rs573;
	ld.shared.u8 	%rs574, [_ZZ23solve_nonce_range_fusedPKhPyyiPjE9sh_prefix+109];
	st.shared.u8 	[_ZZ23solve_nonce_range_fusedPKhPyyiPjE7sh_seed+109], %rs574;
	ld.shared.u8 	%rs575, [_ZZ23solve_nonce_range_fusedPKhPyyiPjE9sh_prefix+110];
	st.shared.u8 	[_ZZ23solve_nonce_range_fusedPKhPyyiPjE7sh_seed+110], %rs575;
	ld.shared.u8 	%rs576, [_ZZ23solve_nonce_range_fusedPKhPyyiPjE9sh_prefix+111];
	st.shared.u8 	[_ZZ23solve_nonce_range_fusedPKhPyyiPjE7sh_seed+111], %rs576;
	ld.shared.u8 	%rs577, [_ZZ23solve_nonce_range_fusedPKhPyyiPjE9sh_prefix+112];
	st.shared.u8 	[_ZZ23solve_nonce_range_fusedPKhPyyiPjE7sh_seed+112], %rs577;
	ld.shared.u8 	%rs578, [_ZZ23solve_nonce_range_fusedPKhPyyiPjE9sh_prefix+113];
	st.shared.u8 	[_ZZ23solve_nonce_range_fusedPKhPyyiPjE7sh_seed+113], %rs578;
	ld.shared.u8 	%rs579, [_ZZ23solve_nonce_range_fusedPKhPyyiPjE9sh_prefix+114];
	st.shared.u8 	[_ZZ23solve_nonce_range_fusedPKhPyyiPjE7sh_seed+114], %rs579;
	ld.shared.u8 	%rs580, [_ZZ23solve_nonce_range_fusedPKhPyyiPjE9sh_prefix+115];
	st.shared.u8 	[_ZZ23solve_nonce_range_fusedPKhPyyiPjE7sh_seed+115], %rs580;
	ld.shared.u8 	%rs581, [_ZZ23solve_nonce_range_fusedPKhPyyiPjE9sh_prefix+116];
	st.shared.u8 	[_ZZ23solve_nonce_range_fusedPKhPyyiPjE7sh_seed+116], %rs581;
	ld.shared.u8 	%rs582, [_ZZ23solve_nonce_range_fusedPKhPyyiPjE9sh_prefix+117];
	st.shared.u8 	[_ZZ23solve_nonce_range_fusedPKhPyyiPjE7sh_seed+117], %rs582;
	ld.shared.u8 	%rs583, [_ZZ23solve_nonce_range_fusedPKhPyyiPjE9sh_prefix+118];
	st.shared.u8 	[_ZZ23solve_nonce_range_fusedPKhPyyiPjE7sh_seed+118], %rs583;
	ld.shared.u8 	%rs584, [_ZZ23solve_nonce_range_fusedPKhPyyiPjE9sh_prefix+119];
	st.shared.u8 	[_ZZ23solve_nonce_range_fusedPKhPyyiPjE7sh_seed+119], %rs584;
	ld.shared.u8 	%rs585, [_ZZ23solve_nonce_range_fusedPKhPyyiPjE9sh_prefix+120];
	st.shared.u8 	[_ZZ23solve_nonce_range_fusedPKhPyyiPjE7sh_seed+120], %rs585;
	ld.shared.u8 	%rs586, [_ZZ23solve_nonce_range_fusedPKhPyyiPjE9sh_prefix+121];
	st.shared.u8 	[_ZZ23solve_nonce_range_fusedPKhPyyiPjE7sh_seed+121], %rs586;
	ld.shared.u8 	%rs587, [_ZZ23solve_nonce_range_fusedPKhPyyiPjE9sh_prefix+122];
	st.shared.u8 	[_ZZ23solve_nonce_range_fusedPKhPyyiPjE7sh_seed+122], %rs587;
	ld.shared.u8 	%rs588, [_ZZ23solve_nonce_range_fusedPKhPyyiPjE9sh_prefix+123];
	st.shared.u8 	[_ZZ23solve_nonce_range_fusedPKhPyyiPjE7sh_seed+123], %rs588;
	ld.shared.u8 	%rs589, [_ZZ23solve_nonce_range_fusedPKhPyyiPjE9sh_prefix+124];
	st.shared.u8 	[_ZZ23solve_nonce_range_fusedPKhPyyiPjE7sh_seed+124], %rs589;
	ld.shared.u8 	%rs590, [_ZZ23solve_nonce_range_fusedPKhPyyiPjE9sh_prefix+125];
	st.shared.u8 	[_ZZ23solve_nonce_range_fusedPKhPyyiPjE7sh_seed+125], %rs590;
	ld.shared.u8 	%rs591, [_ZZ23solve_nonce_range_fusedPKhPyyiPjE9sh_prefix+126];
	st.shared.u8 	[_ZZ23solve_nonce_range_fusedPKhPyyiPjE7sh_seed+126], %rs591;
	ld.shared.u8 	%rs592, [_ZZ23solve_nonce_range_fusedPKhPyyiPjE9sh_prefix+127];
	st.shared.u8 	[_ZZ23solve_nonce_range_fusedPKhPyyiPjE7sh_seed+127], %rs592;
	ld.shared.u8 	%rs593, [_ZZ23solve_nonce_range_fusedPKhPyyiPjE9sh_prefix+128];
	st.shared.u8 	[_ZZ23solve_nonce_range_fusedPKhPyyiPjE7sh_seed+128], %rs593;
	ld.shared.u8 	%rs594, [_ZZ23solve_nonce_range_fusedPKhPyyiPjE9sh_prefix+129];
	st.shared.u8 	[_ZZ23solve_nonce_range_fusedPKhPyyiPjE7sh_seed+129], %rs594;
	ld.shared.u8 	%rs595, [_ZZ23solve_nonce_range_fusedPKhPyyiPjE9sh_prefix+130];
	st.shared.u8 	[_ZZ23solve_nonce_range_fusedPKhPyyiPjE7sh_seed+130], %rs595;
	ld.shared.u8 	%rs596, [_ZZ23solve_nonce_range_fusedPKhPyyiPjE9sh_prefix+131];
	st.shared.u8 	[_ZZ23solve_nonce_range_fusedPKhPyyiPjE7sh_seed+131], %rs596;
	ld.shared.u8 	%rs597, [_ZZ23solve_nonce_range_fusedPKhPyyiPjE9sh_prefix+132];
	st.shared.u8 	[_ZZ23solve_nonce_range_fusedPKhPyyiPjE7sh_seed+132], %rs597;
	ld.shared.u8 	%rs598, [_ZZ23solve_nonce_range_fusedPKhPyyiPjE9sh_prefix+133];
	st.shared.u8 	[_ZZ23solve_nonce_range_fusedPKhPyyiPjE7sh_seed+133], %rs598;
	ld.shared.u8 	%rs599, [_ZZ23solve_nonce_range_fusedPKhPyyiPjE9sh_prefix+134];
	st.shared.u8 	[_ZZ23solve_nonce_range_fusedPKhPyyiPjE7sh_seed+134], %rs599;
	ld.shared.u8 	%rs600, [_ZZ23solve_nonce_range_fusedPKhPyyiPjE9sh_prefix+135];
	st.shared.u8 	[_ZZ23solve_nonce_range_fusedPKhPyyiPjE7sh_seed+135], %rs600;
	ld.shared.u8 	%rs601, [_ZZ23solve_nonce_range_fusedPKhPyyiPjE9sh_prefix+136];
	st.shared.u8 	[_ZZ23solve_nonce_range_fusedPKhPyyiPjE7sh_seed+136], %rs601;
	ld.shared.u8 	%rs602, [_ZZ23solve_nonce_range_fusedPKhPyyiPjE9sh_prefix+137];
	st.shared.u8 	[_ZZ23solve_nonce_range_fusedPKhPyyiPjE7sh_seed+137], %rs602;
	ld.shared.u8 	%rs603, [_ZZ23solve_nonce_range_fusedPKhPyyiPjE9sh_prefix+138];
	st.shared.u8 	[_ZZ23solve_nonce_range_fusedPKhPyyiPjE7sh_seed+138], %rs603;
	ld.shared.u8 	%rs604, [_ZZ23solve_nonce_range_fusedPKhPyyiPjE9sh_prefix+139];
	st.shared.u8 	[_ZZ23solve_nonce_range_fusedPKhPyyiPjE7sh_seed+139], %rs604;
	ld.shared.u8 	%rs605, [_ZZ23solve_nonce_range_fusedPKhPyyiPjE9sh_prefix+140];
	st.shared.u8 	[_ZZ23solve_nonce_range_fusedPKhPyyiPjE7sh_seed+140], %rs605;
	ld.shared.u8 	%rs606, [_ZZ23solve_nonce_range_fusedPKhPyyiPjE9sh_prefix+141];
	st.shared.u8 	[_ZZ23solve_nonce_range_fusedPKhPyyiPjE7sh_seed+141], %rs606;
	ld.shared.u8 	%rs607, [_ZZ23solve_nonce_range_fusedPKhPyyiPjE9sh_prefix+142];
	st.shared.u8 	[_ZZ23solve_nonce_range_fusedPKhPyyiPjE7sh_seed+142], %rs607;
	ld.shared.u8 	%rs608, [_ZZ23solve_nonce_range_fusedPKhPyyiPjE9sh_prefix+143];
	st.shared.u8 	[_ZZ23solve_nonce_range_fusedPKhPyyiPjE7sh_seed+143], %rs608;
	ld.shared.u8 	%rs609, [_ZZ23solve_nonce_range_fusedPKhPyyiPjE9sh_prefix+144];
	st.shared.u8 	[_ZZ23solve_nonce_range_fusedPKhPyyiPjE7sh_seed+144], %rs609;
	ld.shared.u8 	%rs610, [_ZZ23solve_nonce_range_fusedPKhPyyiPjE9sh_prefix+145];
	st.shared.u8 	[_ZZ23solve_nonce_range_fusedPKhPyyiPjE7sh_seed+145], %rs610;
	ld.shared.u8 	%rs611, [_ZZ23solve_nonce_range_fusedPKhPyyiPjE9sh_prefix+146];
	st.shared.u8 	[_ZZ23solve_nonce_range_fusedPKhPyyiPjE7sh_seed+146], %rs611;
	ld.shared.u8 	%rs612, [_ZZ23solve_nonce_range_fusedPKhPyyiPjE9sh_prefix+147];
	st.shared.u8 	[_ZZ23solve_nonce_range_fusedPKhPyyiPjE7sh_seed+147], %rs612;
	ld.shared.u8 	%rs613, [_ZZ23solve_nonce_range_fusedPKhPyyiPjE9sh_prefix+148];
	st.shared.u8 	[_ZZ23solve_nonce_range_fusedPKhPyyiPjE7sh_seed+148], %rs613;
	ld.shared.u8 	%rs614, [_ZZ23solve_nonce_range_fusedPKhPyyiPjE9sh_prefix+149];
	st.shared.u8 	[_ZZ23solve_nonce_range_fusedPKhPyyiPjE7sh_seed+149], %rs614;
	ld.shared.u8 	%rs615, [_ZZ23solve_nonce_range_fusedPKhPyyiPjE9sh_prefix+150];
	st.shared.u8 	[_ZZ23solve_nonce_range_fusedPKhPyyiPjE7sh_seed+150], %rs615;
	ld.shared.u8 	%rs616, [_ZZ23solve_nonce_range_fusedPKhPyyiPjE9sh_prefix+151];
	st.shared.u8 	[_ZZ23solve_nonce_range_fusedPKhPyyiPjE7sh_seed+151], %rs616;
	ld.shared.u8 	%rs617, [_ZZ23solve_nonce_range_fusedPKhPyyiPjE9sh_prefix+152];
	st.shared.u8 	[_ZZ23solve_nonce_range_fusedPKhPyyiPjE7sh_seed+152], %rs617;
	ld.shared.u8 	%rs618, [_ZZ23solve_nonce_range_fusedPKhPyyiPjE9sh_prefix+153];
	st.shared.u8 	[_ZZ23solve_nonce_range_fusedPKhPyyiPjE7sh_seed+153], %rs618;
	ld.shared.u8 	%rs619, [_ZZ23solve_nonce_range_fusedPKhPyyiPjE9sh_prefix+154];
	st.shared.u8 	[_ZZ23solve_nonce_range_fusedPKhPyyiPjE7sh_seed+154], %rs619;
	ld.shared.u8 	%rs620, [_ZZ23solve_nonce_range_fusedPKhPyyiPjE9sh_prefix+155];
	st.shared.u8 	[_ZZ23solve_nonce_range_fusedPKhPyyiPjE7sh_seed+155], %rs620;
	ld.shared.u8 	%rs621, [_ZZ23solve_nonce_range_fusedPKhPyyiPjE9sh_prefix+156];
	st.shared.u8 	[_ZZ23solve_nonce_range_fusedPKhPyyiPjE7sh_seed+156], %rs621;
	ld.shared.u8 	%rs622, [_ZZ23solve_nonce_range_fusedPKhPyyiPjE9sh_prefix+157];
	st.shared.u8 	[_ZZ23solve_nonce_range_fusedPKhPyyiPjE7sh_seed+157], %rs622;
	ld.shared.u8 	%rs623, [_ZZ23solve_nonce_range_fusedPKhPyyiPjE9sh_prefix+158];
	st.shared.u8 	[_ZZ23solve_nonce_range_fusedPKhPyyiPjE7sh_seed+158], %rs623;
	ld.shared.u8 	%rs624, [_ZZ23solve_nonce_range_fusedPKhPyyiPjE9sh_prefix+159];
	st.shared.u8 	[_ZZ23solve_nonce_range_fusedPKhPyyiPjE7sh_seed+159], %rs624;
	ld.shared.u8 	%rs625, [_ZZ23solve_nonce_range_fusedPKhPyyiPjE9sh_prefix+160];
	st.shared.u8 	[_ZZ23solve_nonce_range_fusedPKhPyyiPjE7sh_seed+160], %rs625;
	ld.shared.u8 	%rs626, [_ZZ23solve_nonce_range_fusedPKhPyyiPjE9sh_prefix+161];
	st.shared.u8 	[_ZZ23solve_nonce_range_fusedPKhPyyiPjE7sh_seed+161], %rs626;
	ld.shared.u8 	%rs627, [_ZZ23solve_nonce_range_fusedPKhPyyiPjE9sh_prefix+162];
	st.shared.u8 	[_ZZ23solve_nonce_range_fusedPKhPyyiPjE7sh_seed+162], %rs627;
	ld.shared.u8 	%rs628, [_ZZ23solve_nonce_range_fusedPKhPyyiPjE9sh_prefix+163];
	st.shared.u8 	[_ZZ23solve_nonce_range_fusedPKhPyyiPjE7sh_seed+163], %rs628;
	ld.shared.u8 	%rs629, [_ZZ23solve_nonce_range_fusedPKhPyyiPjE9sh_prefix+164];
	st.shared.u8 	[_ZZ23solve_nonce_range_fusedPKhPyyiPjE7sh_seed+164], %rs629;
	ld.shared.u8 	%rs630, [_ZZ23solve_nonce_range_fusedPKhPyyiPjE9sh_prefix+165];
	st.shared.u8 	[_ZZ23solve_nonce_range_fusedPKhPyyiPjE7sh_seed+165], %rs630;
	ld.shared.u8 	%rs631, [_ZZ23solve_nonce_range_fusedPKhPyyiPjE9sh_prefix+166];
	st.shared.u8 	[_ZZ23solve_nonce_range_fusedPKhPyyiPjE7sh_seed+166], %rs631;
	ld.shared.u8 	%rs632, [_ZZ23solve_nonce_range_fusedPKhPyyiPjE9sh_prefix+167];
	st.shared.u8 	[_ZZ23solve_nonce_range_fusedPKhPyyiPjE7sh_seed+167], %rs632;
	ld.shared.u8 	%rs633, [_ZZ23solve_nonce_range_fusedPKhPyyiPjE9sh_prefix+168];
	st.shared.u8 	[_ZZ23solve_nonce_range_fusedPKhPyyiPjE7sh_seed+168], %rs633;
	ld.shared.u8 	%rs634, [_ZZ23solve_nonce_range_fusedPKhPyyiPjE9sh_prefix+169];
	st.shared.u8 	[_ZZ23solve_nonce_range_fusedPKhPyyiPjE7sh_seed+169], %rs634;
	ld.shared.u8 	%rs635, [_ZZ23solve_nonce_range_fusedPKhPyyiPjE9sh_prefix+170];
	st.shared.u8 	[_ZZ23solve_nonce_range_fusedPKhPyyiPjE7sh_seed+170], %rs635;
	ld.shared.u8 	%rs636, [_ZZ23solve_nonce_range_fusedPKhPyyiPjE9sh_prefix+171];
	st.shared.u8 	[_ZZ23solve_nonce_range_fusedPKhPyyiPjE7sh_seed+171], %rs636;
	ld.shared.u8 	%rs637, [_ZZ23solve_nonce_range_fusedPKhPyyiPjE9sh_prefix+172];
	st.shared.u8 	[_ZZ23solve_nonce_range_fusedPKhPyyiPjE7sh_seed+172], %rs637;
	ld.shared.u8 	%rs638, [_ZZ23solve_nonce_range_fusedPKhPyyiPjE9sh_prefix+173];
	st.shared.u8 	[_ZZ23solve_nonce_range_fusedPKhPyyiPjE7sh_seed+173], %rs638;
	ld.shared.u8 	%rs639, [_ZZ23solve_nonce_range_fusedPKhPyyiPjE9sh_prefix+174];
	st.shared.u8 	[_ZZ23solve_nonce_range_fusedPKhPyyiPjE7sh_seed+174], %rs639;
	ld.shared.u8 	%rs640, [_ZZ23solve_nonce_range_fusedPKhPyyiPjE9sh_prefix+175];
	st.shared.u8 	[_ZZ23solve_nonce_range_fusedPKhPyyiPjE7sh_seed+175], %rs640;
	ld.shared.u8 	%rs641, [_ZZ23solve_nonce_range_fusedPKhPyyiPjE9sh_prefix+176];
	st.shared.u8 	[_ZZ23solve_nonce_range_fusedPKhPyyiPjE7sh_seed+176], %rs641;
	ld.shared.u8 	%rs642, [_ZZ23solve_nonce_range_fusedPKhPyyiPjE9sh_prefix+177];
	st.shared.u8 	[_ZZ23solve_nonce_range_fusedPKhPyyiPjE7sh_seed+177], %rs642;
	ld.shared.u8 	%rs643, [_ZZ23solve_nonce_range_fusedPKhPyyiPjE9sh_prefix+178];
	st.shared.u8 	[_ZZ23solve_nonce_range_fusedPKhPyyiPjE7sh_seed+178], %rs643;
	ld.shared.u8 	%rs644, [_ZZ23solve_nonce_range_fusedPKhPyyiPjE9sh_prefix+179];
	st.shared.u8 	[_ZZ23solve_nonce_range_fusedPKhPyyiPjE7sh_seed+179], %rs644;
	ld.shared.u8 	%rs645, [_ZZ23solve_nonce_range_fusedPKhPyyiPjE9sh_prefix+180];
	st.shared.u8 	[_ZZ23solve_nonce_range_fusedPKhPyyiPjE7sh_seed+180], %rs645;
	ld.shared.u8 	%rs646, [_ZZ23solve_nonce_range_fusedPKhPyyiPjE9sh_prefix+181];
	st.shared.u8 	[_ZZ23solve_nonce_range_fusedPKhPyyiPjE7sh_seed+181], %rs646;
	ld.shared.u8 	%rs647, [_ZZ23solve_nonce_range_fusedPKhPyyiPjE9sh_prefix+182];
	st.shared.u8 	[_ZZ23solve_nonce_range_fusedPKhPyyiPjE7sh_seed+182], %rs647;
	ld.shared.u8 	%rs648, [_ZZ23solve_nonce_range_fusedPKhPyyiPjE9sh_prefix+183];
	st.shared.u8 	[_ZZ23solve_nonce_range_fusedPKhPyyiPjE7sh_seed+183], %rs648;
	ld.shared.u8 	%rs649, [_ZZ23solve_nonce_range_fusedPKhPyyiPjE9sh_prefix+184];
	st.shared.u8 	[_ZZ23solve_nonce_range_fusedPKhPyyiPjE7sh_seed+184], %rs649;
	ld.shared.u8 	%rs650, [_ZZ23solve_nonce_range_fusedPKhPyyiPjE9sh_prefix+185];
	st.shared.u8 	[_ZZ23solve_nonce_range_fusedPKhPyyiPjE7sh_seed+185], %rs650;
	ld.shared.u8 	%rs651, [_ZZ23solve_nonce_range_fusedPKhPyyiPjE9sh_prefix+186];
	st.shared.u8 	[_ZZ23solve_nonce_range_fusedPKhPyyiPjE7sh_seed+186], %rs651;
	ld.shared.u8 	%rs652, [_ZZ23solve_nonce_range_fusedPKhPyyiPjE9sh_prefix+187];
	st.shared.u8 	[_ZZ23solve_nonce_range_fusedPKhPyyiPjE7sh_seed+187], %rs652;
	ld.shared.u8 	%rs653, [_ZZ23solve_nonce_range_fusedPKhPyyiPjE9sh_prefix+188];
	st.shared.u8 	[_ZZ23solve_nonce_range_fusedPKhPyyiPjE7sh_seed+188], %rs653;
	ld.shared.u8 	%rs654, [_ZZ23solve_nonce_range_fusedPKhPyyiPjE9sh_prefix+189];
	st.shared.u8 	[_ZZ23solve_nonce_range_fusedPKhPyyiPjE7sh_seed+189], %rs654;
	ld.shared.u8 	%rs655, [_ZZ23solve_nonce_range_fusedPKhPyyiPjE9sh_prefix+190];
	st.shared.u8 	[_ZZ23solve_nonce_range_fusedPKhPyyiPjE7sh_seed+190], %rs655;
	ld.shared.u8 	%rs656, [_ZZ23solve_nonce_range_fusedPKhPyyiPjE9sh_prefix+191];
	st.shared.u8 	[_ZZ23solve_nonce_range_fusedPKhPyyiPjE7sh_seed+191], %rs656;
	ld.shared.u8 	%rs657, [_ZZ23solve_nonce_range_fusedPKhPyyiPjE9sh_prefix+192];
	st.shared.u8 	[_ZZ23solve_nonce_range_fusedPKhPyyiPjE7sh_seed+192], %rs657;
	ld.shared.u8 	%rs658, [_ZZ23solve_nonce_range_fusedPKhPyyiPjE9sh_prefix+193];
	st.shared.u8 	[_ZZ23solve_nonce_range_fusedPKhPyyiPjE7sh_seed+193], %rs658;
	ld.shared.u8 	%rs659, [_ZZ23solve_nonce_range_fusedPKhPyyiPjE9sh_prefix+194];
	st.shared.u8 	[_ZZ23solve_nonce_range_fusedPKhPyyiPjE7sh_seed+194], %rs659;
	ld.shared.u8 	%rs660, [_ZZ23solve_nonce_range_fusedPKhPyyiPjE9sh_prefix+195];
	st.shared.u8 	[_ZZ23solve_nonce_range_fusedPKhPyyiPjE7sh_seed+195], %rs660;
	ld.shared.u8 	%rs661, [_ZZ23solve_nonce_range_fusedPKhPyyiPjE9sh_prefix+196];
	st.shared.u8 	[_ZZ23solve_nonce_range_fusedPKhPyyiPjE7sh_seed+196], %rs661;
	ld.shared.u8 	%rs662, [_ZZ23solve_nonce_range_fusedPKhPyyiPjE9sh_prefix+197];
	st.shared.u8 	[_ZZ23solve_nonce_range_fusedPKhPyyiPjE7sh_seed+197], %rs662;
	ld.shared.u8 	%rs663, [_ZZ23solve_nonce_range_fusedPKhPyyiPjE9sh_prefix+198];
	st.shared.u8 	[_ZZ23solve_nonce_range_fusedPKhPyyiPjE7sh_seed+198], %rs663;
	ld.shared.u8 	%rs664, [_ZZ23solve_nonce_range_fusedPKhPyyiPjE9sh_prefix+199];
	st.shared.u8 	[_ZZ23solve_nonce_range_fusedPKhPyyiPjE7sh_seed+199], %rs664;
	ld.shared.u8 	%rs665, [_ZZ23solve_nonce_range_fusedPKhPyyiPjE9sh_prefix+200];
	st.shared.u8 	[_ZZ23solve_nonce_range_fusedPKhPyyiPjE7sh_seed+200], %rs665;
	ld.shared.u8 	%rs666, [_ZZ23solve_nonce_range_fusedPKhPyyiPjE9sh_prefix+201];
	st.shared.u8 	[_ZZ23solve_nonce_range_fusedPKhPyyiPjE7sh_seed+201], %rs666;
	ld.shared.u8 	%rs667, [_ZZ23solve_nonce_range_fusedPKhPyyiPjE9sh_prefix+202];
	st.shared.u8 	[_ZZ23solve_nonce_range_fusedPKhPyyiPjE7sh_seed+202], %rs667;
	ld.shared.u8 	%rs668, [_ZZ23solve_nonce_range_fusedPKhPyyiPjE9sh_prefix+203];
	st.shared.u8 	[_ZZ23solve_nonce_range_fusedPKhPyyiPjE7sh_seed+203], %rs668;
	ld.shared.u8 	%rs669, [_ZZ23solve_nonce_range_fusedPKhPyyiPjE9sh_prefix+204];
	st.shared.u8 	[_ZZ23solve_nonce_range_fusedPKhPyyiPjE7sh_seed+204], %rs669;
	ld.shared.u8 	%rs670, [_ZZ23solve_nonce_range_fusedPKhPyyiPjE9sh_prefix+205];
	st.shared.u8 	[_ZZ23solve_nonce_range_fusedPKhPyyiPjE7sh_seed+205], %rs670;
	ld.shared.u8 	%rs671, [_ZZ23solve_nonce_range_fusedPKhPyyiPjE9sh_prefix+206];
	st.shared.u8 	[_ZZ23solve_nonce_range_fusedPKhPyyiPjE7sh_seed+206], %rs671;
	ld.shared.u8 	%rs672, [_ZZ23solve_nonce_range_fusedPKhPyyiPjE9sh_prefix+207];
	st.shared.u8 	[_ZZ23solve_nonce_range_fusedPKhPyyiPjE7sh_seed+207], %rs672;
	ld.shared.u8 	%rs673, [_ZZ23solve_nonce_range_fusedPKhPyyiPjE9sh_prefix+208];
	st.shared.u8 	[_ZZ23solve_nonce_range_fusedPKhPyyiPjE7sh_seed+208], %rs673;
	ld.shared.u8 	%rs674, [_ZZ23solve_nonce_range_fusedPKhPyyiPjE9sh_prefix+209];
	st.shared.u8 	[_ZZ23solve_nonce_range_fusedPKhPyyiPjE7sh_seed+209], %rs674;
	ld.shared.u8 	%rs675, [_ZZ23solve_nonce_range_fusedPKhPyyiPjE9sh_prefix+210];
	st.shared.u8 	[_ZZ23solve_nonce_range_fusedPKhPyyiPjE7sh_seed+210], %rs675;
	ld.shared.u8 	%rs676, [_ZZ23solve_nonce_range_fusedPKhPyyiPjE9sh_prefix+211];
	st.shared.u8 	[_ZZ23solve_nonce_range_fusedPKhPyyiPjE7sh_seed+211], %rs676;
	ld.shared.u8 	%rs677, [_ZZ23solve_nonce_range_fusedPKhPyyiPjE9sh_prefix+212];
	st.shared.u8 	[_ZZ23solve_nonce_range_fusedPKhPyyiPjE7sh_seed+212], %rs677;
	ld.shared.u8 	%rs678, [_ZZ23solve_nonce_range_fusedPKhPyyiPjE9sh_prefix+213];
	st.shared.u8 	[_ZZ23solve_nonce_range_fusedPKhPyyiPjE7sh_seed+213], %rs678;
	ld.shared.u8 	%rs679, [_ZZ23solve_nonce_range_fusedPKhPyyiPjE9sh_prefix+214];
	st.shared.u8 	[_ZZ23solve_nonce_range_fusedPKhPyyiPjE7sh_seed+214], %rs679;
	ld.shared.u8 	%rs680, [_ZZ23solve_nonce_range_fusedPKhPyyiPjE9sh_prefix+215];
	st.shared.u8 	[_ZZ23solve_nonce_range_fusedPKhPyyiPjE7sh_seed+215], %rs680;
	ld.shared.u8 	%rs681, [_ZZ23solve_nonce_range_fusedPKhPyyiPjE9sh_prefix+216];
	st.shared.u8 	[_ZZ23solve_nonce_range_fusedPKhPyyiPjE7sh_seed+216], %rs681;
	ld.shared.u8 	%rs682, [_ZZ23solve_nonce_range_fusedPKhPyyiPjE9sh_prefix+217];
	st.shared.u8 	[_ZZ23solve_nonce_range_fusedPKhPyyiPjE7sh_seed+217], %rs682;
	ld.shared.u8 	%rs683, [_ZZ23solve_nonce_range_fusedPKhPyyiPjE9sh_prefix+218];
	st.shared.u8 	[_ZZ23solve_nonce_range_fusedPKhPyyiPjE7sh_seed+218], %rs683;
	ld.shared.u8 	%rs684, [_ZZ23solve_nonce_range_fusedPKhPyyiPjE9sh_prefix+219];
	st.shared.u8 	[_ZZ23solve_nonce_range_fusedPKhPyyiPjE7sh_seed+219], %rs684;
	ld.shared.u8 	%rs685, [_ZZ23solve_nonce_range_fusedPKhPyyiPjE9sh_prefix+220];
	st.shared.u8 	[_ZZ23solve_nonce_range_fusedPKhPyyiPjE7sh_seed+220], %rs685;
	ld.shared.u8 	%rs686, [_ZZ23solve_nonce_range_fusedPKhPyyiPjE9sh_prefix+221];
	st.shared.u8 	[_ZZ23solve_nonce_range_fusedPKhPyyiPjE7sh_seed+221], %rs686;
	ld.shared.u8 	%rs687, [_ZZ23solve_nonce_range_fusedPKhPyyiPjE9sh_prefix+222];
	st.shared.u8 	[_ZZ23solve_nonce_range_fusedPKhPyyiPjE7sh_seed+222], %rs687;
	ld.shared.u8 	%rs688, [_ZZ23solve_nonce_range_fusedPKhPyyiPjE9sh_prefix+223];
	st.shared.u8 	[_ZZ23solve_nonce_range_fusedPKhPyyiPjE7sh_seed+223], %rs688;
	ld.shared.u8 	%rs689, [_ZZ23solve_nonce_range_fusedPKhPyyiPjE9sh_prefix+224];
	st.shared.u8 	[_ZZ23solve_nonce_range_fusedPKhPyyiPjE7sh_seed+224], %rs689;
	ld.shared.u8 	%rs690, [_ZZ23solve_nonce_range_fusedPKhPyyiPjE9sh_prefix+225];
	st.shared.u8 	[_ZZ23solve_nonce_range_fusedPKhPyyiPjE7sh_seed+225], %rs690;
	ld.shared.u8 	%rs691, [_ZZ23solve_nonce_range_fusedPKhPyyiPjE9sh_prefix+226];
	st.shared.u8 	[_ZZ23solve_nonce_range_fusedPKhPyyiPjE7sh_seed+226], %rs691;
	ld.shared.u8 	%rs692, [_ZZ23solve_nonce_range_fusedPKhPyyiPjE9sh_prefix+227];
	st.shared.u8 	[_ZZ23solve_nonce_range_fusedPKhPyyiPjE7sh_seed+227], %rs692;
	ld.shared.u8 	%rs693, [_ZZ23solve_nonce_range_fusedPKhPyyiPjE9sh_prefix+228];
	st.shared.u8 	[_ZZ23solve_nonce_range_fusedPKhPyyiPjE7sh_seed+228], %rs693;
	ld.shared.u8 	%rs694, [_ZZ23solve_nonce_range_fusedPKhPyyiPjE9sh_prefix+229];
	st.shared.u8 	[_ZZ23solve_nonce_range_fusedPKhPyyiPjE7sh_seed+229], %rs694;
	ld.shared.u8 	%rs695, [_ZZ23solve_nonce_range_fusedPKhPyyiPjE9sh_prefix+230];
	st.shared.u8 	[_ZZ23solve_nonce_range_fusedPKhPyyiPjE7sh_seed+230], %rs695;
	ld.shared.u8 	%rs696, [_ZZ23solve_nonce_range_fusedPKhPyyiPjE9sh_prefix+231];
	st.shared.u8 	[_ZZ23solve_nonce_range_fusedPKhPyyiPjE7sh_seed+231], %rs696;
	cvt.s64.s32 	%rd13, %r4425;
	add.s64 	%rd14, %rd8, %rd13;
	st.shared.u8 	[_ZZ23solve_nonce_range_fusedPKhPyyiPjE7sh_seed+232], %rd14;
	shr.u64 	%rd15, %rd14, 8;
	st.shared.u8 	[_ZZ23solve_nonce_range_fusedPKhPyyiPjE7sh_seed+233], %rd15;
	shr.u64 	%rd16, %rd14, 16;
	st.shared.u8 	[_ZZ23solve_nonce_range_fusedPKhPyyiPjE7sh_seed+234], %rd16;
	shr.u64 	%rd17, %rd14, 24;
	st.shared.u8 	[_ZZ23solve_nonce_range_fusedPKhPyyiPjE7sh_seed+235], %rd17;
	shr.u64 	%rd18, %rd14, 32;
	st.shared.u8 	[_ZZ23solve_nonce_range_fusedPKhPyyiPjE7sh_seed+236], %rd18;
	shr.u64 	%rd19, %rd14, 40;
	st.shared.u8 	[_ZZ23solve_nonce_range_fusedPKhPyyiPjE7sh_seed+237], %rd19;
	shr.u64 	%rd20, %rd14, 48;
	st.shared.u8 	[_ZZ23solve_nonce_range_fusedPKhPyyiPjE7sh_seed+238], %rd20;
	shr.u64 	%rd21, %rd14, 56;
	st.shared.u8 	[_ZZ23solve_nonce_range_fusedPKhPyyiPjE7sh_seed+239], %rd21;
	mov.b32 	%r4434, 0;
	mov.b32 	%r4433, 1541459225;
	mov.b32 	%r4432, 528734635;
	mov.b32 	%r4431, -1694144372;
	mov.b32 	%r4430, 1359893119;
	mov.b32 	%r4429, -1521486534;
	mov.b32 	%r4428, 1013904242;
	mov.b32 	%r4427, -1150833019;
	mov.b32 	%r4426, 1779033703;
$L__BB1_6:
	setp.eq.s32 	%p4, %r4434, 3;
	selp.b32 	%r20, 48, 64, %p4;
	mov.b32 	%r232, 0;
	st.local.v4.u32 	[%rd1], {%r232, %r232, %r232, %r232};
	st.local.v4.u32 	[%rd1+16], {%r232, %r232, %r232, %r232};
	st.local.v4.u32 	[%rd1+32], {%r232, %r232, %r232, %r232};
	st.local.v4.u32 	[%rd1+48], {%r232, %r232, %r232, %r232};
	shl.b32 	%r233, %r4434, 6;
	neg.s32 	%r4436, %r20;
	mov.u32 	%r234, _ZZ23solve_nonce_range_fusedPKhPyyiPjE7sh_seed;
	add.s32 	%r235, %r234, %r233;
	add.s32 	%r4435, %r235, 1;
	mov.u64 	%rd22, %rd1;
$L__BB1_7:
	.pragma "nounroll";
	ld.shared.u8 	%r236, [%r4435+2];
	ld.shared.u8 	%r237, [%r4435+1];
	prmt.b32 	%r238, %r237, %r236, 0x3340U;
	ld.shared.u8 	%r239, [%r4435];
	ld.shared.u8 	%r240, [%r4435+-1];
	prmt.b32 	%r241, %r240, %r239, 0x3340U;
	prmt.b32 	%r242, %r241, %r238, 0x5410U;
	st.local.u32 	[%rd22], %r242;
	add.s32 	%r4436, %r4436, 4;
	add.s64 	%rd22, %rd22, 4;
	add.s32 	%r4435, %r4435, 4;
	setp.ne.s32 	%p5, %r4436, 0;
	@%p5 bra 	$L__BB1_7;
	setp.ne.s32 	%p6, %r4434, 3;
	setp.eq.s32 	%p7, %r4434, 3;
	setp.eq.s32 	%p8, %r4434, 0;
	selp.u32 	%r243, 1, 0, %p8;
	selp.b32 	%r27, 10, %r243, %p7;
	ld.local.v4.u32 	{%r28, %r29, %r30, %r31}, [%rd1];
	ld.local.v4.u32 	{%r32, %r33, %r34, %r35}, [%rd1+16];
	ld.local.v4.u32 	{%r36, %r37, %r38, %r39}, [%rd1+32];
	ld.local.v4.u32 	{%r40, %r41, %r42, %r43}, [%rd1+48];
	@%p6 bra 	$L__BB1_10;
	st.shared.u32 	[_ZZ23solve_nonce_range_fusedPKhPyyiPjE8sh_precv], %r4426;
	st.shared.u32 	[_ZZ23solve_nonce_range_fusedPKhPyyiPjE8sh_precv+4], %r4427;
	st.shared.u32 	[_ZZ23solve_nonce_range_fusedPKhPyyiPjE8sh_precv+8], %r4428;
	st.shared.u32 	[_ZZ23solve_nonce_range_fusedPKhPyyiPjE8sh_precv+12], %r4429;
	st.shared.u32 	[_ZZ23solve_nonce_range_fusedPKhPyyiPjE8sh_precv+16], %r4430;
	st.shared.u32 	[_ZZ23solve_nonce_range_fusedPKhPyyiPjE8sh_precv+20], %r4431;
	st.shared.u32 	[_ZZ23solve_nonce_range_fusedPKhPyyiPjE8sh_precv+24], %r4432;
	st.shared.u32 	[_ZZ23solve_nonce_range_fusedPKhPyyiPjE8sh_precv+28], %r4433;
	st.shared.u32 	[_ZZ23solve_nonce_range_fusedPKhPyyiPjE9sh_lwords], %r28;
	st.shared.u32 	[_ZZ23solve_nonce_range_fusedPKhPyyiPjE9sh_lwords+4], %r29;
	st.shared.u32 	[_ZZ23solve_nonce_range_fusedPKhPyyiPjE9sh_lwords+8], %r30;
	st.shared.u32 	[_ZZ23solve_nonce_range_fusedPKhPyyiPjE9sh_lwords+12], %r31;
	st.shared.u32 	[_ZZ23solve_nonce_range_fusedPKhPyyiPjE9sh_lwords+16], %r32;
	st.shared.u32 	[_ZZ23solve_nonce_range_fusedPKhPyyiPjE9sh_lwords+20], %r33;
	st.shared.u32 	[_ZZ23solve_nonce_range_fusedPKhPyyiPjE9sh_lwords+24], %r34;
	st.shared.u32 	[_ZZ23solve_nonce_range_fusedPKhPyyiPjE9sh_lwords+28], %r35;
	st.shared.u32 	[_ZZ23solve_nonce_range_fusedPKhPyyiPjE9sh_lwords+32], %r36;
	st.shared.u32 	[_ZZ23solve_nonce_range_fusedPKhPyyiPjE9sh_lwords+36], %r37;
	st.shared.u32 	[_ZZ23solve_nonce_range_fusedPKhPyyiPjE9sh_lwords+40], %r38;
	st.shared.u32 	[_ZZ23solve_nonce_range_fusedPKhPyyiPjE9sh_lwords+44], %r39;
	st.shared.u32 	[_ZZ23solve_nonce_range_fusedPKhPyyiPjE9sh_lwords+48], %r40;
	st.shared.u32 	[_ZZ23solve_nonce_range_fusedPKhPyyiPjE9sh_lwords+52], %r41;
	st.shared.u32 	[_ZZ23solve_nonce_range_fusedPKhPyyiPjE9sh_lwords+56], %r42;
	st.shared.u32 	[_ZZ23solve_nonce_range_fusedPKhPyyiPjE9sh_lwords+60], %r43;
	mov.b16 	%rs697, 48;
	st.shared.u8 	[_ZZ23solve_nonce_range_fusedPKhPyyiPjE7sh_llen], %rs697;
$L__BB1_10:
	add.s32 	%r1140, %r4426, %r28;
	add.s32 	%r246, %r1140, %r4430;
	mov.b32 	%r1127, 16;
	// begin inline asm
	shf.r.wrap.b32 %r244, %r246, %r246, %r1127;
	// end inline asm
	add.s32 	%r1141, %r244, 1779033703;
	xor.b32  	%r250, %r4430, %r1141;
	mov.b32 	%r1131, 12;
	// begin inline asm
	shf.r.wrap.b32 %r248, %r250, %r250, %r1131;
	// end inline asm
	add.s32 	%r1142, %r246, %r29;
	add.s32 	%r1143, %r1142, %r248;
	xor.b32  	%r254, %r244, %r1143;
	mov.b32 	%r1135, 8;
	// begin inline asm
	shf.r.wrap.b32 %r252, %r254, %r254, %r1135;
	// end inline asm
	add.s32 	%r1144, %r252, %r1141;
	xor.b32  	%r258, %r248, %r1144;
	mov.b32 	%r1139, 7;
	// begin inline asm
	shf.r.wrap.b32 %r256, %r258, %r258, %r1139;
	// end inline asm
	add.s32 	%r1145, %r4427, %r30;
	add.s32 	%r262, %r1145, %r4431;
	// begin inline asm
	shf.r.wrap.b32 %r260, %r262, %r262, %r1127;
	// end inline asm
	add.s32 	%r1146, %r260, -1150833019;
	xor.b32  	%r266, %r4431, %r1146;
	// begin inline asm
	shf.r.wrap.b32 %r264, %r266, %r266, %r1131;
	// end inline asm
	add.s32 	%r1147, %r262, %r31;
	add.s32 	%r1148, %r1147, %r264;
	xor.b32  	%r270, %r260, %r1148;
	// begin inline asm
	shf.r.wrap.b32 %r268, %r270, %r270, %r1135;
	// end inline asm
	add.s32 	%r1149, %r268, %r1146;
	xor.b32  	%r274, %r264, %r1149;
	// begin inline asm
	shf.r.wrap.b32 %r272, %r274, %r274, %r1139;
	// end inline asm
	add.s32 	%r1150, %r4428, %r32;
	add.s32 	%r1151, %r1150, %r4432;
	xor.b32  	%r278, %r1151, %r20;
	// begin inline asm
	shf.r.wrap.b32 %r276, %r278, %r278, %r1127;
	// end inline asm
	add.s32 	%r1152, %r276, 1013904242;
	xor.b32  	%r282, %r4432, %r1152;
	// begin inline asm
	shf.r.wrap.b32 %r280, %r282, %r282, %r1131;
	// end inline asm
	add.s32 	%r1153, %r1151, %r33;
	add.s32 	%r1154, %r1153, %r280;
	xor.b32  	%r286, %r276, %r1154;
	// begin inline asm
	shf.r.wrap.b32 %r284, %r286, %r286, %r1135;
	// end inline asm
	add.s32 	%r1155, %r284, %r1152;
	xor.b32  	%r290, %r280, %r1155;
	// begin inline asm
	shf.r.wrap.b32 %r288, %r290, %r290, %r1139;
	// end inline asm
	add.s32 	%r1156, %r4429, %r34;
	add.s32 	%r1157, %r1156, %r4433;
	xor.b32  	%r294, %r1157, %r27;
	// begin inline asm
	shf.r.wrap.b32 %r292, %r294, %r294, %r1127;
	// end inline asm
	add.s32 	%r1158, %r292, -1521486534;
	xor.b32  	%r298, %r4433, %r1158;
	// begin inline asm
	shf.r.wrap.b32 %r296, %r298, %r298, %r1131;
	// end inline asm
	add.s32 	%r1159, %r1157, %r35;
	add.s32 	%r1160, %r1159, %r296;
	xor.b32  	%r302, %r292, %r1160;
	// begin inline asm
	shf.r.wrap.b32 %r300, %r302, %r302, %r1135;
	// end inline asm
	add.s32 	%r1161, %r300, %r1158;
	xor.b32  	%r306, %r296, %r1161;
	// begin inline asm
	shf.r.wrap.b32 %r304, %r306, %r306, %r1139;
	// end inline asm
	add.s32 	%r1162, %r1143, %r36;
	add.s32 	%r1163, %r1162, %r272;
	xor.b32  	%r310, %r1163, %r300;
	// begin inline asm
	shf.r.wrap.b32 %r308, %r310, %r310, %r1127;
	// end inline asm
	add.s32 	%r1164, %r1155, %r308;
	xor.b32  	%r314, %r272, %r1164;
	// begin inline asm
	shf.r.wrap.b32 %r312, %r314, %r314, %r1131;
	// end inline asm
	add.s32 	%r1165, %r1163, %r37;
	add.s32 	%r1166, %r1165, %r312;
	xor.b32  	%r318, %r308, %r1166;
	// begin inline asm
	shf.r.wrap.b32 %r316, %r318, %r318, %r1135;
	// end inline asm
	add.s32 	%r1167, %r316, %r1164;
	xor.b32  	%r322, %r312, %r1167;
	// begin inline asm
	shf.r.wrap.b32 %r320, %r322, %r322, %r1139;
	// end inline asm
	add.s32 	%r1168, %r1148, %r38;
	add.s32 	%r1169, %r1168, %r288;
	xor.b32  	%r326, %r1169, %r252;
	// begin inline asm
	shf.r.wrap.b32 %r324, %r326, %r326, %r1127;
	// end inline asm
	add.s32 	%r1170, %r1161, %r324;
	xor.b32  	%r330, %r288, %r1170;
	// begin inline asm
	shf.r.wrap.b32 %r328, %r330, %r330, %r1131;
	// end inline asm
	add.s32 	%r1171, %r1169, %r39;
	add.s32 	%r1172, %r1171, %r328;
	xor.b32  	%r334, %r324, %r1172;
	// begin inline asm
	shf.r.wrap.b32 %r332, %r334, %r334, %r1135;
	// end inline asm
	add.s32 	%r1173, %r332, %r1170;
	xor.b32  	%r338, %r328, %r1173;
	// begin inline asm
	shf.r.wrap.b32 %r336, %r338, %r338, %r1139;
	// end inline asm
	add.s32 	%r1174, %r1154, %r40;
	add.s32 	%r1175, %r1174, %r304;
	xor.b32  	%r342, %r1175, %r268;
	// begin inline asm
	shf.r.wrap.b32 %r340, %r342, %r342, %r1127;
	// end inline asm
	add.s32 	%r1176, %r1144, %r340;
	xor.b32  	%r346, %r304, %r1176;
	// begin inline asm
	shf.r.wrap.b32 %r344, %r346, %r346, %r1131;
	// end inline asm
	add.s32 	%r1177, %r1175, %r41;
	add.s32 	%r1178, %r1177, %r344;
	xor.b32  	%r350, %r340, %r1178;
	// begin inline asm
	shf.r.wrap.b32 %r348, %r350, %r350, %r1135;
	// end inline asm
	add.s32 	%r1179, %r348, %r1176;
	xor.b32  	%r354, %r344, %r1179;
	// begin inline asm
	shf.r.wrap.b32 %r352, %r354, %r354, %r1139;
	// end inline asm
	add.s32 	%r1180, %r1160, %r42;
	add.s32 	%r1181, %r1180, %r256;
	xor.b32  	%r358, %r1181, %r284;
	// begin inline asm
	shf.r.wrap.b32 %r356, %r358, %r358, %r1127;
	// end inline asm
	add.s32 	%r1182, %r1149, %r356;
	xor.b32  	%r362, %r256, %r1182;
	// begin inline asm
	shf.r.wrap.b32 %r360, %r362, %r362, %r1131;
	// end inline asm
	add.s32 	%r1183, %r1181, %r43;
	add.s32 	%r1184, %r1183, %r360;
	xor.b32  	%r366, %r356, %r1184;
	// begin inline asm
	shf.r.wrap.b32 %r364, %r366, %r366, %r1135;
	// end inline asm
	add.s32 	%r1185, %r364, %r1182;
	xor.b32  	%r370, %r360, %r1185;
	// begin inline asm
	shf.r.wrap.b32 %r368, %r370, %r370, %r1139;
	// end inline asm
	add.s32 	%r1186, %r1166, %r30;
	add.s32 	%r1187, %r1186, %r368;
	xor.b32  	%r374, %r1187, %r332;
	// begin inline asm
	shf.r.wrap.b32 %r372, %r374, %r374, %r1127;
	// end inline asm
	add.s32 	%r1188, %r1179, %r372;
	xor.b32  	%r378, %r368, %r1188;
	// begin inline asm
	shf.r.wrap.b32 %r376, %r378, %r378, %r1131;
	// end inline asm
	add.s32 	%r1189, %r1187, %r34;
	add.s32 	%r1190, %r1189, %r376;
	xor.b32  	%r382, %r372, %r1190;
	// begin inline asm
	shf.r.wrap.b32 %r380, %r382, %r382, %r1135;
	// end inline asm
	add.s32 	%r1191, %r380, %r1188;
	xor.b32  	%r386, %r376, %r1191;
	// begin inline asm
	shf.r.wrap.b32 %r384, %r386, %r386, %r1139;
	// end inline asm
	add.s32 	%r1192, %r1172, %r31;
	add.s32 	%r1193, %r1192, %r320;
	xor.b32  	%r390, %r1193, %r348;
	// begin inline asm
	shf.r.wrap.b32 %r388, %r390, %r390, %r1127;
	// end inline asm
	add.s32 	%r1194, %r1185, %r388;
	xor.b32  	%r394, %r320, %r1194;
	// begin inline asm
	shf.r.wrap.b32 %r392, %r394, %r394, %r1131;
	// end inline asm
	add.s32 	%r1195, %r1193, %r38;
	add.s32 	%r1196, %r1195, %r392;
	xor.b32  	%r398, %r388, %r1196;
	// begin inline asm
	shf.r.wrap.b32 %r396, %r398, %r398, %r1135;
	// end inline asm
	add.s32 	%r1197, %r396, %r1194;
	xor.b32  	%r402, %r392, %r1197;
	// begin inline asm
	shf.r.wrap.b32 %r400, %r402, %r402, %r1139;
	// end inline asm
	add.s32 	%r1198, %r1178, %r35;
	add.s32 	%r1199, %r1198, %r336;
	xor.b32  	%r406, %r1199, %r364;
	// begin inline asm
	shf.r.wrap.b32 %r404, %r406, %r406, %r1127;
	// end inline asm
	add.s32 	%r1200, %r1167, %r404;
	xor.b32  	%r410, %r336, %r1200;
	// begin inline asm
	shf.r.wrap.b32 %r408, %r410, %r410, %r1131;
	// end inline asm
	add.s32 	%r1201, %r1199, %r28;
	add.s32 	%r1202, %r1201, %r408;
	xor.b32  	%r414, %r404, %r1202;
	// begin inline asm
	shf.r.wrap.b32 %r412, %r414, %r414, %r1135;
	// end inline asm
	add.s32 	%r1203, %r412, %r1200;
	xor.b32  	%r418, %r408, %r1203;
	// begin inline asm
	shf.r.wrap.b32 %r416, %r418, %r418, %r1139;
	// end inline asm
	add.s32 	%r1204, %r1184, %r32;
	add.s32 	%r1205, %r1204, %r352;
	xor.b32  	%r422, %r1205, %r316;
	// begin inline asm
	shf.r.wrap.b32 %r420, %r422, %r422, %r1127;
	// end inline asm
	add.s32 	%r1206, %r1173, %r420;
	xor.b32  	%r426, %r352, %r1206;
	// begin inline asm
	shf.r.wrap.b32 %r424, %r426, %r426, %r1131;
	// end inline asm
	add.s32 	%r1207, %r1205, %r41;
	add.s32 	%r1208, %r1207, %r424;
	xor.b32  	%r430, %r420, %r1208;
	// begin inline asm
	shf.r.wrap.b32 %r428, %r430, %r430, %r1135;
	// end inline asm
	add.s32 	%r1209, %r428, %r1206;
	xor.b32  	%r434, %r424, %r1209;
	// begin inline asm
	shf.r.wrap.b32 %r432, %r434, %r434, %r1139;
	// end inline asm
	add.s32 	%r1210, %r1190, %r29;
	add.s32 	%r1211, %r1210, %r400;
	xor.b32  	%r438, %r1211, %r428;
	// begin inline asm
	shf.r.wrap.b32 %r436, %r438, %r438, %r1127;
	// end inline asm
	add.s32 	%r1212, %r1203, %r436;
	xor.b32  	%r442, %r400, %r1212;
	// begin inline asm
	shf.r.wrap.b32 %r440, %r442, %r442, %r1131;
	// end inline asm
	add.s32 	%r1213, %r1211, %r39;
	add.s32 	%r1214, %r1213, %r440;
	xor.b32  	%r446, %r436, %r1214;
	// begin inline asm
	shf.r.wrap.b32 %r444, %r446, %r446, %r1135;
	// end inline asm
	add.s32 	%r1215, %r444, %r1212;
	xor.b32  	%r450, %r440, %r1215;
	// begin inline asm
	shf.r.wrap.b32 %r448, %r450, %r450, %r1139;
	// end inline asm
	add.s32 	%r1216, %r1196, %r40;
	add.s32 	%r1217, %r1216, %r416;
	xor.b32  	%r454, %r1217, %r380;
	// begin inline asm
	shf.r.wrap.b32 %r452, %r454, %r454, %r1127;
	// end inline asm
	add.s32 	%r1218, %r1209, %r452;
	xor.b32  	%r458, %r416, %r1218;
	// begin inline asm
	shf.r.wrap.b32 %r456, %r458, %r458, %r1131;
	// end inline asm
	add.s32 	%r1219, %r1217, %r33;
	add.s32 	%r1220, %r1219, %r456;
	xor.b32  	%r462, %r452, %r1220;
	// begin inline asm
	shf.r.wrap.b32 %r460, %r462, %r462, %r1135;
	// end inline asm
	add.s32 	%r1221, %r460, %r1218;
	xor.b32  	%r466, %r456, %r1221;
	// begin inline asm
	shf.r.wrap.b32 %r464, %r466, %r466, %r1139;
	// end inline asm
	add.s32 	%r1222, %r1202, %r37;
	add.s32 	%r1223, %r1222, %r432;
	xor.b32  	%r470, %r1223, %r396;
	// begin inline asm
	shf.r.wrap.b32 %r468, %r470, %r470, %r1127;
	// end inline asm
	add.s32 	%r1224, %r1191, %r468;
	xor.b32  	%r474, %r432, %r1224;
	// begin inline asm
	shf.r.wrap.b32 %r472, %r474, %r474, %r1131;
	// end inline asm
	add.s32 	%r1225, %r1223, %r42;
	add.s32 	%r1226, %r1225, %r472;
	xor.b32  	%r478, %r468, %r1226;
	// begin inline asm
	shf.r.wrap.b32 %r476, %r478, %r478, %r1135;
	// end inline asm
	add.s32 	%r1227, %r476, %r1224;
	xor.b32  	%r482, %r472, %r1227;
	// begin inline asm
	shf.r.wrap.b32 %r480, %r482, %r482, %r1139;
	// end inline asm
	add.s32 	%r1228, %r1208, %r43;
	add.s32 	%r1229, %r1228, %r384;
	xor.b32  	%r486, %r1229, %r412;
	// begin inline asm
	shf.r.wrap.b32 %r484, %r486, %r486, %r1127;
	// end inline asm
	add.s32 	%r1230, %r1197, %r484;
	xor.b32  	%r490, %r384, %r1230;
	// begin inline asm
	shf.r.wrap.b32 %r488, %r490, %r490, %r1131;
	// end inline asm
	add.s32 	%r1231, %r1229, %r36;
	add.s32 	%r1232, %r1231, %r488;
	xor.b32  	%r494, %r484, %r1232;
	// begin inline asm
	shf.r.wrap.b32 %r492, %r494, %r494, %r1135;
	// end inline asm
	add.s32 	%r1233, %r492, %r1230;
	xor.b32  	%r498, %r488, %r1233;
	// begin inline asm
	shf.r.wrap.b32 %r496, %r498, %r498, %r1139;
	// end inline asm
	add.s32 	%r1234, %r1214, %r31;
	add.s32 	%r1235, %r1234, %r496;
	xor.b32  	%r502, %r1235, %r460;
	// begin inline asm
	shf.r.wrap.b32 %r500, %r502, %r502, %r1127;
	// end inline asm
	add.s32 	%r1236, %r1227, %r500;
	xor.b32  	%r506, %r496, %r1236;
	// begin inline asm
	shf.r.wrap.b32 %r504, %r506, %r506, %r1131;
	// end inline asm
	add.s32 	%r1237, %r1235, %r32;
	add.s32 	%r1238, %r1237, %r504;
	xor.b32  	%r510, %r500, %r1238;
	// begin inline asm
	shf.r.wrap.b32 %r508, %r510, %r510, %r1135;
	// end inline asm
	add.s32 	%r1239, %r508, %r1236;
	xor.b32  	%r514, %r504, %r1239;
	// begin inline asm
	shf.r.wrap.b32 %r512, %r514, %r514, %r1139;
	// end inline asm
	add.s32 	%r1240, %r1220, %r38;
	add.s32 	%r1241, %r1240, %r448;
	xor.b32  	%r518, %r1241, %r476;
	// begin inline asm
	shf.r.wrap.b32 %r516, %r518, %r518, %r1127;
	// end inline asm
	add.s32 	%r1242, %r1233, %r516;
	xor.b32  	%r522, %r448, %r1242;
	// begin inline asm
	shf.r.wrap.b32 %r520, %r522, %r522, %r1131;
	// end inline asm
	add.s32 	%r1243, %r1241, %r40;
	add.s32 	%r1244, %r1243, %r520;
	xor.b32  	%r526, %r516, %r1244;
	// begin inline asm
	shf.r.wrap.b32 %r524, %r526, %r526, %r1135;
	// end inline asm
	add.s32 	%r1245, %r524, %r1242;
	xor.b32  	%r530, %r520, %r1245;
	// begin inline asm
	shf.r.wrap.b32 %r528, %r530, %r530, %r1139;
	// end inline asm
	add.s32 	%r1246, %r1226, %r41;
	add.s32 	%r1247, %r1246, %r464;
	xor.b32  	%r534, %r1247, %r492;
	// begin inline asm
	shf.r.wrap.b32 %r532, %r534, %r534, %r1127;
	// end inline asm
	add.s32 	%r1248, %r1215, %r532;
	xor.b32  	%r538, %r464, %r1248;
	// begin inline asm
	shf.r.wrap.b32 %r536, %r538, %r538, %r1131;
	// end inline asm
	add.s32 	%r1249, %r1247, %r30;
	add.s32 	%r1250, %r1249, %r536;
	xor.b32  	%r542, %r532, %r1250;
	// begin inline asm
	shf.r.wrap.b32 %r540, %r542, %r542, %r1135;
	// end inline asm
	add.s32 	%r1251, %r540, %r1248;
	xor.b32  	%r546, %r536, %r1251;
	// begin inline asm
	shf.r.wrap.b32 %r544, %r546, %r546, %r1139;
	// end inline asm
	add.s32 	%r1252, %r1232, %r35;
	add.s32 	%r1253, %r1252, %r480;
	xor.b32  	%r550, %r1253, %r444;
	// begin inline asm
	shf.r.wrap.b32 %r548, %r550, %r550, %r1127;
	// end inline asm
	add.s32 	%r1254, %r1221, %r548;
	xor.b32  	%r554, %r480, %r1254;
	// begin inline asm
	shf.r.wrap.b32 %r552, %r554, %r554, %r1131;
	// end inline asm
	add.s32 	%r1255, %r1253, %r42;
	add.s32 	%r1256, %r1255, %r552;
	xor.b32  	%r558, %r548, %r1256;
	// begin inline asm
	shf.r.wrap.b32 %r556, %r558, %r558, %r1135;
	// end inline asm
	add.s32 	%r1257, %r556, %r1254;
	xor.b32  	%r562, %r552, %r1257;
	// begin inline asm
	shf.r.wrap.b32 %r560, %r562, %r562, %r1139;
	// end inline asm
	add.s32 	%r1258, %r1238, %r34;
	add.s32 	%r1259, %r1258, %r528;
	xor.b32  	%r566, %r1259, %r556;
	// begin inline asm
	shf.r.wrap.b32 %r564, %r566, %r566, %r1127;
	// end inline asm
	add.s32 	%r1260, %r1251, %r564;
	xor.b32  	%r570, %r528, %r1260;
	// begin inline asm
	shf.r.wrap.b32 %r568, %r570, %r570, %r1131;
	// end inline asm
	add.s32 	%r1261, %r1259, %r33;
	add.s32 	%r1262, %r1261, %r568;
	xor.b32  	%r574, %r564, %r1262;
	// begin inline asm
	shf.r.wrap.b32 %r572, %r574, %r574, %r1135;
	// end inline asm
	add.s32 	%r1263, %r572, %r1260;
	xor.b32  	%r578, %r568, %r1263;
	// begin inline asm
	shf.r.wrap.b32 %r576, %r578, %r578, %r1139;
	// end inline asm
	add.s32 	%r1264, %r1244, %r37;
	add.s32 	%r1265, %r1264, %r544;
	xor.b32  	%r582, %r1265, %r508;
	// begin inline asm
	shf.r.wrap.b32 %r580, %r582, %r582, %r1127;
	// end inline asm
	add.s32 	%r1266, %r1257, %r580;
	xor.b32  	%r586, %r544, %r1266;
	// begin inline asm
	shf.r.wrap.b32 %r584, %r586, %r586, %r1131;
	// end inline asm
	add.s32 	%r1267, %r1265, %r28;
	add.s32 	%r1268, %r1267, %r584;
	xor.b32  	%r590, %r580, %r1268;
	// begin inline asm
	shf.r.wrap.b32 %r588, %r590, %r590, %r1135;
	// end inline asm
	add.s32 	%r1269, %r588, %r1266;
	xor.b32  	%r594, %r584, %r1269;
	// begin inline asm
	shf.r.wrap.b32 %r592, %r594, %r594, %r1139;
	// end inline asm
	add.s32 	%r1270, %r1250, %r39;
	add.s32 	%r1271, %r1270, %r560;
	xor.b32  	%r598, %r1271, %r524;
	// begin inline asm
	shf.r.wrap.b32 %r596, %r598, %r598, %r1127;
	// end inline asm
	add.s32 	%r1272, %r1239, %r596;
	xor.b32  	%r602, %r560, %r1272;
	// begin inline asm
	shf.r.wrap.b32 %r600, %r602, %r602, %r1131;
	// end inline asm
	add.s32 	%r1273, %r1271, %r43;
	add.s32 	%r1274, %r1273, %r600;
	xor.b32  	%r606, %r596, %r1274;
	// begin inline asm
	shf.r.wrap.b32 %r604, %r606, %r606, %r1135;
	// end inline asm
	add.s32 	%r1275, %r604, %r1272;
	xor.b32  	%r610, %r600, %r1275;
	// begin inline asm
	shf.r.wrap.b32 %r608, %r610, %r610, %r1139;
	// end inline asm
	add.s32 	%r1276, %r1256, %r36;
	add.s32 	%r1277, %r1276, %r512;
	xor.b32  	%r614, %r1277, %r540;
	// begin inline asm
	shf.r.wrap.b32 %r612, %r614, %r614, %r1127;
	// end inline asm
	add.s32 	%r1278, %r1245, %r612;
	xor.b32  	%r618, %r512, %r1278;
	// begin inline asm
	shf.r.wrap.b32 %r616, %r618, %r618, %r1131;
	// end inline asm
	add.s32 	%r1279, %r1277, %r29;
	add.s32 	%r1280, %r1279, %r616;
	xor.b32  	%r622, %r612, %r1280;
	// begin inline asm
	shf.r.wrap.b32 %r620, %r622, %r622, %r1135;
	// end inline asm
	add.s32 	%r1281, %r620, %r1278;
	xor.b32  	%r626, %r616, %r1281;
	// begin inline asm
	shf.r.wrap.b32 %r624, %r626, %r626, %r1139;
	// end inline asm
	add.s32 	%r1282, %r1262, %r38;
	add.s32 	%r1283, %r1282, %r624;
	xor.b32  	%r630, %r1283, %r588;
	// begin inline asm
	shf.r.wrap.b32 %r628, %r630, %r630, %r1127;
	// end inline asm
	add.s32 	%r1284, %r1275, %r628;
	xor.b32  	%r634, %r624, %r1284;
	// begin inline asm
	shf.r.wrap.b32 %r632, %r634, %r634, %r1131;
	// end inline asm
	add.s32 	%r1285, %r1283, %r35;
	add.s32 	%r1286, %r1285, %r632;
	xor.b32  	%r638, %r628, %r1286;
	// begin inline asm
	shf.r.wrap.b32 %r636, %r638, %r638, %r1135;
	// end inline asm
	add.s32 	%r1287, %r636, %r1284;
	xor.b32  	%r642, %r632, %r1287;
	// begin inline asm
	shf.r.wrap.b32 %r640, %r642, %r642, %r1139;
	// end inline asm
	add.s32 	%r1288, %r1268, %r40;
	add.s32 	%r1289, %r1288, %r576;
	xor.b32  	%r646, %r1289, %r604;
	// begin inline asm
	shf.r.wrap.b32 %r644, %r646, %r646, %r1127;
	// end inline asm
	add.s32 	%r1290, %r1281, %r644;
	xor.b32  	%r650, %r576, %r1290;
	// begin inline asm
	shf.r.wrap.b32 %r648, %r650, %r650, %r1131;
	// end inline asm
	add.s32 	%r1291, %r1289, %r37;
	add.s32 	%r1292, %r1291, %r648;
	xor.b32  	%r654, %r644, %r1292;
	// begin inline asm
	shf.r.wrap.b32 %r652, %r654, %r654, %r1135;
	// end inline asm
	add.s32 	%r1293, %r652, %r1290;
	xor.b32  	%r658, %r648, %r1293;
	// begin inline asm
	shf.r.wrap.b32 %r656, %r658, %r658, %r1139;
	// end inline asm
	add.s32 	%r1294, %r1274, %r42;
	add.s32 	%r1295, %r1294, %r592;
	xor.b32  	%r662, %r1295, %r620;
	// begin inline asm
	shf.r.wrap.b32 %r660, %r662, %r662, %r1127;
	// end inline asm
	add.s32 	%r1296, %r1263, %r660;
	xor.b32  	%r666, %r592, %r1296;
	// begin inline asm
	shf.r.wrap.b32 %r664, %r666, %r666, %r1131;
	// end inline asm
	add.s32 	%r1297, %r1295, %r31;
	add.s32 	%r1298, %r1297, %r664;
	xor.b32  	%r670, %r660, %r1298;
	// begin inline asm
	shf.r.wrap.b32 %r668, %r670, %r670, %r1135;
	// end inline asm
	add.s32 	%r1299, %r668, %r1296;
	xor.b32  	%r674, %r664, %r1299;
	// begin inline asm
	shf.r.wrap.b32 %r672, %r674, %r674, %r1139;
	// end inline asm
	add.s32 	%r1300, %r1280, %r41;
	add.s32 	%r1301, %r1300, %r608;
	xor.b32  	%r678, %r1301, %r572;
	// begin inline asm
	shf.r.wrap.b32 %r676, %r678, %r678, %r1127;
	// end inline asm
	add.s32 	%r1302, %r1269, %r676;
	xor.b32  	%r682, %r608, %r1302;
	// begin inline asm
	shf.r.wrap.b32 %r680, %r682, %r682, %r1131;
	// end inline asm
	add.s32 	%r1303, %r1301, %r43;
	add.s32 	%r1304, %r1303, %r680;
	xor.b32  	%r686, %r676, %r1304;
	// begin inline asm
	shf.r.wrap.b32 %r684, %r686, %r686, %r1135;
	// end inline asm
	add.s32 	%r1305, %r684, %r1302;
	xor.b32  	%r690, %r680, %r1305;
	// begin inline asm
	shf.r.wrap.b32 %r688, %r690, %r690, %r1139;
	// end inline asm
	add.s32 	%r1306, %r1286, %r32;
	add.s32 	%r1307, %r1306, %r656;
	xor.b32  	%r694, %r1307, %r684;
	// begin inline asm
	shf.r.wrap.b32 %r692, %r694, %r694, %r1127;
	// end inline asm
	add.s32 	%r1308, %r1299, %r692;
	xor.b32  	%r698, %r656, %r1308;
	// begin inline asm
	shf.r.wrap.b32 %r696, %r698, %r698, %r1131;
	// end inline asm
	add.s32 	%r1309, %r1307, %r28;
	add.s32 	%r1310, %r1309, %r696;
	xor.b32  	%r702, %r692, %r1310;
	// begin inline asm
	shf.r.wrap.b32 %r700, %r702, %r702, %r1135;
	// end inline asm
	add.s32 	%r1311, %r700, %r1308;
	xor.b32  	%r706, %r696, %r1311;
	// begin inline asm
	shf.r.wrap.b32 %r704, %r706, %r706, %r1139;
	// end inline asm
	add.s32 	%r1312, %r1292, %r39;
	add.s32 	%r1313, %r1312, %r672;
	xor.b32  	%r710, %r1313, %r636;
	// begin inline asm
	shf.r.wrap.b32 %r708, %r710, %r710, %r1127;
	// end inline asm
	add.s32 	%r1314, %r1305, %r708;
	xor.b32  	%r714, %r672, %r1314;
	// begin inline asm
	shf.r.wrap.b32 %r712, %r714, %r714, %r1131;
	// end inline asm
	add.s32 	%r1315, %r1313, %r30;
	add.s32 	%r1316, %r1315, %r712;
	xor.b32  	%r718, %r708, %r1316;
	// begin inline asm
	shf.r.wrap.b32 %r716, %r718, %r718, %r1135;
	// end inline asm
	add.s32 	%r1317, %r716, %r1314;
	xor.b32  	%r722, %r712, %r1317;
	// begin inline asm
	shf.r.wrap.b32 %r720, %r722, %r722, %r1139;
	// end inline asm
	add.s32 	%r1318, %r1298, %r33;
	add.s32 	%r1319, %r1318, %r688;
	xor.b32  	%r726, %r1319, %r652;
	// begin inline asm
	shf.r.wrap.b32 %r724, %r726, %r726, %r1127;
	// end inline asm
	add.s32 	%r1320, %r1287, %r724;
	xor.b32  	%r730, %r688, %r1320;
	// begin inline asm
	shf.r.wrap.b32 %r728, %r730, %r730, %r1131;
	// end inline asm
	add.s32 	%r1321, %r1319, %r36;
	add.s32 	%r1322, %r1321, %r728;
	xor.b32  	%r734, %r724, %r1322;
	// begin inline asm
	shf.r.wrap.b32 %r732, %r734, %r734, %r1135;
	// end inline asm
	add.s32 	%r1323, %r732, %r1320;
	xor.b32  	%r738, %r728, %r1323;
	// begin inline asm
	shf.r.wrap.b32 %r736, %r738, %r738, %r1139;
	// end inline asm
	add.s32 	%r1324, %r1304, %r29;
	add.s32 	%r1325, %r1324, %r640;
	xor.b32  	%r742, %r1325, %r668;
	// begin inline asm
	shf.r.wrap.b32 %r740, %r742, %r742, %r1127;
	// end inline asm
	add.s32 	%r1326, %r1293, %r740;
	xor.b32  	%r746, %r640, %r1326;
	// begin inline asm
	shf.r.wrap.b32 %r744, %r746, %r746, %r1131;
	// end inline asm
	add.s32 	%r1327, %r1325, %r34;
	add.s32 	%r1328, %r1327, %r744;
	xor.b32  	%r750, %r740, %r1328;
	// begin inline asm
	shf.r.wrap.b32 %r748, %r750, %r750, %r1135;
	// end inline asm
	add.s32 	%r1329, %r748, %r1326;
	xor.b32  	%r754, %r744, %r1329;
	// begin inline asm
	shf.r.wrap.b32 %r752, %r754, %r754, %r1139;
	// end inline asm
	add.s32 	%r1330, %r1310, %r40;
	add.s32 	%r1331, %r1330, %r752;
	xor.b32  	%r758, %r1331, %r716;
	// begin inline asm
	shf.r.wrap.b32 %r756, %r758, %r758, %r1127;
	// end inline asm
	add.s32 	%r1332, %r1323, %r756;
	xor.b32  	%r762, %r752, %r1332;
	// begin inline asm
	shf.r.wrap.b32 %r760, %r762, %r762, %r1131;
	// end inline asm
	add.s32 	%r1333, %r1331, %r41;
	add.s32 	%r1334, %r1333, %r760;
	xor.b32  	%r766, %r756, %r1334;
	// begin inline asm
	shf.r.wrap.b32 %r764, %r766, %r766, %r1135;
	// end inline asm
	add.s32 	%r1335, %r764, %r1332;
	xor.b32  	%r770, %r760, %r1335;
	// begin inline asm
	shf.r.wrap.b32 %r768, %r770, %r770, %r1139;
	// end inline asm
	add.s32 	%r1336, %r1316, %r37;
	add.s32 	%r1337, %r1336, %r704;
	xor.b32  	%r774, %r1337, %r732;
	// begin inline asm
	shf.r.wrap.b32 %r772, %r774, %r774, %r1127;
	// end inline asm
	add.s32 	%r1338, %r1329, %r772;
	xor.b32  	%r778, %r704, %r1338;
	// begin inline asm
	shf.r.wrap.b32 %r776, %r778, %r778, %r1131;
	// end inline asm
	add.s32 	%r1339, %r1337, %r39;
	add.s32 	%r1340, %r1339, %r776;
	xor.b32  	%r782, %r772, %r1340;
	// begin inline asm
	shf.r.wrap.b32 %r780, %r782, %r782, %r1135;
	// end inline asm
	add.s32 	%r1341, %r780, %r1338;
	xor.b32  	%r786, %r776, %r1341;
	// begin inline asm
	shf.r.wrap.b32 %r784, %r786, %r786, %r1139;
	// end inline asm
	add.s32 	%r1342, %r1322, %r43;
	add.s32 	%r1343, %r1342, %r720;
	xor.b32  	%r790, %r1343, %r748;
	// begin inline asm
	shf.r.wrap.b32 %r788, %r790, %r790, %r1127;
	// end inline asm
	add.s32 	%r1344, %r1311, %r788;
	xor.b32  	%r794, %r720, %r1344;
	// begin inline asm
	shf.r.wrap.b32 %r792, %r794, %r794, %r1131;
	// end inline asm
	add.s32 	%r1345, %r1343, %r38;
	add.s32 	%r1346, %r1345, %r792;
	xor.b32  	%r798, %r788, %r1346;
	// begin inline asm
	shf.r.wrap.b32 %r796, %r798, %r798, %r1135;
	// end inline asm
	add.s32 	%r1347, %r796, %r1344;
	xor.b32  	%r802, %r792, %r1347;
	// begin inline asm
	shf.r.wrap.b32 %r800, %r802, %r802, %r1139;
	// end inline asm
	add.s32 	%r1348, %r1328, %r42;
	add.s32 	%r1349, %r1348, %r736;
	xor.b32  	%r806, %r1349, %r700;
	// begin inline asm
	shf.r.wrap.b32 %r804, %r806, %r806, %r1127;
	// end inline asm
	add.s32 	%r1350, %r1317, %r804;
	xor.b32  	%r810, %r736, %r1350;
	// begin inline asm
	shf.r.wrap.b32 %r808, %r810, %r810, %r1131;
	// end inline asm
	add.s32 	%r1351, %r1349, %r36;
	add.s32 	%r1352, %r1351, %r808;
	xor.b32  	%r814, %r804, %r1352;
	// begin inline asm
	shf.r.wrap.b32 %r812, %r814, %r814, %r1135;
	// end inline asm
	add.s32 	%r1353, %r812, %r1350;
	xor.b32  	%r818, %r808, %r1353;
	// begin inline asm
	shf.r.wrap.b32 %r816, %r818, %r818, %r1139;
	// end inline asm
	add.s32 	%r1354, %r1334, %r35;
	add.s32 	%r1355, %r1354, %r784;
	xor.b32  	%r822, %r1355, %r812;
	// begin inline asm
	shf.r.wrap.b32 %r820, %r822, %r822, %r1127;
	// end inline asm
	add.s32 	%r1356, %r1347, %r820;
	xor.b32  	%r826, %r784, %r1356;
	// begin inline asm
	shf.r.wrap.b32 %r824, %r826, %r826, %r1131;
	// end inline asm
	add.s32 	%r1357, %r1355, %r30;
	add.s32 	%r1358, %r1357, %r824;
	xor.b32  	%r830, %r820, %r1358;
	// begin inline asm
	shf.r.wrap.b32 %r828, %r830, %r830, %r1135;
	// end inline asm
	add.s32 	%r1359, %r828, %r1356;
	xor.b32  	%r834, %r824, %r1359;
	// begin inline asm
	shf.r.wrap.b32 %r832, %r834, %r834, %r1139;
	// end inline asm
	add.s32 	%r1360, %r1340, %r33;
	add.s32 	%r1361, %r1360, %r800;
	xor.b32  	%r838, %r1361, %r764;
	// begin inline asm
	shf.r.wrap.b32 %r836, %r838, %r838, %r1127;
	// end inline asm
	add.s32 	%r1362, %r1353, %r836;
	xor.b32  	%r842, %r800, %r1362;
	// begin inline asm
	shf.r.wrap.b32 %r840, %r842, %r842, %r1131;
	// end inline asm
	add.s32 	%r1363, %r1361, %r31;
	add.s32 	%r1364, %r1363, %r840;
	xor.b32  	%r846, %r836, %r1364;
	// begin inline asm
	shf.r.wrap.b32 %r844, %r846, %r846, %r1135;
	// end inline asm
	add.s32 	%r1365, %r844, %r1362;
	xor.b32  	%r850, %r840, %r1365;
	// begin inline asm
	shf.r.wrap.b32 %r848, %r850, %r850, %r1139;
	// end inline asm
	add.s32 	%r1366, %r1346, %r28;
	add.s32 	%r1367, %r1366, %r816;
	xor.b32  	%r854, %r1367, %r780;
	// begin inline asm
	shf.r.wrap.b32 %r852, %r854, %r854, %r1127;
	// end inline asm
	add.s32 	%r1368, %r1335, %r852;
	xor.b32  	%r858, %r816, %r1368;
	// begin inline asm
	shf.r.wrap.b32 %r856, %r858, %r858, %r1131;
	// end inline asm
	add.s32 	%r1369, %r1367, %r29;
	add.s32 	%r1370, %r1369, %r856;
	xor.b32  	%r862, %r852, %r1370;
	// begin inline asm
	shf.r.wrap.b32 %r860, %r862, %r862, %r1135;
	// end inline asm
	add.s32 	%r1371, %r860, %r1368;
	xor.b32  	%r866, %r856, %r1371;
	// begin inline asm
	shf.r.wrap.b32 %r864, %r866, %r866, %r1139;
	// end inline asm
	add.s32 	%r1372, %r1352, %r34;
	add.s32 	%r1373, %r1372, %r768;
	xor.b32  	%r870, %r1373, %r796;
	// begin inline asm
	shf.r.wrap.b32 %r868, %r870, %r870, %r1127;
	// end inline asm
	add.s32 	%r1374, %r1341, %r868;
	xor.b32  	%r874, %r768, %r1374;
	// begin inline asm
	shf.r.wrap.b32 %r872, %r874, %r874, %r1131;
	// end inline asm
	add.s32 	%r1375, %r1373, %r32;
	add.s32 	%r1376, %r1375, %r872;
	xor.b32  	%r878, %r868, %r1376;
	// begin inline asm
	shf.r.wrap.b32 %r876, %r878, %r878, %r1135;
	// end inline asm
	add.s32 	%r1377, %r876, %r1374;
	xor.b32  	%r882, %r872, %r1377;
	// begin inline asm
	shf.r.wrap.b32 %r880, %r882, %r882, %r1139;
	// end inline asm
	add.s32 	%r1378, %r1358, %r37;
	add.s32 	%r1379, %r1378, %r880;
	xor.b32  	%r886, %r1379, %r844;
	// begin inline asm
	shf.r.wrap.b32 %r884, %r886, %r886, %r1127;
	// end inline asm
	add.s32 	%r1380, %r1371, %r884;
	xor.b32  	%r890, %r880, %r1380;
	// begin inline asm
	shf.r.wrap.b32 %r888, %r890, %r890, %r1131;
	// end inline asm
	add.s32 	%r1381, %r1379, %r42;
	add.s32 	%r1382, %r1381, %r888;
	xor.b32  	%r894, %r884, %r1382;
	// begin inline asm
	shf.r.wrap.b32 %r892, %r894, %r894, %r1135;
	// end inline asm
	add.s32 	%r1383, %r892, %r1380;
	xor.b32  	%r898, %r888, %r1383;
	// begin inline asm
	shf.r.wrap.b32 %r896, %r898, %r898, %r1139;
	// end inline asm
	add.s32 	%r1384, %r1364, %r39;
	add.s32 	%r1385, %r1384, %r832;
	xor.b32  	%r902, %r1385, %r860;
	// begin inline asm
	shf.r.wrap.b32 %r900, %r902, %r902, %r1127;
	// end inline asm
	add.s32 	%r1386, %r1377, %r900;
	xor.b32  	%r906, %r832, %r1386;
	// begin inline asm
	shf.r.wrap.b32 %r904, %r906, %r906, %r1131;
	// end inline asm
	add.s32 	%r1387, %r1385, %r33;
	add.s32 	%r1388, %r1387, %r904;
	xor.b32  	%r910, %r900, %r1388;
	// begin inline asm
	shf.r.wrap.b32 %r908, %r910, %r910, %r1135;
	// end inline asm
	add.s32 	%r1389, %r908, %r1386;
	xor.b32  	%r914, %r904, %r1389;
	// begin inline asm
	shf.r.wrap.b32 %r912, %r914, %r914, %r1139;
	// end inline asm
	add.s32 	%r1390, %r1370, %r36;
	add.s32 	%r1391, %r1390, %r848;
	xor.b32  	%r918, %r1391, %r876;
	// begin inline asm
	shf.r.wrap.b32 %r916, %r918, %r918, %r1127;
	// end inline asm
	add.s32 	%r1392, %r1359, %r916;
	xor.b32  	%r922, %r848, %r1392;
	// begin inline asm
	shf.r.wrap.b32 %r920, %r922, %r922, %r1131;
	// end inline asm
	add.s32 	%r1393, %r1391, %r40;
	add.s32 	%r1394, %r1393, %r920;
	xor.b32  	%r926, %r916, %r1394;
	// begin inline asm
	shf.r.wrap.b32 %r924, %r926, %r926, %r1135;
	// end inline asm
	add.s32 	%r1395, %r924, %r1392;
	xor.b32  	%r930, %r920, %r1395;
	// begin inline asm
	shf.r.wrap.b32 %r928, %r930, %r930, %r1139;
	// end inline asm
	add.s32 	%r1396, %r1376, %r43;
	add.s32 	%r1397, %r1396, %r864;
	xor.b32  	%r934, %r1397, %r828;
	// begin inline asm
	shf.r.wrap.b32 %r932, %r934, %r934, %r1127;
	// end inline asm
	add.s32 	%r1398, %r1365, %r932;
	xor.b32  	%r938, %r864, %r1398;
	// begin inline asm
	shf.r.wrap.b32 %r936, %r938, %r938, %r1131;
	// end inline asm
	add.s32 	%r1399, %r1397, %r29;
	add.s32 	%r1400, %r1399, %r936;
	xor.b32  	%r942, %r932, %r1400;
	// begin inline asm
	shf.r.wrap.b32 %r940, %r942, %r942, %r1135;
	// end inline asm
	add.s32 	%r1401, %r940, %r1398;
	xor.b32  	%r946, %r936, %r1401;
	// begin inline asm
	shf.r.wrap.b32 %r944, %r946, %r946, %r1139;
	// end inline asm
	add.s32 	%r1402, %r1382, %r41;
	add.s32 	%r1403, %r1402, %r912;
	xor.b32  	%r950, %r1403, %r940;
	// begin inline asm
	shf.r.wrap.b32 %r948, %r950, %r950, %r1127;
	// end inline asm
	add.s32 	%r1404, %r1395, %r948;
	xor.b32  	%r954, %r912, %r1404;
	// begin inline asm
	shf.r.wrap.b32 %r952, %r954, %r954, %r1131;
	// end inline asm
	add.s32 	%r1405, %r1403, %r31;
	add.s32 	%r1406, %r1405, %r952;
	xor.b32  	%r958, %r948, %r1406;
	// begin inline asm
	shf.r.wrap.b32 %r956, %r958, %r958, %r1135;
	// end inline asm
	add.s32 	%r1407, %r956, %r1404;
	xor.b32  	%r962, %r952, %r1407;
	// begin inline asm
	shf.r.wrap.b32 %r960, %r962, %r962, %r1139;
	// end inline asm
	add.s32 	%r1408, %r1388, %r28;
	add.s32 	%r1409, %r1408, %r928;
	xor.b32  	%r966, %r1409, %r892;
	// begin inline asm
	shf.r.wrap.b32 %r964, %r966, %r966, %r1127;
	// end inline asm
	add.s32 	%r1410, %r1401, %r964;
	xor.b32  	%r970, %r928, %r1410;
	// begin inline asm
	shf.r.wrap.b32 %r968, %r970, %r970, %r1131;
	// end inline asm
	add.s32 	%r1411, %r1409, %r38;
	add.s32 	%r1412, %r1411, %r968;
	xor.b32  	%r974, %r964, %r1412;
	// begin inline asm
	shf.r.wrap.b32 %r972, %r974, %r974, %r1135;
	// end inline asm
	add.s32 	%r1413, %r972, %r1410;
	xor.b32  	%r978, %r968, %r1413;
	// begin inline asm
	shf.r.wrap.b32 %r976, %r978, %r978, %r1139;
	// end inline asm
	add.s32 	%r1414, %r1394, %r30;
	add.s32 	%r1415, %r1414, %r944;
	xor.b32  	%r982, %r1415, %r908;
	// begin inline asm
	shf.r.wrap.b32 %r980, %r982, %r982, %r1127;
	// end inline asm
	add.s32 	%r1416, %r1383, %r980;
	xor.b32  	%r986, %r944, %r1416;
	// begin inline asm
	shf.r.wrap.b32 %r984, %r986, %r986, %r1131;
	// end inline asm
	add.s32 	%r1417, %r1415, %r34;
	add.s32 	%r1418, %r1417, %r984;
	xor.b32  	%r990, %r980, %r1418;
	// begin inline asm
	shf.r.wrap.b32 %r988, %r990, %r990, %r1135;
	// end inline asm
	add.s32 	%r1419, %r988, %r1416;
	xor.b32  	%r994, %r984, %r1419;
	// begin inline asm
	shf.r.wrap.b32 %r992, %r994, %r994, %r1139;
	// end inline asm
	add.s32 	%r1420, %r1400, %r32;
	add.s32 	%r1421, %r1420, %r896;
	xor.b32  	%r998, %r1421, %r924;
	// begin inline asm
	shf.r.wrap.b32 %r996, %r998, %r998, %r1127;
	// end inline asm
	add.s32 	%r1422, %r1389, %r996;
	xor.b32  	%r1002, %r896, %r1422;
	// begin inline asm
	shf.r.wrap.b32 %r1000, %r1002, %r1002, %r1131;
	// end inline asm
	add.s32 	%r1423, %r1421, %r35;
	add.s32 	%r1424, %r1423, %r1000;
	xor.b32  	%r1006, %r996, %r1424;
	// begin inline asm
	shf.r.wrap.b32 %r1004, %r1006, %r1006, %r1135;
	// end inline asm
	add.s32 	%r1425, %r1004, %r1422;
	xor.b32  	%r1010, %r1000, %r1425;
	// begin inline asm
	shf.r.wrap.b32 %r1008, %r1010, %r1010, %r1139;
	// end inline asm
	add.s32 	%r1426, %r1406, %r39;
	add.s32 	%r1427, %r1426, %r1008;
	xor.b32  	%r1014, %r1427, %r972;
	// begin inline asm
	shf.r.wrap.b32 %r1012, %r1014, %r1014, %r1127;
	// end inline asm
	add.s32 	%r1428, %r1419, %r1012;
	xor.b32  	%r1018, %r1008, %r1428;
	// begin inline asm
	shf.r.wrap.b32 %r1016, %r1018, %r1018, %r1131;
	// end inline asm
	add.s32 	%r1429, %r1427, %r43;
	add.s32 	%r1430, %r1429, %r1016;
	xor.b32  	%r1022, %r1012, %r1430;
	// begin inline asm
	shf.r.wrap.b32 %r1020, %r1022, %r1022, %r1135;
	// end inline asm
	add.s32 	%r1431, %r1020, %r1428;
	xor.b32  	%r1026, %r1016, %r1431;
	// begin inline asm
	shf.r.wrap.b32 %r1024, %r1026, %r1026, %r1139;
	// end inline asm
	add.s32 	%r1432, %r1412, %r33;
	add.s32 	%r1433, %r1432, %r960;
	xor.b32  	%r1030, %r1433, %r988;
	// begin inline asm
	shf.r.wrap.b32 %r1028, %r1030, %r1030, %r1127;
	// end inline asm
	add.s32 	%r1434, %r1425, %r1028;
	xor.b32  	%r1034, %r960, %r1434;
	// begin inline asm
	shf.r.wrap.b32 %r1032, %r1034, %r1034, %r1131;
	// end inline asm
	add.s32 	%r1435, %r1433, %r28;
	add.s32 	%r1436, %r1435, %r1032;
	xor.b32  	%r1038, %r1028, %r1436;
	// begin inline asm
	shf.r.wrap.b32 %r1036, %r1038, %r1038, %r1135;
	// end inline asm
	add.s32 	%r1437, %r1036, %r1434;
	xor.b32  	%r1042, %r1032, %r1437;
	// begin inline asm
	shf.r.wrap.b32 %r1040, %r1042, %r1042, %r1139;
	// end inline asm
	add.s32 	%r1438, %r1418, %r29;
	add.s32 	%r1439, %r1438, %r976;
	xor.b32  	%r1046, %r1439, %r1004;
	// begin inline asm
	shf.r.wrap.b32 %r1044, %r1046, %r1046, %r1127;
	// end inline asm
	add.s32 	%r1440, %r1407, %r1044;
	xor.b32  	%r1050, %r976, %r1440;
	// begin inline asm
	shf.r.wrap.b32 %r1048, %r1050, %r1050, %r1131;
	// end inline asm
	add.s32 	%r1441, %r1439, %r37;
	add.s32 	%r1442, %r1441, %r1048;
	xor.b32  	%r1054, %r1044, %r1442;
	// begin inline asm
	shf.r.wrap.b32 %r1052, %r1054, %r1054, %r1135;
	// end inline asm
	add.s32 	%r1443, %r1052, %r1440;
	xor.b32  	%r1058, %r1048, %r1443;
	// begin inline asm
	shf.r.wrap.b32 %r1056, %r1058, %r1058, %r1139;
	// end inline asm
	add.s32 	%r1444, %r1424, %r36;
	add.s32 	%r1445, %r1444, %r992;
	xor.b32  	%r1062, %r1445, %r956;
	// begin inline asm
	shf.r.wrap.b32 %r1060, %r1062, %r1062, %r1127;
	// end inline asm
	add.s32 	%r1446, %r1413, %r1060;
	xor.b32  	%r1066, %r992, %r1446;
	// begin inline asm
	shf.r.wrap.b32 %r1064, %r1066, %r1066, %r1131;
	// end inline asm
	add.s32 	%r1447, %r1445, %r34;
	add.s32 	%r1448, %r1447, %r1064;
	xor.b32  	%r1070, %r1060, %r1448;
	// begin inline asm
	shf.r.wrap.b32 %r1068, %r1070, %r1070, %r1135;
	// end inline asm
	add.s32 	%r1449, %r1068, %r1446;
	xor.b32  	%r1074, %r1064, %r1449;
	// begin inline asm
	shf.r.wrap.b32 %r1072, %r1074, %r1074, %r1139;
	// end inline asm
	add.s32 	%r1450, %r1430, %r42;
	add.s32 	%r1451, %r1450, %r1040;
	xor.b32  	%r1078, %r1451, %r1068;
	// begin inline asm
	shf.r.wrap.b32 %r1076, %r1078, %r1078, %r1127;
	// end inline asm
	add.s32 	%r1452, %r1443, %r1076;
	xor.b32  	%r1082, %r1040, %r1452;
	// begin inline asm
	shf.r.wrap.b32 %r1080, %r1082, %r1082, %r1131;
	// end inline asm
	add.s32 	%r1453, %r1451, %r38;
	add.s32 	%r1454, %r1453, %r1080;
	xor.b32  	%r1086, %r1076, %r1454;
	// begin inline asm
	shf.r.wrap.b32 %r1084, %r1086, %r1086, %r1135;
	// end inline asm
	add.s32 	%r1455, %r1084, %r1452;
	xor.b32  	%r1090, %r1080, %r1455;
	// begin inline asm
	shf.r.wrap.b32 %r1088, %r1090, %r1090, %r1139;
	// end inline asm
	add.s32 	%r1456, %r1436, %r30;
	add.s32 	%r1457, %r1456, %r1056;
	xor.b32  	%r1094, %r1457, %r1020;
	// begin inline asm
	shf.r.wrap.b32 %r1092, %r1094, %r1094, %r1127;
	// end inline asm
	add.s32 	%r1458, %r1449, %r1092;
	xor.b32  	%r1098, %r1056, %r1458;
	// begin inline asm
	shf.r.wrap.b32 %r1096, %r1098, %r1098, %r1131;
	// end inline asm
	add.s32 	%r1459, %r1457, %r40;
	add.s32 	%r1460, %r1459, %r1096;
	xor.b32  	%r1102, %r1092, %r1460;
	// begin inline asm
	shf.r.wrap.b32 %r1100, %r1102, %r1102, %r1135;
	// end inline asm
	add.s32 	%r1461, %r1100, %r1458;
	xor.b32  	%r1106, %r1096, %r1461;
	// begin inline asm
	shf.r.wrap.b32 %r1104, %r1106, %r1106, %r1139;
	// end inline asm
	add.s32 	%r1462, %r1442, %r31;
	add.s32 	%r1463, %r1462, %r1072;
	xor.b32  	%r1110, %r1463, %r1036;
	// begin inline asm
	shf.r.wrap.b32 %r1108, %r1110, %r1110, %r1127;
	// end inline asm
	add.s32 	%r1464, %r1431, %r1108;
	xor.b32  	%r1114, %r1072, %r1464;
	// begin inline asm
	shf.r.wrap.b32 %r1112, %r1114, %r1114, %r1131;
	// end inline asm
	add.s32 	%r1465, %r1463, %r32;
	add.s32 	%r1466, %r1465, %r1112;
	xor.b32  	%r1118, %r1108, %r1466;
	// begin inline asm
	shf.r.wrap.b32 %r1116, %r1118, %r1118, %r1135;
	// end inline asm
	add.s32 	%r1467, %r1116, %r1464;
	xor.b32  	%r1122, %r1112, %r1467;
	// begin inline asm
	shf.r.wrap.b32 %r1120, %r1122, %r1122, %r1139;
	// end inline asm
	add.s32 	%r1468, %r1448, %r35;
	add.s32 	%r1469, %r1468, %r1024;
	xor.b32  	%r1126, %r1469, %r1052;
	// begin inline asm
	shf.r.wrap.b32 %r1124, %r1126, %r1126, %r1127;
	// end inline asm
	add.s32 	%r1470, %r1437, %r1124;
	xor.b32  	%r1130, %r1024, %r1470;
	// begin inline asm
	shf.r.wrap.b32 %r1128, %r1130, %r1130, %r1131;
	// end inline asm
	add.s32 	%r1471, %r1469, %r41;
	add.s32 	%r1472, %r1471, %r1128;
	xor.b32  	%r1134, %r1124, %r1472;
	// begin inline asm
	shf.r.wrap.b32 %r1132, %r1134, %r1134, %r1135;
	// end inline asm
	add.s32 	%r1473, %r1132, %r1470;
	xor.b32  	%r1138, %r1128, %r1473;
	// begin inline asm
	shf.r.wrap.b32 %r1136, %r1138, %r1138, %r1139;
	// end inline asm
	xor.b32  	%r4426, %r1454, %r1467;
	xor.b32  	%r4427, %r1460, %r1473;
	xor.b32  	%r4428, %r1466, %r1455;
	xor.b32  	%r4429, %r1472, %r1461;
	xor.b32  	%r4430, %r1136, %r1100;
	xor.b32  	%r4431, %r1088, %r1116;
	xor.b32  	%r4432, %r1104, %r1132;
	xor.b32  	%r4433, %r1120, %r1084;
	add.s32 	%r4434, %r4434, 1;
	setp.ne.s32 	%p9, %r4434, 4;
	@%p9 bra 	$L__BB1_6;
$L__BB1_11:
	bar.sync 	0;
	ld.shared.u8 	%r53, [_ZZ23solve_nonce_range_fusedPKhPyyiPjE7sh_llen];
	mov.b32 	%r4438, 0;
	mov.b32 	%r4437, 50240;
	mov.u32 	%r4498, %r4438;
	mov.u32 	%r4497, %r4438;
$L__BB1_12:
	mov.u32 	%r55, %r4438;
	sub.s32 	%r1476, 50240, %r55;
	min.u32 	%r58, %r1476, 256;
	add.s32 	%r1477, %r58, 63;
	shr.u32 	%r59, %r1477, 6;
	shl.b32 	%r60, %r59, 4;
	setp.ge.u32 	%p10, %r5, %r60;
	@%p10 bra 	$L__BB1_22;
	shr.u32 	%r61, %r55, 6;
	mov.u32 	%r4441, %r5;
$L__BB1_14:
	rem.u32 	%r63, %r4441, %r59;
	shl.b32 	%r64, %r63, 6;
	setp.ge.u32 	%p11, %r64, %r58;
	@%p11 bra 	$L__BB1_21;
	div.u32 	%r2374, %r4441, %r59;
	mad.lo.s32 	%r2375, %r2374, 785, %r61;
	add.s32 	%r2376, %r2375, %r63;
	ld.shared.u32 	%r2377, [_ZZ23solve_nonce_range_fusedPKhPyyiPjE8sh_precv];
	ld.shared.u32 	%r2378, [_ZZ23solve_nonce_range_fusedPKhPyyiPjE8sh_precv+4];
	ld.shared.u32 	%r2379, [_ZZ23solve_nonce_range_fusedPKhPyyiPjE8sh_precv+8];
	ld.shared.u32 	%r2380, [_ZZ23solve_nonce_range_fusedPKhPyyiPjE8sh_precv+12];
	ld.shared.u32 	%r2381, [_ZZ23solve_nonce_range_fusedPKhPyyiPjE8sh_precv+16];
	ld.shared.u32 	%r2382, [_ZZ23solve_nonce_range_fusedPKhPyyiPjE8sh_precv+20];
	ld.shared.u32 	%r2383, [_ZZ23solve_nonce_range_fusedPKhPyyiPjE8sh_precv+24];
	ld.shared.u32 	%r2384, [_ZZ23solve_nonce_range_fusedPKhPyyiPjE8sh_precv+28];
	ld.shared.u32 	%r2385, [_ZZ23solve_nonce_range_fusedPKhPyyiPjE9sh_lwords];
	ld.shared.u32 	%r2386, [_ZZ23solve_nonce_range_fusedPKhPyyiPjE9sh_lwords+4];
	ld.shared.u32 	%r2387, [_ZZ23solve_nonce_range_fusedPKhPyyiPjE9sh_lwords+8];
	ld.shared.u32 	%r2388, [_ZZ23solve_nonce_range_fusedPKhPyyiPjE9sh_lwords+12];
	ld.shared.u32 	%r2389, [_ZZ23solve_nonce_range_fusedPKhPyyiPjE9sh_lwords+16];
	ld.shared.u32 	%r2390, [_ZZ23solve_nonce_range_fusedPKhPyyiPjE9sh_lwords+20];
	ld.shared.u32 	%r2391, [_ZZ23solve_nonce_range_fusedPKhPyyiPjE9sh_lwords+24];
	ld.shared.u32 	%r2392, [_ZZ23solve_nonce_range_fusedPKhPyyiPjE9sh_lwords+28];
	ld.shared.u32 	%r2393, [_ZZ23solve_nonce_range_fusedPKhPyyiPjE9sh_lwords+32];
	ld.shared.u32 	%r2394, [_ZZ23solve_nonce_range_fusedPKhPyyiPjE9sh_lwords+36];
	ld.shared.u32 	%r2395, [_ZZ23solve_nonce_range_fusedPKhPyyiPjE9sh_lwords+40];
	ld.shared.u32 	%r2396, [_ZZ23solve_nonce_range_fusedPKhPyyiPjE9sh_lwords+44];
	ld.shared.u32 	%r2397, [_ZZ23solve_nonce_range_fusedPKhPyyiPjE9sh_lwords+48];
	ld.shared.u32 	%r2398, [_ZZ23solve_nonce_range_fusedPKhPyyiPjE9sh_lwords+52];
	ld.shared.u32 	%r2399, [_ZZ23solve_nonce_range_fusedPKhPyyiPjE9sh_lwords+56];
	ld.shared.u32 	%r2400, [_ZZ23solve_nonce_range_fusedPKhPyyiPjE9sh_lwords+60];
	add.s32 	%r2401, %r2377, %r2385;
	add.s32 	%r2402, %r2401, %r2381;
	xor.b32  	%r1480, %r2402, %r2376;
	mov.b32 	%r2361, 16;
	// begin inline asm
	shf.r.wrap.b32 %r1478, %r1480, %r1480, %r2361;
	// end inline asm
	add.s32 	%r2403, %r1478, 1779033703;
	xor.b32  	%r1484, %r2381, %r2403;
	mov.b32 	%r2365, 12;
	// begin inline asm
	shf.r.wrap.b32 %r1482, %r1484, %r1484, %r2365;
	// end inline asm
	add.s32 	%r2404, %r2402, %r2386;
	add.s32 	%r2405, %r2404, %r1482;
	xor.b32  	%r1488, %r1478, %r2405;
	mov.b32 	%r2369, 8;
	// begin inline asm
	shf.r.wrap.b32 %r1486, %r1488, %r1488, %r2369;
	// end inline asm
	add.s32 	%r2406, %r1486, %r2403;
	xor.b32  	%r1492, %r1482, %r2406;
	mov.b32 	%r2373, 7;
	// begin inline asm
	shf.r.wrap.b32 %r1490, %r1492, %r1492, %r2373;
	// end inline asm
	add.s32 	%r2407, %r2378, %r2387;
	add.s32 	%r1496, %r2407, %r2382;
	// begin inline asm
	shf.r.wrap.b32 %r1494, %r1496, %r1496, %r2361;
	// end inline asm
	add.s32 	%r2408, %r1494, -1150833019;
	xor.b32  	%r1500, %r2382, %r2408;
	// begin inline asm
	shf.r.wrap.b32 %r1498, %r1500, %r1500, %r2365;
	// end inline asm
	add.s32 	%r2409, %r1496, %r2388;
	add.s32 	%r2410, %r2409, %r1498;
	xor.b32  	%r1504, %r1494, %r2410;
	// begin inline asm
	shf.r.wrap.b32 %r1502, %r1504, %r1504, %r2369;
	// end inline asm
	add.s32 	%r2411, %r1502, %r2408;
	xor.b32  	%r1508, %r1498, %r2411;
	// begin inline asm
	shf.r.wrap.b32 %r1506, %r1508, %r1508, %r2373;
	// end inline asm
	add.s32 	%r2412, %r2379, %r2389;
	add.s32 	%r2413, %r2412, %r2383;
	xor.b32  	%r1512, %r2413, %r53;
	// begin inline asm
	shf.r.wrap.b32 %r1510, %r1512, %r1512, %r2361;
	// end inline asm
	add.s32 	%r2414, %r1510, 1013904242;
	xor.b32  	%r1516, %r2383, %r2414;
	// begin inline asm
	shf.r.wrap.b32 %r1514, %r1516, %r1516, %r2365;
	// end inline asm
	add.s32 	%r2415, %r2413, %r2390;
	add.s32 	%r2416, %r2415, %r1514;
	xor.b32  	%r1520, %r1510, %r2416;
	// begin inline asm
	shf.r.wrap.b32 %r1518, %r1520, %r1520, %r2369;
	// end inline asm
	add.s32 	%r2417, %r1518, %r2414;
	xor.b32  	%r1524, %r1514, %r2417;
	// begin inline asm
	shf.r.wrap.b32 %r1522, %r1524, %r1524, %r2373;
	// end inline asm
	add.s32 	%r2418, %r2380, %r2391;
	add.s32 	%r2419, %r2418, %r2384;
	xor.b32  	%r1528, %r2419, 10;
	// begin inline asm
	shf.r.wrap.b32 %r1526, %r1528, %r1528, %r2361;
	// end inline asm
	add.s32 	%r2420, %r1526, -1521486534;
	xor.b32  	%r1532, %r2384, %r2420;
	// begin inline asm
	shf.r.wrap.b32 %r1530, %r1532, %r1532, %r2365;
	// end inline asm
	add.s32 	%r2421, %r2419, %r2392;
	add.s32 	%r2422, %r2421, %r1530;
	xor.b32  	%r1536, %r1526, %r2422;
	// begin inline asm
	shf.r.wrap.b32 %r1534, %r1536, %r1536, %r2369;
	// end inline asm
	add.s32 	%r2423, %r1534, %r2420;
	xor.b32  	%r1540, %r1530, %r2423;
	// begin inline asm
	shf.r.wrap.b32 %r1538, %r1540, %r1540, %r2373;
	// end inline asm
	add.s32 	%r2424, %r2405, %r2393;
	add.s32 	%r2425, %r2424, %r1506;
	xor.b32  	%r1544, %r2425, %r1534;
	// begin inline asm
	shf.r.wrap.b32 %r1542, %r1544, %r1544, %r2361;
	// end inline asm
	add.s32 	%r2426, %r2417, %r1542;
	xor.b32  	%r1548, %r1506, %r2426;
	// begin inline asm
	shf.r.wrap.b32 %r1546, %r1548, %r1548, %r2365;
	// end inline asm
	add.s32 	%r2427, %r2425, %r2394;
	add.s32 	%r2428, %r2427, %r1546;
	xor.b32  	%r1552, %r1542, %r2428;
	// begin inline asm
	shf.r.wrap.b32 %r1550, %r1552, %r1552, %r2369;
	// end inline asm
	add.s32 	%r2429, %r1550, %r2426;
	xor.b32  	%r1556, %r1546, %r2429;
	// begin inline asm
	shf.r.wrap.b32 %r1554, %r1556, %r1556, %r2373;
	// end inline asm
	add.s32 	%r2430, %r2410, %r2395;
	add.s32 	%r2431, %r2430, %r1522;
	xor.b32  	%r1560, %r2431, %r1486;
	// begin inline asm
	shf.r.wrap.b32 %r1558, %r1560, %r1560, %r2361;
	// end inline asm
	add.s32 	%r2432, %r2423, %r1558;
	xor.b32  	%r1564, %r1522, %r2432;
	// begin inline asm
	shf.r.wrap.b32 %r1562, %r1564, %r1564, %r2365;
	// end inline asm
	add.s32 	%r2433, %r2431, %r2396;
	add.s32 	%r2434, %r2433, %r1562;
	xor.b32  	%r1568, %r1558, %r2434;
	// begin inline asm
	shf.r.wrap.b32 %r1566, %r1568, %r1568, %r2369;
	// end inline asm
	add.s32 	%r2435, %r1566, %r2432;
	xor.b32  	%r1572, %r1562, %r2435;
	// begin inline asm
	shf.r.wrap.b32 %r1570, %r1572, %r1572, %r2373;
	// end inline asm
	add.s32 	%r2436, %r2416, %r2397;
	add.s32 	%r2437, %r2436, %r1538;
	xor.b32  	%r1576, %r2437, %r1502;
	// begin inline asm
	shf.r.wrap.b32 %r1574, %r1576, %r1576, %r2361;
	// end inline asm
	add.s32 	%r2438, %r2406, %r1574;
	xor.b32  	%r1580, %r1538, %r2438;
	// begin inline asm
	shf.r.wrap.b32 %r1578, %r1580, %r1580, %r2365;
	// end inline asm
	add.s32 	%r2439, %r2437, %r2398;
	add.s32 	%r2440, %r2439, %r1578;
	xor.b32  	%r1584, %r1574, %r2440;
	// begin inline asm
	shf.r.wrap.b32 %r1582, %r1584, %r1584, %r2369;
	// end inline asm
	add.s32 	%r2441, %r1582, %r2438;
	xor.b32  	%r1588, %r1578, %r2441;
	// begin inline asm
	shf.r.wrap.b32 %r1586, %r1588, %r1588, %r2373;
	// end inline asm
	add.s32 	%r2442, %r2422, %r2399;
	add.s32 	%r2443, %r2442, %r1490;
	xor.b32  	%r1592, %r2443, %r1518;
	// begin inline asm
	shf.r.wrap.b32 %r1590, %r1592, %r1592, %r2361;
	// end inline asm
	add.s32 	%r2444, %r2411, %r1590;
	xor.b32  	%r1596, %r1490, %r2444;
	// begin inline asm
	shf.r.wrap.b32 %r1594, %r1596, %r1596, %r2365;
	// end inline asm
	add.s32 	%r2445, %r2443, %r2400;
	add.s32 	%r2446, %r2445, %r1594;
	xor.b32  	%r1600, %r1590, %r2446;
	// begin inline asm
	shf.r.wrap.b32 %r1598, %r1600, %r1600, %r2369;
	// end inline asm
	add.s32 	%r2447, %r1598, %r2444;
	xor.b32  	%r1604, %r1594, %r2447;
	// begin inline asm
	shf.r.wrap.b32 %r1602, %r1604, %r1604, %r2373;
	// end inline asm
	add.s32 	%r2448, %r2428, %r2387;
	add.s32 	%r2449, %r2448, %r1602;
	xor.b32  	%r1608, %r2449, %r1566;
	// begin inline asm
	shf.r.wrap.b32 %r1606, %r1608, %r1608, %r2361;
	// end inline asm
	add.s32 	%r2450, %r2441, %r1606;
	xor.b32  	%r1612, %r1602, %r2450;
	// begin inline asm
	shf.r.wrap.b32 %r1610, %r1612, %r1612, %r2365;
	// end inline asm
	add.s32 	%r2451, %r2449, %r2391;
	add.s32 	%r2452, %r2451, %r1610;
	xor.b32  	%r1616, %r1606, %r2452;
	// begin inline asm
	shf.r.wrap.b32 %r1614, %r1616, %r1616, %r2369;
	// end inline asm
	add.s32 	%r2453, %r1614, %r2450;
	xor.b32  	%r1620, %r1610, %r2453;
	// begin inline asm
	shf.r.wrap.b32 %r1618, %r1620, %r1620, %r2373;
	// end inline asm
	add.s32 	%r2454, %r2434, %r2388;
	add.s32 	%r2455, %r2454, %r1554;
	xor.b32  	%r1624, %r2455, %r1582;
	// begin inline asm
	shf.r.wrap.b32 %r1622, %r1624, %r1624, %r2361;
	// end inline asm
	add.s32 	%r2456, %r2447, %r1622;
	xor.b32  	%r1628, %r1554, %r2456;
	// begin inline asm
	shf.r.wrap.b32 %r1626, %r1628, %r1628, %r2365;
	// end inline asm
	add.s32 	%r2457, %r2455, %r2395;
	add.s32 	%r2458, %r2457, %r1626;
	xor.b32  	%r1632, %r1622, %r2458;
	// begin inline asm
	shf.r.wrap.b32 %r1630, %r1632, %r1632, %r2369;
	// end inline asm
	add.s32 	%r2459, %r1630, %r2456;
	xor.b32  	%r1636, %r1626, %r2459;
	// begin inline asm
	shf.r.wrap.b32 %r1634, %r1636, %r1636, %r2373;
	// end inline asm
	add.s32 	%r2460, %r2440, %r2392;
	add.s32 	%r2461, %r2460, %r1570;
	xor.b32  	%r1640, %r2461, %r1598;
	// begin inline asm
	shf.r.wrap.b32 %r1638, %r1640, %r1640, %r2361;
	// end inline asm
	add.s32 	%r2462, %r2429, %r1638;
	xor.b32  	%r1644, %r1570, %r2462;
	// begin inline asm
	shf.r.wrap.b32 %r1642, %r1644, %r1644, %r2365;
	// end inline asm
	add.s32 	%r2463, %r2461, %r2385;
	add.s32 	%r2464, %r2463, %r1642;
	xor.b32  	%r1648, %r1638, %r2464;
	// begin inline asm
	shf.r.wrap.b32 %r1646, %r1648, %r1648, %r2369;
	// end inline asm
	add.s32 	%r2465, %r1646, %r2462;
	xor.b32  	%r1652, %r1642, %r2465;
	// begin inline asm
	shf.r.wrap.b32 %r1650, %r1652, %r1652, %r2373;
	// end inline asm
	add.s32 	%r2466, %r2446, %r2389;
	add.s32 	%r2467, %r2466, %r1586;
	xor.b32  	%r1656, %r2467, %r1550;
	// begin inline asm
	shf.r.wrap.b32 %r1654, %r1656, %r1656, %r2361;
	// end inline asm
	add.s32 	%r2468, %r2435, %r1654;
	xor.b32  	%r1660, %r1586, %r2468;
	// begin inline asm
	shf.r.wrap.b32 %r1658, %r1660, %r1660, %r2365;
	// end inline asm
	add.s32 	%r2469, %r2467, %r2398;
	add.s32 	%r2470, %r2469, %r1658;
	xor.b32  	%r1664, %r1654, %r2470;
	// begin inline asm
	shf.r.wrap.b32 %r1662, %r1664, %r1664, %r2369;
	// end inline asm
	add.s32 	%r2471, %r1662, %r2468;
	xor.b32  	%r1668, %r1658, %r2471;
	// begin inline asm
	shf.r.wrap.b32 %r1666, %r1668, %r1668, %r2373;
	// end inline asm
	add.s32 	%r2472, %r2452, %r2386;
	add.s32 	%r2473, %r2472, %r1634;
	xor.b32  	%r1672, %r2473, %r1662;
	// begin inline asm
	shf.r.wrap.b32 %r1670, %r1672, %r1672, %r2361;
	// end inline asm
	add.s32 	%r2474, %r2465, %r1670;
	xor.b32  	%r1676, %r1634, %r2474;
	// begin inline asm
	shf.r.wrap.b32 %r1674, %r1676, %r1676, %r2365;
	// end inline asm
	add.s32 	%r2475, %r2473, %r2396;
	add.s32 	%r2476, %r2475, %r1674;
	xor.b32  	%r1680, %r1670, %r2476;
	// begin inline asm
	shf.r.wrap.b32 %r1678, %r1680, %r1680, %r2369;
	// end inline asm
	add.s32 	%r2477, %r1678, %r2474;
	xor.b32  	%r1684, %r1674, %r2477;
	// begin inline asm
	shf.r.wrap.b32 %r1682, %r1684, %r1684, %r2373;
	// end inline asm
	add.s32 	%r2478, %r2458, %r2397;
	add.s32 	%r2479, %r2478, %r1650;
	xor.b32  	%r1688, %r2479, %r1614;
	// begin inline asm
	shf.r.wrap.b32 %r1686, %r1688, %r1688, %r2361;
	// end inline asm
	add.s32 	%r2480, %r2471, %r1686;
	xor.b32  	%r1692, %r1650, %r2480;
	// begin inline asm
	shf.r.wrap.b32 %r1690, %r1692, %r1692, %r2365;
	// end inline asm
	add.s32 	%r2481, %r2479, %r2390;
	add.s32 	%r2482, %r2481, %r1690;
	xor.b32  	%r1696, %r1686, %r2482;
	// begin inline asm
	shf.r.wrap.b32 %r1694, %r1696, %r1696, %r2369;
	// end inline asm
	add.s32 	%r2483, %r1694, %r2480;
	xor.b32  	%r1700, %r1690, %r2483;
	// begin inline asm
	shf.r.wrap.b32 %r1698, %r1700, %r1700, %r2373;
	// end inline asm
	add.s32 	%r2484, %r2464, %r2394;
	add.s32 	%r2485, %r2484, %r1666;
	xor.b32  	%r1704, %r2485, %r1630;
	// begin inline asm
	shf.r.wrap.b32 %r1702, %r1704, %r1704, %r2361;
	// end inline asm
	add.s32 	%r2486, %r2453, %r1702;
	xor.b32  	%r1708, %r1666, %r2486;
	// begin inline asm
	shf.r.wrap.b32 %r1706, %r1708, %r1708, %r2365;
	// end inline asm
	add.s32 	%r2487, %r2485, %r2399;
	add.s32 	%r2488, %r2487, %r1706;
	xor.b32  	%r1712, %r1702, %r2488;
	// begin inline asm
	shf.r.wrap.b32 %r1710, %r1712, %r1712, %r2369;
	// end inline asm
	add.s32 	%r2489, %r1710, %r2486;
	xor.b32  	%r1716, %r1706, %r2489;
	// begin inline asm
	shf.r.wrap.b32 %r1714, %r1716, %r1716, %r2373;
	// end inline asm
	add.s32 	%r2490, %r2470, %r2400;
	add.s32 	%r2491, %r2490, %r1618;
	xor.b32  	%r1720, %r2491, %r1646;
	// begin inline asm
	shf.r.wrap.b32 %r1718, %r1720, %r1720, %r2361;
	// end inline asm
	add.s32 	%r2492, %r2459, %r1718;
	xor.b32  	%r1724, %r1618, %r2492;
	// begin inline asm
	shf.r.wrap.b32 %r1722, %r1724, %r1724, %r2365;
	// end inline asm
	add.s32 	%r2493, %r2491, %r2393;
	add.s32 	%r2494, %r2493, %r1722;
	xor.b32  	%r1728, %r1718, %r2494;
	// begin inline asm
	shf.r.wrap.b32 %r1726, %r1728, %r1728, %r2369;
	// end inline asm
	add.s32 	%r2495, %r1726, %r2492;
	xor.b32  	%r1732, %r1722, %r2495;
	// begin inline asm
	shf.r.wrap.b32 %r1730, %r1732, %r1732, %r2373;
	// end inline asm
	add.s32 	%r2496, %r2476, %r2388;
	add.s32 	%r2497, %r2496, %r1730;
	xor.b32  	%r1736, %r2497, %r1694;
	// begin inline asm
	shf.r.wrap.b32 %r1734, %r1736, %r1736, %r2361;
	// end inline asm
	add.s32 	%r2498, %r2489, %r1734;
	xor.b32  	%r1740, %r1730, %r2498;
	// begin inline asm
	shf.r.wrap.b32 %r1738, %r1740, %r1740, %r2365;
	// end inline asm
	add.s32 	%r2499, %r2497, %r2389;
	add.s32 	%r2500, %r2499, %r1738;
	xor.b32  	%r1744, %r1734, %r2500;
	// begin inline asm
	shf.r.wrap.b32 %r1742, %r1744, %r1744, %r2369;
	// end inline asm
	add.s32 	%r2501, %r1742, %r2498;
	xor.b32  	%r1748, %r1738, %r2501;
	// begin inline asm
	shf.r.wrap.b32 %r1746, %r1748, %r1748, %r2373;
	// end inline asm
	add.s32 	%r2502, %r2482, %r2395;
	add.s32 	%r2503, %r2502, %r1682;
	xor.b32  	%r1752, %r2503, %r1710;
	// begin inline asm
	shf.r.wrap.b32 %r1750, %r1752, %r1752, %r2361;
	// end inline asm
	add.s32 	%r2504, %r2495, %r1750;
	xor.b32  	%r1756, %r1682, %r2504;
	// begin inline asm
	shf.r.wrap.b32 %r1754, %r1756, %r1756, %r2365;
	// end inline asm
	add.s32 	%r2505, %r2503, %r2397;
	add.s32 	%r2506, %r2505, %r1754;
	xor.b32  	%r1760, %r1750, %r2506;
	// begin inline asm
	shf.r.wrap.b32 %r1758, %r1760, %r1760, %r2369;
	// end inline asm
	add.s32 	%r2507, %r1758, %r2504;
	xor.b32  	%r1764, %r1754, %r2507;
	// begin inline asm
	shf.r.wrap.b32 %r1762, %r1764, %r1764, %r2373;
	// end inline asm
	add.s32 	%r2508, %r2488, %r2398;
	add.s32 	%r2509, %r2508, %r1698;
	xor.b32  	%r1768, %r2509, %r1726;
	// begin inline asm
	shf.r.wrap.b32 %r1766, %r1768, %r1768, %r2361;
	// end inline asm
	add.s32 	%r2510, %r2477, %r1766;
	xor.b32  	%r1772, %r1698, %r2510;
	// begin inline asm
	shf.r.wrap.b32 %r1770, %r1772, %r1772, %r2365;
	// end inline asm
	add.s32 	%r2511, %r2509, %r2387;
	add.s32 	%r2512, %r2511, %r1770;
	xor.b32  	%r1776, %r1766, %r2512;
	// begin inline asm
	shf.r.wrap.b32 %r1774, %r1776, %r1776, %r2369;
	// end inline asm
	add.s32 	%r2513, %r1774, %r2510;
	xor.b32  	%r1780, %r1770, %r2513;
	// begin inline asm
	shf.r.wrap.b32 %r1778, %r1780, %r1780, %r2373;
	// end inline asm
	add.s32 	%r2514, %r2494, %r2392;
	add.s32 	%r2515, %r2514, %r1714;
	xor.b32  	%r1784, %r2515, %r1678;
	// begin inline asm
	shf.r.wrap.b32 %r1782, %r1784, %r1784, %r2361;
	// end inline asm
	add.s32 	%r2516, %r2483, %r1782;
	xor.b32  	%r1788, %r1714, %r2516;
	// begin inline asm
	shf.r.wrap.b32 %r1786, %r1788, %r1788, %r2365;
	// end inline asm
	add.s32 	%r2517, %r2515, %r2399;
	add.s32 	%r2518, %r2517, %r1786;
	xor.b32  	%r1792, %r1782, %r2518;
	// begin inline asm
	shf.r.wrap.b32 %r1790, %r1792, %r1792, %r2369;
	// end inline asm
	add.s32 	%r2519, %r1790, %r2516;
	xor.b32  	%r1796, %r1786, %r2519;
	// begin inline asm
	shf.r.wrap.b32 %r1794, %r1796, %r1796, %r2373;
	// end inline asm
	add.s32 	%r2520, %r2500, %r2391;
	add.s32 	%r2521, %r2520, %r1762;
	xor.b32  	%r1800, %r2521, %r1790;
	// begin inline asm
	shf.r.wrap.b32 %r1798, %r1800, %r1800, %r2361;
	// end inline asm
	add.s32 	%r2522, %r2513, %r1798;
	xor.b32  	%r1804, %r1762, %r2522;
	// begin inline asm
	shf.r.wrap.b32 %r1802, %r1804, %r1804, %r2365;
	// end inline asm
	add.s32 	%r2523, %r2521, %r2390;
	add.s32 	%r2524, %r2523, %r1802;
	xor.b32  	%r1808, %r1798, %r2524;
	// begin inline asm
	shf.r.wrap.b32 %r1806, %r1808, %r1808, %r2369;
	// end inline asm
	add.s32 	%r2525, %r1806, %r2522;
	xor.b32  	%r1812, %r1802, %r2525;
	// begin inline asm
	shf.r.wrap.b32 %r1810, %r1812, %r1812, %r2373;
	// end inline asm
	add.s32 	%r2526, %r2506, %r2394;
	add.s32 	%r2527, %r2526, %r1778;
	xor.b32  	%r1816, %r2527, %r1742;
	// begin inline asm
	shf.r.wrap.b32 %r1814, %r1816, %r1816, %r2361;
	// end inline asm
	add.s32 	%r2528, %r2519, %r1814;
	xor.b32  	%r1820, %r1778, %r2528;
	// begin inline asm
	shf.r.wrap.b32 %r1818, %r1820, %r1820, %r2365;
	// end inline asm
	add.s32 	%r2529, %r2527, %r2385;
	add.s32 	%r2530, %r2529, %r1818;
	xor.b32  	%r1824, %r1814, %r2530;
	// begin inline asm
	shf.r.wrap.b32 %r1822, %r1824, %r1824, %r2369;
	// end inline asm
	add.s32 	%r2531, %r1822, %r2528;
	xor.b32  	%r1828, %r1818, %r2531;
	// begin inline asm
	shf.r.wrap.b32 %r1826, %r1828, %r1828, %r2373;
	// end inline asm
	add.s32 	%r2532, %r2512, %r2396;
	add.s32 	%r2533, %r2532, %r1794;
	xor.b32  	%r1832, %r2533, %r1758;
	// begin inline asm
	shf.r.wrap.b32 %r1830, %r1832, %r1832, %r2361;
	// end inline asm
	add.s32 	%r2534, %r2501, %r1830;
	xor.b32  	%r1836, %r1794, %r2534;
	// begin inline asm
	shf.r.wrap.b32 %r1834, %r1836, %r1836, %r2365;
	// end inline asm
	add.s32 	%r2535, %r2533, %r2400;
	add.s32 	%r2536, %r2535, %r1834;
	xor.b32  	%r1840, %r1830, %r2536;
	// begin inline asm
	shf.r.wrap.b32 %r1838, %r1840, %r1840, %r2369;
	// end inline asm
	add.s32 	%r2537, %r1838, %r2534;
	xor.b32  	%r1844, %r1834, %r2537;
	// begin inline asm
	shf.r.wrap.b32 %r1842, %r1844, %r1844, %r2373;
	// end inline asm
	add.s32 	%r2538, %r2518, %r2393;
	add.s32 	%r2539, %r2538, %r1746;
	xor.b32  	%r1848, %r2539, %r1774;
	// begin inline asm
	shf.r.wrap.b32 %r1846, %r1848, %r1848, %r2361;
	// end inline asm
	add.s32 	%r2540, %r2507, %r1846;
	xor.b32  	%r1852, %r1746, %r2540;
	// begin inline asm
	shf.r.wrap.b32 %r1850, %r1852, %r1852, %r2365;
	// end inline asm
	add.s32 	%r2541, %r2539, %r2386;
	add.s32 	%r2542, %r2541, %r1850;
	xor.b32  	%r1856, %r1846, %r2542;
	// begin inline asm
	shf.r.wrap.b32 %r1854, %r1856, %r1856, %r2369;
	// end inline asm
	add.s32 	%r2543, %r1854, %r2540;
	xor.b32  	%r1860, %r1850, %r2543;
	// begin inline asm
	shf.r.wrap.b32 %r1858, %r1860, %r1860, %r2373;
	// end inline asm
	add.s32 	%r2544, %r2524, %r2395;
	add.s32 	%r2545, %r2544, %r1858;
	xor.b32  	%r1864, %r2545, %r1822;
	// begin inline asm
	shf.r.wrap.b32 %r1862, %r1864, %r1864, %r2361;
	// end inline asm
	add.s32 	%r2546, %r2537, %r1862;
	xor.b32  	%r1868, %r1858, %r2546;
	// begin inline asm
	shf.r.wrap.b32 %r1866, %r1868, %r1868, %r2365;
	// end inline asm
	add.s32 	%r2547, %r2545, %r2392;
	add.s32 	%r2548, %r2547, %r1866;
	xor.b32  	%r1872, %r1862, %r2548;
	// begin inline asm
	shf.r.wrap.b32 %r1870, %r1872, %r1872, %r2369;
	// end inline asm
	add.s32 	%r2549, %r1870, %r2546;
	xor.b32  	%r1876, %r1866, %r2549;
	// begin inline asm
	shf.r.wrap.b32 %r1874, %r1876, %r1876, %r2373;
	// end inline asm
	add.s32 	%r2550, %r2530, %r2397;
	add.s32 	%r2551, %r2550, %r1810;
	xor.b32  	%r1880, %r2551, %r1838;
	// begin inline asm
	shf.r.wrap.b32 %r1878, %r1880, %r1880, %r2361;
	// end inline asm
	add.s32 	%r2552, %r2543, %r1878;
	xor.b32  	%r1884, %r1810, %r2552;
	// begin inline asm
	shf.r.wrap.b32 %r1882, %r1884, %r1884, %r2365;
	// end inline asm
	add.s32 	%r2553, %r2551, %r2394;
	add.s32 	%r2554, %r2553, %r1882;
	xor.b32  	%r1888, %r1878, %r2554;
	// begin inline asm
	shf.r.wrap.b32 %r1886, %r1888, %r1888, %r2369;
	// end inline asm
	add.s32 	%r2555, %r1886, %r2552;
	xor.b32  	%r1892, %r1882, %r2555;
	// begin inline asm
	shf.r.wrap.b32 %r1890, %r1892, %r1892, %r2373;
	// end inline asm
	add.s32 	%r2556, %r2536, %r2399;
	add.s32 	%r2557, %r2556, %r1826;
	xor.b32  	%r1896, %r2557, %r1854;
	// begin inline asm
	shf.r.wrap.b32 %r1894, %r1896, %r1896, %r2361;
	// end inline asm
	add.s32 	%r2558, %r2525, %r1894;
	xor.b32  	%r1900, %r1826, %r2558;
	// begin inline asm
	shf.r.wrap.b32 %r1898, %r1900, %r1900, %r2365;
	// end inline asm
	add.s32 	%r2559, %r2557, %r2388;
	add.s32 	%r2560, %r2559, %r1898;
	xor.b32  	%r1904, %r1894, %r2560;
	// begin inline asm
	shf.r.wrap.b32 %r1902, %r1904, %r1904, %r2369;
	// end inline asm
	add.s32 	%r2561, %r1902, %r2558;
	xor.b32  	%r1908, %r1898, %r2561;
	// begin inline asm
	shf.r.wrap.b32 %r1906, %r1908, %r1908, %r2373;
	// end inline asm
	add.s32 	%r2562, %r2542, %r2398;
	add.s32 	%r2563, %r2562, %r1842;
	xor.b32  	%r1912, %r2563, %r1806;
	// begin inline asm
	shf.r.wrap.b32 %r1910, %r1912, %r1912, %r2361;
	// end inline asm
	add.s32 	%r2564, %r2531, %r1910;
	xor.b32  	%r1916, %r1842, %r2564;
	// begin inline asm
	shf.r.wrap.b32 %r1914, %r1916, %r1916, %r2365;
	// end inline asm
	add.s32 	%r2565, %r2563, %r2400;
	add.s32 	%r2566, %r2565, %r1914;
	xor.b32  	%r1920, %r1910, %r2566;
	// begin inline asm
	shf.r.wrap.b32 %r1918, %r1920, %r1920, %r2369;
	// end inline asm
	add.s32 	%r2567, %r1918, %r2564;
	xor.b32  	%r1924, %r1914, %r2567;
	// begin inline asm
	shf.r.wrap.b32 %r1922, %r1924, %r1924, %r2373;
	// end inline asm
	add.s32 	%r2568, %r2548, %r2389;
	add.s32 	%r2569, %r2568, %r1890;
	xor.b32  	%r1928, %r2569, %r1918;
	// begin inline asm
	shf.r.wrap.b32 %r1926, %r1928, %r1928, %r2361;
	// end inline asm
	add.s32 	%r2570, %r2561, %r1926;
	xor.b32  	%r1932, %r1890, %r2570;
	// begin inline asm
	shf.r.wrap.b32 %r1930, %r1932, %r1932, %r2365;
	// end inline asm
	add.s32 	%r2571, %r2569, %r2385;
	add.s32 	%r2572, %r2571, %r1930;
	xor.b32  	%r1936, %r1926, %r2572;
	// begin inline asm
	shf.r.wrap.b32 %r1934, %r1936, %r1936, %r2369;
	// end inline asm
	add.s32 	%r2573, %r1934, %r2570;
	xor.b32  	%r1940, %r1930, %r2573;
	// begin inline asm
	shf.r.wrap.b32 %r1938, %r1940, %r1940, %r2373;
	// end inline asm
	add.s32 	%r2574, %r2554, %r2396;
	add.s32 	%r2575, %r2574, %r1906;
	xor.b32  	%r1944, %r2575, %r1870;
	// begin inline asm
	shf.r.wrap.b32 %r1942, %r1944, %r1944, %r2361;
	// end inline asm
	add.s32 	%r2576, %r2567, %r1942;
	xor.b32  	%r1948, %r1906, %r2576;
	// begin inline asm
	shf.r.wrap.b32 %r1946, %r1948, %r1948, %r2365;
	// end inline asm
	add.s32 	%r2577, %r2575, %r2387;
	add.s32 	%r2578, %r2577, %r1946;
	xor.b32  	%r1952, %r1942, %r2578;
	// begin inline asm
	shf.r.wrap.b32 %r1950, %r1952, %r1952, %r2369;
	// end inline asm
	add.s32 	%r2579, %r1950, %r2576;
	xor.b32  	%r1956, %r1946, %r2579;
	// begin inline asm
	shf.r.wrap.b32 %r1954, %r1956, %r1956, %r2373;
	// end inline asm
	add.s32 	%r2580, %r2560, %r2390;
	add.s32 	%r2581, %r2580, %r1922;
	xor.b32  	%r1960, %r2581, %r1886;
	// begin inline asm
	shf.r.wrap.b32 %r1958, %r1960, %r1960, %r2361;
	// end inline asm
	add.s32 	%r2582, %r2549, %r1958;
	xor.b32  	%r1964, %r1922, %r2582;
	// begin inline asm
	shf.r.wrap.b32 %r1962, %r1964, %r1964, %r2365;
	// end inline asm
	add.s32 	%r2583, %r2581, %r2393;
	add.s32 	%r2584, %r2583, %r1962;
	xor.b32  	%r1968, %r1958, %r2584;
	// begin inline asm
	shf.r.wrap.b32 %r1966, %r1968, %r1968, %r2369;
	// end inline asm
	add.s32 	%r2585, %r1966, %r2582;
	xor.b32  	%r1972, %r1962, %r2585;
	// begin inline asm
	shf.r.wrap.b32 %r1970, %r1972, %r1972, %r2373;
	// end inline asm
	add.s32 	%r2586, %r2566, %r2386;
	add.s32 	%r2587, %r2586, %r1874;
	xor.b32  	%r1976, %r2587, %r1902;
	// begin inline asm
	shf.r.wrap.b32 %r1974, %r1976, %r1976, %r2361;
	// end inline asm
	add.s32 	%r2588, %r2555, %r1974;
	xor.b32  	%r1980, %r1874, %r2588;
	// begin inline asm
	shf.r.wrap.b32 %r1978, %r1980, %r1980, %r2365;
	// end inline asm
	add.s32 	%r2589, %r2587, %r2391;
	add.s32 	%r2590, %r2589, %r1978;
	xor.b32  	%r1984, %r1974, %r2590;
	// begin inline asm
	shf.r.wrap.b32 %r1982, %r1984, %r1984, %r2369;
	// end inline asm
	add.s32 	%r2591, %r1982, %r2588;
	xor.b32  	%r1988, %r1978, %r2591;
	// begin inline asm
	shf.r.wrap.b32 %r1986, %r1988, %r1988, %r2373;
	// end inline asm
	add.s32 	%r2592, %r2572, %r2397;
	add.s32 	%r2593, %r2592, %r1986;
	xor.b32  	%r1992, %r2593, %r1950;
	// begin inline asm
	shf.r.wrap.b32 %r1990, %r1992, %r1992, %r2361;
	// end inline asm
	add.s32 	%r2594, %r2585, %r1990;
	xor.b32  	%r1996, %r1986, %r2594;
	// begin inline asm
	shf.r.wrap.b32 %r1994, %r1996, %r1996, %r2365;
	// end inline asm
	add.s32 	%r2595, %r2593, %r2398;
	add.s32 	%r2596, %r2595, %r1994;
	xor.b32  	%r2000, %r1990, %r2596;
	// begin inline asm
	shf.r.wrap.b32 %r1998, %r2000, %r2000, %r2369;
	// end inline asm
	add.s32 	%r2597, %r1998, %r2594;
	xor.b32  	%r2004, %r1994, %r2597;
	// begin inline asm
	shf.r.wrap.b32 %r2002, %r2004, %r2004, %r2373;
	// end inline asm
	add.s32 	%r2598, %r2578, %r2394;
	add.s32 	%r2599, %r2598, %r1938;
	xor.b32  	%r2008, %r2599, %r1966;
	// begin inline asm
	shf.r.wrap.b32 %r2006, %r2008, %r2008, %r2361;
	// end inline asm
	add.s32 	%r2600, %r2591, %r2006;
	xor.b32  	%r2012, %r1938, %r2600;
	// begin inline asm
	shf.r.wrap.b32 %r2010, %r2012, %r2012, %r2365;
	// end inline asm
	add.s32 	%r2601, %r2599, %r2396;
	add.s32 	%r2602, %r2601, %r2010;
	xor.b32  	%r2016, %r2006, %r2602;
	// begin inline asm
	shf.r.wrap.b32 %r2014, %r2016, %r2016, %r2369;
	// end inline asm
	add.s32 	%r2603, %r2014, %r2600;
	xor.b32  	%r2020, %r2010, %r2603;
	// begin inline asm
	shf.r.wrap.b32 %r2018, %r2020, %r2020, %r2373;
	// end inline asm
	add.s32 	%r2604, %r2584, %r2400;
	add.s32 	%r2605, %r2604, %r1954;
	xor.b32  	%r2024, %r2605, %r1982;
	// begin inline asm
	shf.r.wrap.b32 %r2022, %r2024, %r2024, %r2361;
	// end inline asm
	add.s32 	%r2606, %r2573, %r2022;
	xor.b32  	%r2028, %r1954, %r2606;
	// begin inline asm
	shf.r.wrap.b32 %r2026, %r2028, %r2028, %r2365;
	// end inline asm
	add.s32 	%r2607, %r2605, %r2395;
	add.s32 	%r2608, %r2607, %r2026;
	xor.b32  	%r2032, %r2022, %r2608;
	// begin inline asm
	shf.r.wrap.b32 %r2030, %r2032, %r2032, %r2369;
	// end inline asm
	add.s32 	%r2609, %r2030, %r2606;
	xor.b32  	%r2036, %r2026, %r2609;
	// begin inline asm
	shf.r.wrap.b32 %r2034, %r2036, %r2036, %r2373;
	// end inline asm
	add.s32 	%r2610, %r2590, %r2399;
	add.s32 	%r2611, %r2610, %r1970;
	xor.b32  	%r2040, %r2611, %r1934;
	// begin inline asm
	shf.r.wrap.b32 %r2038, %r2040, %r2040, %r2361;
	// end inline asm
	add.s32 	%r2612, %r2579, %r2038;
	xor.b32  	%r2044, %r1970, %r2612;
	// begin inline asm
	shf.r.wrap.b32 %r2042, %r2044, %r2044, %r2365;
	// end inline asm
	add.s32 	%r2613, %r2611, %r2393;
	add.s32 	%r2614, %r2613, %r2042;
	xor.b32  	%r2048, %r2038, %r2614;
	// begin inline asm
	shf.r.wrap.b32 %r2046, %r2048, %r2048, %r2369;
	// end inline asm
	add.s32 	%r2615, %r2046, %r2612;
	xor.b32  	%r2052, %r2042, %r2615;
	// begin inline asm
	shf.r.wrap.b32 %r2050, %r2052, %r2052, %r2373;
	// end inline asm
	add.s32 	%r2616, %r2596, %r2392;
	add.s32 	%r2617, %r2616, %r2018;
	xor.b32  	%r2056, %r2617, %r2046;
	// begin inline asm
	shf.r.wrap.b32 %r2054, %r2056, %r2056, %r2361;
	// end inline asm
	add.s32 	%r2618, %r2609, %r2054;
	xor.b32  	%r2060, %r2018, %r2618;
	// begin inline asm
	shf.r.wrap.b32 %r2058, %r2060, %r2060, %r2365;
	// end inline asm
	add.s32 	%r2619, %r2617, %r2387;
	add.s32 	%r2620, %r2619, %r2058;
	xor.b32  	%r2064, %r2054, %r2620;
	// begin inline asm
	shf.r.wrap.b32 %r2062, %r2064, %r2064, %r2369;
	// end inline asm
	add.s32 	%r2621, %r2062, %r2618;
	xor.b32  	%r2068, %r2058, %r2621;
	// begin inline asm
	shf.r.wrap.b32 %r2066, %r2068, %r2068, %r2373;
	// end inline asm
	add.s32 	%r2622, %r2602, %r2390;
	add.s32 	%r2623, %r2622, %r2034;
	xor.b32  	%r2072, %r2623, %r1998;
	// begin inline asm
	shf.r.wrap.b32 %r2070, %r2072, %r2072, %r2361;
	// end inline asm
	add.s32 	%r2624, %r2615, %r2070;
	xor.b32  	%r2076, %r2034, %r2624;
	// begin inline asm
	shf.r.wrap.b32 %r2074, %r2076, %r2076, %r2365;
	// end inline asm
	add.s32 	%r2625, %r2623, %r2388;
	add.s32 	%r2626, %r2625, %r2074;
	xor.b32  	%r2080, %r2070, %r2626;
	// begin inline asm
	shf.r.wrap.b32 %r2078, %r2080, %r2080, %r2369;
	// end inline asm
	add.s32 	%r2627, %r2078, %r2624;
	xor.b32  	%r2084, %r2074, %r2627;
	// begin inline asm
	shf.r.wrap.b32 %r2082, %r2084, %r2084, %r2373;
	// end inline asm
	add.s32 	%r2628, %r2608, %r2385;
	add.s32 	%r2629, %r2628, %r2050;
	xor.b32  	%r2088, %r2629, %r2014;
	// begin inline asm
	shf.r.wrap.b32 %r2086, %r2088, %r2088, %r2361;
	// end inline asm
	add.s32 	%r2630, %r2597, %r2086;
	xor.b32  	%r2092, %r2050, %r2630;
	// begin inline asm
	shf.r.wrap.b32 %r2090, %r2092, %r2092, %r2365;
	// end inline asm
	add.s32 	%r2631, %r2629, %r2386;
	add.s32 	%r2632, %r2631, %r2090;
	xor.b32  	%r2096, %r2086, %r2632;
	// begin inline asm
	shf.r.wrap.b32 %r2094, %r2096, %r2096, %r2369;
	// end inline asm
	add.s32 	%r2633, %r2094, %r2630;
	xor.b32  	%r2100, %r2090, %r2633;
	// begin inline asm
	shf.r.wrap.b32 %r2098, %r2100, %r2100, %r2373;
	// end inline asm
	add.s32 	%r2634, %r2614, %r2391;
	add.s32 	%r2635, %r2634, %r2002;
	xor.b32  	%r2104, %r2635, %r2030;
	// begin inline asm
	shf.r.wrap.b32 %r2102, %r2104, %r2104, %r2361;
	// end inline asm
	add.s32 	%r2636, %r2603, %r2102;
	xor.b32  	%r2108, %r2002, %r2636;
	// begin inline asm
	shf.r.wrap.b32 %r2106, %r2108, %r2108, %r2365;
	// end inline asm
	add.s32 	%r2637, %r2635, %r2389;
	add.s32 	%r2638, %r2637, %r2106;
	xor.b32  	%r2112, %r2102, %r2638;
	// begin inline asm
	shf.r.wrap.b32 %r2110, %r2112, %r2112, %r2369;
	// end inline asm
	add.s32 	%r2639, %r2110, %r2636;
	xor.b32  	%r2116, %r2106, %r2639;
	// begin inline asm
	shf.r.wrap.b32 %r2114, %r2116, %r2116, %r2373;
	// end inline asm
	add.s32 	%r2640, %r2620, %r2394;
	add.s32 	%r2641, %r2640, %r2114;
	xor.b32  	%r2120, %r2641, %r2078;
	// begin inline asm
	shf.r.wrap.b32 %r2118, %r2120, %r2120, %r2361;
	// end inline asm
	add.s32 	%r2642, %r2633, %r2118;
	xor.b32  	%r2124, %r2114, %r2642;
	// begin inline asm
	shf.r.wrap.b32 %r2122, %r2124, %r2124, %r2365;
	// end inline asm
	add.s32 	%r2643, %r2641, %r2399;
	add.s32 	%r2644, %r2643, %r2122;
	xor.b32  	%r2128, %r2118, %r2644;
	// begin inline asm
	shf.r.wrap.b32 %r2126, %r2128, %r2128, %r2369;
	// end inline asm
	add.s32 	%r2645, %r2126, %r2642;
	xor.b32  	%r2132, %r2122, %r2645;
	// begin inline asm
	shf.r.wrap.b32 %r2130, %r2132, %r2132, %r2373;
	// end inline asm
	add.s32 	%r2646, %r2626, %r2396;
	add.s32 	%r2647, %r2646, %r2066;
	xor.b32  	%r2136, %r2647, %r2094;
	// begin inline asm
	shf.r.wrap.b32 %r2134, %r2136, %r2136, %r2361;
	// end inline asm
	add.s32 	%r2648, %r2639, %r2134;
	xor.b32  	%r2140, %r2066, %r2648;
	// begin inline asm
	shf.r.wrap.b32 %r2138, %r2140, %r2140, %r2365;
	// end inline asm
	add.s32 	%r2649, %r2647, %r2390;
	add.s32 	%r2650, %r2649, %r2138;
	xor.b32  	%r2144, %r2134, %r2650;
	// begin inline asm
	shf.r.wrap.b32 %r2142, %r2144, %r2144, %r2369;
	// end inline asm
	add.s32 	%r2651, %r2142, %r2648;
	xor.b32  	%r2148, %r2138, %r2651;
	// begin inline asm
	shf.r.wrap.b32 %r2146, %r2148, %r2148, %r2373;
	// end inline asm
	add.s32 	%r2652, %r2632, %r2393;
	add.s32 	%r2653, %r2652, %r2082;
	xor.b32  	%r2152, %r2653, %r2110;
	// begin inline asm
	shf.r.wrap.b32 %r2150, %r2152, %r2152, %r2361;
	// end inline asm
	add.s32 	%r2654, %r2621, %r2150;
	xor.b32  	%r2156, %r2082, %r2654;
	// begin inline asm
	shf.r.wrap.b32 %r2154, %r2156, %r2156, %r2365;
	// end inline asm
	add.s32 	%r2655, %r2653, %r2397;
	add.s32 	%r2656, %r2655, %r2154;
	xor.b32  	%r2160, %r2150, %r2656;
	// begin inline asm
	shf.r.wrap.b32 %r2158, %r2160, %r2160, %r2369;
	// end inline asm
	add.s32 	%r2657, %r2158, %r2654;
	xor.b32  	%r2164, %r2154, %r2657;
	// begin inline asm
	shf.r.wrap.b32 %r2162, %r2164, %r2164, %r2373;
	// end inline asm
	add.s32 	%r2658, %r2638, %r2400;
	add.s32 	%r2659, %r2658, %r2098;
	xor.b32  	%r2168, %r2659, %r2062;
	// begin inline asm
	shf.r.wrap.b32 %r2166, %r2168, %r2168, %r2361;
	// end inline asm
	add.s32 	%r2660, %r2627, %r2166;
	xor.b32  	%r2172, %r2098, %r2660;
	// begin inline asm
	shf.r.wrap.b32 %r2170, %r2172, %r2172, %r2365;
	// end inline asm
	add.s32 	%r2661, %r2659, %r2386;
	add.s32 	%r2662, %r2661, %r2170;
	xor.b32  	%r2176, %r2166, %r2662;
	// begin inline asm
	shf.r.wrap.b32 %r2174, %r2176, %r2176, %r2369;
	// end inline asm
	add.s32 	%r2663, %r2174, %r2660;
	xor.b32  	%r2180, %r2170, %r2663;
	// begin inline asm
	shf.r.wrap.b32 %r2178, %r2180, %r2180, %r2373;
	// end inline asm
	add.s32 	%r2664, %r2644, %r2398;
	add.s32 	%r2665, %r2664, %r2146;
	xor.b32  	%r2184, %r2665, %r2174;
	// begin inline asm
	shf.r.wrap.b32 %r2182, %r2184, %r2184, %r2361;
	// end inline asm
	add.s32 	%r2666, %r2657, %r2182;
	xor.b32  	%r2188, %r2146, %r2666;
	// begin inline asm
	shf.r.wrap.b32 %r2186, %r2188, %r2188, %r2365;
	// end inline asm
	add.s32 	%r2667, %r2665, %r2388;
	add.s32 	%r2668, %r2667, %r2186;
	xor.b32  	%r2192, %r2182, %r2668;
	// begin inline asm
	shf.r.wrap.b32 %r2190, %r2192, %r2192, %r2369;
	// end inline asm
	add.s32 	%r2669, %r2190, %r2666;
	xor.b32  	%r2196, %r2186, %r2669;
	// begin inline asm
	shf.r.wrap.b32 %r2194, %r2196, %r2196, %r2373;
	// end inline asm
	add.s32 	%r2670, %r2650, %r2385;
	add.s32 	%r2671, %r2670, %r2162;
	xor.b32  	%r2200, %r2671, %r2126;
	// begin inline asm
	shf.r.wrap.b32 %r2198, %r2200, %r2200, %r2361;
	// end inline asm
	add.s32 	%r2672, %r2663, %r2198;
	xor.b32  	%r2204, %r2162, %r2672;
	// begin inline asm
	shf.r.wrap.b32 %r2202, %r2204, %r2204, %r2365;
	// end inline asm
	add.s32 	%r2673, %r2671, %r2395;
	add.s32 	%r2674, %r2673, %r2202;
	xor.b32  	%r2208, %r2198, %r2674;
	// begin inline asm
	shf.r.wrap.b32 %r2206, %r2208, %r2208, %r2369;
	// end inline asm
	add.s32 	%r2675, %r2206, %r2672;
	xor.b32  	%r2212, %r2202, %r2675;
	// begin inline asm
	shf.r.wrap.b32 %r2210, %r2212, %r2212, %r2373;
	// end inline asm
	add.s32 	%r2676, %r2656, %r2387;
	add.s32 	%r2677, %r2676, %r2178;
	xor.b32  	%r2216, %r2677, %r2142;
	// begin inline asm
	shf.r.wrap.b32 %r2214, %r2216, %r2216, %r2361;
	// end inline asm
	add.s32 	%r2678, %r2645, %r2214;
	xor.b32  	%r2220, %r2178, %r2678;
	// begin inline asm
	shf.r.wrap.b32 %r2218, %r2220, %r2220, %r2365;
	// end inline asm
	add.s32 	%r2679, %r2677, %r2391;
	add.s32 	%r2680, %r2679, %r2218;
	xor.b32  	%r2224, %r2214, %r2680;
	// begin inline asm
	shf.r.wrap.b32 %r2222, %r2224, %r2224, %r2369;
	// end inline asm
	add.s32 	%r2681, %r2222, %r2678;
	xor.b32  	%r2228, %r2218, %r2681;
	// begin inline asm
	shf.r.wrap.b32 %r2226, %r2228, %r2228, %r2373;
	// end inline asm
	add.s32 	%r2682, %r2662, %r2389;
	add.s32 	%r2683, %r2682, %r2130;
	xor.b32  	%r2232, %r2683, %r2158;
	// begin inline asm
	shf.r.wrap.b32 %r2230, %r2232, %r2232, %r2361;
	// end inline asm
	add.s32 	%r2684, %r2651, %r2230;
	xor.b32  	%r2236, %r2130, %r2684;
	// begin inline asm
	shf.r.wrap.b32 %r2234, %r2236, %r2236, %r2365;
	// end inline asm
	add.s32 	%r2685, %r2683, %r2392;
	add.s32 	%r2686, %r2685, %r2234;
	xor.b32  	%r2240, %r2230, %r2686;
	// begin inline asm
	shf.r.wrap.b32 %r2238, %r2240, %r2240, %r2369;
	// end inline asm
	add.s32 	%r2687, %r2238, %r2684;
	xor.b32  	%r2244, %r2234, %r2687;
	// begin inline asm
	shf.r.wrap.b32 %r2242, %r2244, %r2244, %r2373;
	// end inline asm
	add.s32 	%r2688, %r2668, %r2396;
	add.s32 	%r2689, %r2688, %r2242;
	xor.b32  	%r2248, %r2689, %r2206;
	// begin inline asm
	shf.r.wrap.b32 %r2246, %r2248, %r2248, %r2361;
	// end inline asm
	add.s32 	%r2690, %r2681, %r2246;
	xor.b32  	%r2252, %r2242, %r2690;
	// begin inline asm
	shf.r.wrap.b32 %r2250, %r2252, %r2252, %r2365;
	// end inline asm
	add.s32 	%r2691, %r2689, %r2400;
	add.s32 	%r2692, %r2691, %r2250;
	xor.b32  	%r2256, %r2246, %r2692;
	// begin inline asm
	shf.r.wrap.b32 %r2254, %r2256, %r2256, %r2369;
	// end inline asm
	add.s32 	%r2693, %r2254, %r2690;
	xor.b32  	%r2260, %r2250, %r2693;
	// begin inline asm
	shf.r.wrap.b32 %r2258, %r2260, %r2260, %r2373;
	// end inline asm
	add.s32 	%r2694, %r2674, %r2390;
	add.s32 	%r2695, %r2694, %r2194;
	xor.b32  	%r2264, %r2695, %r2222;
	// begin inline asm
	shf.r.wrap.b32 %r2262, %r2264, %r2264, %r2361;
	// end inline asm
	add.s32 	%r2696, %r2687, %r2262;
	xor.b32  	%r2268, %r2194, %r2696;
	// begin inline asm
	shf.r.wrap.b32 %r2266, %r2268, %r2268, %r2365;
	// end inline asm
	add.s32 	%r2697, %r2695, %r2385;
	add.s32 	%r2698, %r2697, %r2266;
	xor.b32  	%r2272, %r2262, %r2698;
	// begin inline asm
	shf.r.wrap.b32 %r2270, %r2272, %r2272, %r2369;
	// end inline asm
	add.s32 	%r2699, %r2270, %r2696;
	xor.b32  	%r2276, %r2266, %r2699;
	// begin inline asm
	shf.r.wrap.b32 %r2274, %r2276, %r2276, %r2373;
	// end inline asm
	add.s32 	%r2700, %r2680, %r2386;
	add.s32 	%r2701, %r2700, %r2210;
	xor.b32  	%r2280, %r2701, %r2238;
	// begin inline asm
	shf.r.wrap.b32 %r2278, %r2280, %r2280, %r2361;
	// end inline asm
	add.s32 	%r2702, %r2669, %r2278;
	xor.b32  	%r2284, %r2210, %r2702;
	// begin inline asm
	shf.r.wrap.b32 %r2282, %r2284, %r2284, %r2365;
	// end inline asm
	add.s32 	%r2703, %r2701, %r2394;
	add.s32 	%r2704, %r2703, %r2282;
	xor.b32  	%r2288, %r2278, %r2704;
	// begin inline asm
	shf.r.wrap.b32 %r2286, %r2288, %r2288, %r2369;
	// end inline asm
	add.s32 	%r2705, %r2286, %r2702;
	xor.b32  	%r2292, %r2282, %r2705;
	// begin inline asm
	shf.r.wrap.b32 %r2290, %r2292, %r2292, %r2373;
	// end inline asm
	add.s32 	%r2706, %r2686, %r2393;
	add.s32 	%r2707, %r2706, %r2226;
	xor.b32  	%r2296, %r2707, %r2190;
	// begin inline asm
	shf.r.wrap.b32 %r2294, %r2296, %r2296, %r2361;
	// end inline asm
	add.s32 	%r2708, %r2675, %r2294;
	xor.b32  	%r2300, %r2226, %r2708;
	// begin inline asm
	shf.r.wrap.b32 %r2298, %r2300, %r2300, %r2365;
	// end inline asm
	add.s32 	%r2709, %r2707, %r2391;
	add.s32 	%r2710, %r2709, %r2298;
	xor.b32  	%r2304, %r2294, %r2710;
	// begin inline asm
	shf.r.wrap.b32 %r2302, %r2304, %r2304, %r2369;
	// end inline asm
	add.s32 	%r2711, %r2302, %r2708;
	xor.b32  	%r2308, %r2298, %r2711;
	// begin inline asm
	shf.r.wrap.b32 %r2306, %r2308, %r2308, %r2373;
	// end inline asm
	add.s32 	%r2712, %r2692, %r2399;
	add.s32 	%r2713, %r2712, %r2274;
	xor.b32  	%r2312, %r2713, %r2302;
	// begin inline asm
	shf.r.wrap.b32 %r2310, %r2312, %r2312, %r2361;
	// end inline asm
	add.s32 	%r2714, %r2705, %r2310;
	xor.b32  	%r2316, %r2274, %r2714;
	// begin inline asm
	shf.r.wrap.b32 %r2314, %r2316, %r2316, %r2365;
	// end inline asm
	add.s32 	%r2715, %r2713, %r2395;
	add.s32 	%r2716, %r2715, %r2314;
	xor.b32  	%r2320, %r2310, %r2716;
	// begin inline asm
	shf.r.wrap.b32 %r2318, %r2320, %r2320, %r2369;
	// end inline asm
	add.s32 	%r2717, %r2318, %r2714;
	xor.b32  	%r2324, %r2314, %r2717;
	// begin inline asm
	shf.r.wrap.b32 %r2322, %r2324, %r2324, %r2373;
	// end inline asm
	add.s32 	%r2718, %r2698, %r2387;
	add.s32 	%r2719, %r2718, %r2290;
	xor.b32  	%r2328, %r2719, %r2254;
	// begin inline asm
	shf.r.wrap.b32 %r2326, %r2328, %r2328, %r2361;
	// end inline asm
	add.s32 	%r2720, %r2711, %r2326;
	xor.b32  	%r2332, %r2290, %r2720;
	// begin inline asm
	shf.r.wrap.b32 %r2330, %r2332, %r2332, %r2365;
	// end inline asm
	add.s32 	%r2721, %r2719, %r2397;
	add.s32 	%r2722, %r2721, %r2330;
	xor.b32  	%r2336, %r2326, %r2722;
	// begin inline asm
	shf.r.wrap.b32 %r2334, %r2336, %r2336, %r2369;
	// end inline asm
	add.s32 	%r2723, %r2334, %r2720;
	xor.b32  	%r2340, %r2330, %r2723;
	// begin inline asm
	shf.r.wrap.b32 %r2338, %r2340, %r2340, %r2373;
	// end inline asm
	add.s32 	%r2724, %r2704, %r2388;
	add.s32 	%r2725, %r2724, %r2306;
	xor.b32  	%r2344, %r2725, %r2270;
	// begin inline asm
	shf.r.wrap.b32 %r2342, %r2344, %r2344, %r2361;
	// end inline asm
	add.s32 	%r2726, %r2693, %r2342;
	xor.b32  	%r2348, %r2306, %r2726;
	// begin inline asm
	shf.r.wrap.b32 %r2346, %r2348, %r2348, %r2365;
	// end inline asm
	add.s32 	%r2727, %r2725, %r2389;
	add.s32 	%r2728, %r2727, %r2346;
	xor.b32  	%r2352, %r2342, %r2728;
	// begin inline asm
	shf.r.wrap.b32 %r2350, %r2352, %r2352, %r2369;
	// end inline asm
	add.s32 	%r2729, %r2350, %r2726;
	xor.b32  	%r2356, %r2346, %r2729;
	// begin inline asm
	shf.r.wrap.b32 %r2354, %r2356, %r2356, %r2373;
	// end inline asm
	add.s32 	%r2730, %r2710, %r2392;
	add.s32 	%r2731, %r2730, %r2258;
	xor.b32  	%r2360, %r2731, %r2286;
	// begin inline asm
	shf.r.wrap.b32 %r2358, %r2360, %r2360, %r2361;
	// end inline asm
	add.s32 	%r2732, %r2699, %r2358;
	xor.b32  	%r2364, %r2258, %r2732;
	// begin inline asm
	shf.r.wrap.b32 %r2362, %r2364, %r2364, %r2365;
	// end inline asm
	add.s32 	%r2733, %r2731, %r2398;
	add.s32 	%r2734, %r2733, %r2362;
	xor.b32  	%r2368, %r2358, %r2734;
	// begin inline asm
	shf.r.wrap.b32 %r2366, %r2368, %r2368, %r2369;
	// end inline asm
	add.s32 	%r2735, %r2366, %r2732;
	xor.b32  	%r2372, %r2362, %r2735;
	// begin inline asm
	shf.r.wrap.b32 %r2370, %r2372, %r2372, %r2373;
	// end inline asm
	xor.b32  	%r2736, %r2716, %r2729;
	xor.b32  	%r2737, %r2722, %r2735;
	xor.b32  	%r2738, %r2728, %r2717;
	xor.b32  	%r2739, %r2734, %r2723;
	xor.b32  	%r65, %r2370, %r2334;
	xor.b32  	%r66, %r2322, %r2350;
	xor.b32  	%r67, %r2338, %r2366;
	xor.b32  	%r68, %r2354, %r2318;
	ld.shared.u32 	%r2740, [_ZZ23solve_nonce_range_fusedPKhPyyiPjE8sh_precv];
	xor.b32  	%r69, %r2740, %r2729;
	ld.shared.u32 	%r2741, [_ZZ23solve_nonce_range_fusedPKhPyyiPjE8sh_precv+4];
	xor.b32  	%r70, %r2741, %r2735;
	ld.shared.u32 	%r2742, [_ZZ23solve_nonce_range_fusedPKhPyyiPjE8sh_precv+8];
	xor.b32  	%r71, %r2742, %r2717;
	ld.shared.u32 	%r2743, [_ZZ23solve_nonce_range_fusedPKhPyyiPjE8sh_precv+12];
	xor.b32  	%r72, %r2743, %r2723;
	ld.shared.u32 	%r2744, [_ZZ23solve_nonce_range_fusedPKhPyyiPjE8sh_precv+16];
	xor.b32  	%r73, %r2744, %r2334;
	ld.shared.u32 	%r2745, [_ZZ23solve_nonce_range_fusedPKhPyyiPjE8sh_precv+20];
	xor.b32  	%r74, %r2745, %r2350;
	ld.shared.u32 	%r2746, [_ZZ23solve_nonce_range_fusedPKhPyyiPjE8sh_precv+24];
	xor.b32  	%r75, %r2746, %r2366;
	ld.shared.u32 	%r2747, [_ZZ23solve_nonce_range_fusedPKhPyyiPjE8sh_precv+28];
	xor.b32  	%r76, %r2747, %r2318;
	shl.b32 	%r2748, %r2374, 8;
	add.s32 	%r2749, %r2748, %r64;
	mov.u32 	%r2750, smem;
	add.s32 	%r77, %r2750, %r2749;
	st.shared.v4.u32 	[%r77], {%r2736, %r2737, %r2738, %r2739};
	add.s32 	%r2751, %r64, 16;
	setp.ge.u32 	%p12, %r2751, %r58;
	@%p12 bra 	$L__BB1_17;
	st.shared.v4.u32 	[%r77+16], {%r65, %r66, %r67, %r68};
$L__BB1_17:
	add.s32 	%r2752, %r64, 32;
	setp.ge.u32 	%p13, %r2752, %r58;
	@%p13 bra 	$L__BB1_19;
	st.shared.v4.u32 	[%r77+32], {%r69, %r70, %r71, %r72};
$L__BB1_19:
	add.s32 	%r2753, %r64, 48;
	setp.ge.u32 	%p14, %r2753, %r58;
	@%p14 bra 	$L__BB1_21;
	st.shared.v4.u32 	[%r77+48], {%r73, %r74, %r75, %r76};
$L__BB1_21:
	add.s32 	%r4441, %r4441, %r6;
	setp.lt.u32 	%p15, %r4441, %r60;
	@%p15 bra 	$L__BB1_14;
$L__BB1_22:
	add.s32 	%r2754, %r58, 3;
	shr.u32 	%r79, %r2754, 2;
	setp.ge.u32 	%p16, %r5, %r79;
	@%p16 bra 	$L__BB1_33;
	shr.u32 	%r2755, %r55, 2;
	add.s32 	%r80, %r2755, 12560;
	ld.shared.u32 	%r4449, [_ZZ23solve_nonce_range_fusedPKhPyyiPjE8sh_precv];
	ld.shared.u32 	%r4448, [_ZZ23solve_nonce_range_fusedPKhPyyiPjE8sh_precv+4];
	ld.shared.u32 	%r4447, [_ZZ23solve_nonce_range_fusedPKhPyyiPjE8sh_precv+8];
	ld.shared.u32 	%r4446, [_ZZ23solve_nonce_range_fusedPKhPyyiPjE8sh_precv+12];
	ld.shared.u32 	%r4445, [_ZZ23solve_nonce_range_fusedPKhPyyiPjE8sh_precv+16];
	ld.shared.u32 	%r4444, [_ZZ23solve_nonce_range_fusedPKhPyyiPjE8sh_precv+20];
	ld.shared.u32 	%r4443, [_ZZ23solve_nonce_range_fusedPKhPyyiPjE8sh_precv+24];
	ld.shared.u32 	%r4442, [_ZZ23solve_nonce_range_fusedPKhPyyiPjE8sh_precv+28];
	mov.u32 	%r4450, %r5;
$L__BB1_24:
	shl.b32 	%r98, %r4450, 2;
	add.s32 	%r3652, %r80, %r4450;
	ld.shared.u32 	%r3653, [_ZZ23solve_nonce_range_fusedPKhPyyiPjE9sh_lwords];
	ld.shared.u32 	%r3654, [_ZZ23solve_nonce_range_fusedPKhPyyiPjE9sh_lwords+4];
	ld.shared.u32 	%r3655, [_ZZ23solve_nonce_range_fusedPKhPyyiPjE9sh_lwords+8];
	ld.shared.u32 	%r3656, [_ZZ23solve_nonce_range_fusedPKhPyyiPjE9sh_lwords+12];
	ld.shared.u32 	%r3657, [_ZZ23solve_nonce_range_fusedPKhPyyiPjE9sh_lwords+16];
	ld.shared.u32 	%r3658, [_ZZ23solve_nonce_range_fusedPKhPyyiPjE9sh_lwords+20];
	ld.shared.u32 	%r3659, [_ZZ23solve_nonce_range_fusedPKhPyyiPjE9sh_lwords+24];
	ld.shared.u32 	%r3660, [_ZZ23solve_nonce_range_fusedPKhPyyiPjE9sh_lwords+28];
	ld.shared.u32 	%r3661, [_ZZ23solve_nonce_range_fusedPKhPyyiPjE9sh_lwords+32];
	ld.shared.u32 	%r3662, [_ZZ23solve_nonce_range_fusedPKhPyyiPjE9sh_lwords+36];
	ld.shared.u32 	%r3663, [_ZZ23solve_nonce_range_fusedPKhPyyiPjE9sh_lwords+40];
	ld.shared.u32 	%r3664, [_ZZ23solve_nonce_range_fusedPKhPyyiPjE9sh_lwords+44];
	ld.shared.u32 	%r3665, [_ZZ23solve_nonce_range_fusedPKhPyyiPjE9sh_lwords+48];
	ld.shared.u32 	%r3666, [_ZZ23solve_nonce_range_fusedPKhPyyiPjE9sh_lwords+52];
	ld.shared.u32 	%r3667, [_ZZ23solve_nonce_range_fusedPKhPyyiPjE9sh_lwords+56];
	ld.shared.u32 	%r3668, [_ZZ23solve_nonce_range_fusedPKhPyyiPjE9sh_lwords+60];
	add.s32 	%r3669, %r4449, %r3653;
	add.s32 	%r3670, %r3669, %r4445;
	xor.b32  	%r2758, %r3670, %r3652;
	mov.b32 	%r3639, 16;
	// begin inline asm
	shf.r.wrap.b32 %r2756, %r2758, %r2758, %r3639;
	// end inline asm
	add.s32 	%r3671, %r2756, 1779033703;
	xor.b32  	%r2762, %r4445, %r3671;
	mov.b32 	%r3643, 12;
	// begin inline asm
	shf.r.wrap.b32 %r2760, %r2762, %r2762, %r3643;
	// end inline asm
	add.s32 	%r3672, %r3670, %r3654;
	add.s32 	%r3673, %r3672, %r2760;
	xor.b32  	%r2766, %r2756, %r3673;
	mov.b32 	%r3647, 8;
	// begin inline asm
	shf.r.wrap.b32 %r2764, %r2766, %r2766, %r3647;
	// end inline asm
	add.s32 	%r3674, %r2764, %r3671;
	xor.b32  	%r2770, %r2760, %r3674;
	mov.b32 	%r3651, 7;
	// begin inline asm
	shf.r.wrap.b32 %r2768, %r2770, %r2770, %r3651;
	// end inline asm
	add.s32 	%r3675, %r4448, %r3655;
	add.s32 	%r2774, %r3675, %r4444;
	// begin inline asm
	shf.r.wrap.b32 %r2772, %r2774, %r2774, %r3639;
	// end inline asm
	add.s32 	%r3676, %r2772, -1150833019;
	xor.b32  	%r2778, %r4444, %r3676;
	// begin inline asm
	shf.r.wrap.b32 %r2776, %r2778, %r2778, %r3643;
	// end inline asm
	add.s32 	%r3677, %r2774, %r3656;
	add.s32 	%r3678, %r3677, %r2776;
	xor.b32  	%r2782, %r2772, %r3678;
	// begin inline asm
	shf.r.wrap.b32 %r2780, %r2782, %r2782, %r3647;
	// end inline asm
	add.s32 	%r3679, %r2780, %r3676;
	xor.b32  	%r2786, %r2776, %r3679;
	// begin inline asm
	shf.r.wrap.b32 %r2784, %r2786, %r2786, %r3651;
	// end inline asm
	add.s32 	%r3680, %r4447, %r3657;
	add.s32 	%r3681, %r3680, %r4443;
	xor.b32  	%r2790, %r3681, %r53;
	// begin inline asm
	shf.r.wrap.b32 %r2788, %r2790, %r2790, %r3639;
	// end inline asm
	add.s32 	%r3682, %r2788, 1013904242;
	xor.b32  	%r2794, %r4443, %r3682;
	// begin inline asm
	shf.r.wrap.b32 %r2792, %r2794, %r2794, %r3643;
	// end inline asm
	add.s32 	%r3683, %r3681, %r3658;
	add.s32 	%r3684, %r3683, %r2792;
	xor.b32  	%r2798, %r2788, %r3684;
	// begin inline asm
	shf.r.wrap.b32 %r2796, %r2798, %r2798, %r3647;
	// end inline asm
	add.s32 	%r3685, %r2796, %r3682;
	xor.b32  	%r2802, %r2792, %r3685;
	// begin inline asm
	shf.r.wrap.b32 %r2800, %r2802, %r2802, %r3651;
	// end inline asm
	add.s32 	%r3686, %r4446, %r3659;
	add.s32 	%r3687, %r3686, %r4442;
	xor.b32  	%r2806, %r3687, 10;
	// begin inline asm
	shf.r.wrap.b32 %r2804, %r2806, %r2806, %r3639;
	// end inline asm
	add.s32 	%r3688, %r2804, -1521486534;
	xor.b32  	%r2810, %r4442, %r3688;
	// begin inline asm
	shf.r.wrap.b32 %r2808, %r2810, %r2810, %r3643;
	// end inline asm
	add.s32 	%r3689, %r3687, %r3660;
	add.s32 	%r3690, %r3689, %r2808;
	xor.b32  	%r2814, %r2804, %r3690;
	// begin inline asm
	shf.r.wrap.b32 %r2812, %r2814, %r2814, %r3647;
	// end inline asm
	add.s32 	%r3691, %r2812, %r3688;
	xor.b32  	%r2818, %r2808, %r3691;
	// begin inline asm
	shf.r.wrap.b32 %r2816, %r2818, %r2818, %r3651;
	// end inline asm
	add.s32 	%r3692, %r3673, %r3661;
	add.s32 	%r3693, %r3692, %r2784;
	xor.b32  	%r2822, %r3693, %r2812;
	// begin inline asm
	shf.r.wrap.b32 %r2820, %r2822, %r2822, %r3639;
	// end inline asm
	add.s32 	%r3694, %r3685, %r2820;
	xor.b32  	%r2826, %r2784, %r3694;
	// begin inline asm
	shf.r.wrap.b32 %r2824, %r2826, %r2826, %r3643;
	// end inline asm
	add.s32 	%r3695, %r3693, %r3662;
	add.s32 	%r3696, %r3695, %r2824;
	xor.b32  	%r2830, %r2820, %r3696;
	// begin inline asm
	shf.r.wrap.b32 %r2828, %r2830, %r2830, %r3647;
	// end inline asm
	add.s32 	%r3697, %r2828, %r3694;
	xor.b32  	%r2834, %r2824, %r3697;
	// begin inline asm
	shf.r.wrap.b32 %r2832, %r2834, %r2834, %r3651;
	// end inline asm
	add.s32 	%r3698, %r3678, %r3663;
	add.s32 	%r3699, %r3698, %r2800;
	xor.b32  	%r2838, %r3699, %r2764;
	// begin inline asm
	shf.r.wrap.b32 %r2836, %r2838, %r2838, %r3639;
	// end inline asm
	add.s32 	%r3700, %r3691, %r2836;
	xor.b32  	%r2842, %r2800, %r3700;
	// begin inline asm
	shf.r.wrap.b32 %r2840, %r2842, %r2842, %r3643;
	// end inline asm
	add.s32 	%r3701, %r3699, %r3664;
	add.s32 	%r3702, %r3701, %r2840;
	xor.b32  	%r2846, %r2836, %r3702;
	// begin inline asm
	shf.r.wrap.b32 %r2844, %r2846, %r2846, %r3647;
	// end inline asm
	add.s32 	%r3703, %r2844, %r3700;
	xor.b32  	%r2850, %r2840, %r3703;
	// begin inline asm
	shf.r.wrap.b32 %r2848, %r2850, %r2850, %r3651;
	// end inline asm
	add.s32 	%r3704, %r3684, %r3665;
	add.s32 	%r3705, %r3704, %r2816;
	xor.b32  	%r2854, %r3705, %r2780;
	// begin inline asm
	shf.r.wrap.b32 %r2852, %r2854, %r2854, %r3639;
	// end inline asm
	add.s32 	%r3706, %r3674, %r2852;
	xor.b32  	%r2858, %r2816, %r3706;
	// begin inline asm
	shf.r.wrap.b32 %r2856, %r2858, %r2858, %r3643;
	// end inline asm
	add.s32 	%r3707, %r3705, %r3666;
	add.s32 	%r3708, %r3707, %r2856;
	xor.b32  	%r2862, %r2852, %r3708;
	// begin inline asm
	shf.r.wrap.b32 %r2860, %r2862, %r2862, %r3647;
	// end inline asm
	add.s32 	%r3709, %r2860, %r3706;
	xor.b32  	%r2866, %r2856, %r3709;
	// begin inline asm
	shf.r.wrap.b32 %r2864, %r2866, %r2866, %r3651;
	// end inline asm
	add.s32 	%r3710, %r3690, %r3667;
	add.s32 	%r3711, %r3710, %r2768;
	xor.b32  	%r2870, %r3711, %r2796;
	// begin inline asm
	shf.r.wrap.b32 %r2868, %r2870, %r2870, %r3639;
	// end inline asm
	add.s32 	%r3712, %r3679, %r2868;
	xor.b32  	%r2874, %r2768, %r3712;
	// begin inline asm
	shf.r.wrap.b32 %r2872, %r2874, %r2874, %r3643;
	// end inline asm
	add.s32 	%r3713, %r3711, %r3668;
	add.s32 	%r3714, %r3713, %r2872;
	xor.b32  	%r2878, %r2868, %r3714;
	// begin inline asm
	shf.r.wrap.b32 %r2876, %r2878, %r2878, %r3647;
	// end inline asm
	add.s32 	%r3715, %r2876, %r3712;
	xor.b32  	%r2882, %r2872, %r3715;
	// begin inline asm
	shf.r.wrap.b32 %r2880, %r2882, %r2882, %r3651;
	// end inline asm
	add.s32 	%r3716, %r3696, %r3655;
	add.s32 	%r3717, %r3716, %r2880;
	xor.b32  	%r2886, %r3717, %r2844;
	// begin inline asm
	shf.r.wrap.b32 %r2884, %r2886, %r2886, %r3639;
	// end inline asm
	add.s32 	%r3718, %r3709, %r2884;
	xor.b32  	%r2890, %r2880, %r3718;
	// begin inline asm
	shf.r.wrap.b32 %r2888, %r2890, %r2890, %r3643;
	// end inline asm
	add.s32 	%r3719, %r3717, %r3659;
	add.s32 	%r3720, %r3719, %r2888;
	xor.b32  	%r2894, %r2884, %r3720;
	// begin inline asm
	shf.r.wrap.b32 %r2892, %r2894, %r2894, %r3647;
	// end inline asm
	add.s32 	%r3721, %r2892, %r3718;
	xor.b32  	%r2898, %r2888, %r3721;
	// begin inline asm
	shf.r.wrap.b32 %r2896, %r2898, %r2898, %r3651;
	// end inline asm
	add.s32 	%r3722, %r3702, %r3656;
	add.s32 	%r3723, %r3722, %r2832;
	xor.b32  	%r2902, %r3723, %r2860;
	// begin inline asm
	shf.r.wrap.b32 %r2900, %r2902, %r2902, %r3639;
	// end inline asm
	add.s32 	%r3724, %r3715, %r2900;
	xor.b32  	%r2906, %r2832, %r3724;
	// begin inline asm
	shf.r.wrap.b32 %r2904, %r2906, %r2906, %r3643;
	// end inline asm
	add.s32 	%r3725, %r3723, %r3663;
	add.s32 	%r3726, %r3725, %r2904;
	xor.b32  	%r2910, %r2900, %r3726;
	// begin inline asm
	shf.r.wrap.b32 %r2908, %r2910, %r2910, %r3647;
	// end inline asm
	add.s32 	%r3727, %r2908, %r3724;
	xor.b32  	%r2914, %r2904, %r3727;
	// begin inline asm
	shf.r.wrap.b32 %r2912, %r2914, %r2914, %r3651;
	// end inline asm
	add.s32 	%r3728, %r3708, %r3660;
	add.s32 	%r3729, %r3728, %r2848;
	xor.b32  	%r2918, %r3729, %r2876;
	// begin inline asm
	shf.r.wrap.b32 %r2916, %r2918, %r2918, %r3639;
	// end inline asm
	add.s32 	%r3730, %r3697, %r2916;
	xor.b32  	%r2922, %r2848, %r3730;
	// begin inline asm
	shf.r.wrap.b32 %r2920, %r2922, %r2922, %r3643;
	// end inline asm
	add.s32 	%r3731, %r3729, %r3653;
	add.s32 	%r3732, %r3731, %r2920;
	xor.b32  	%r2926, %r2916, %r3732;
	// begin inline asm
	shf.r.wrap.b32 %r2924, %r2926, %r2926, %r3647;
	// end inline asm
	add.s32 	%r3733, %r2924, %r3730;
	xor.b32  	%r2930, %r2920, %r3733;
	// begin inline asm
	shf.r.wrap.b32 %r2928, %r2930, %r2930, %r3651;
	// end inline asm
	add.s32 	%r3734, %r3714, %r3657;
	add.s32 	%r3735, %r3734, %r2864;
	xor.b32  	%r2934, %r3735, %r2828;
	// begin inline asm
	shf.r.wrap.b32 %r2932, %r2934, %r2934, %r3639;
	// end inline asm
	add.s32 	%r3736, %r3703, %r2932;
	xor.b32  	%r2938, %r2864, %r3736;
	// begin inline asm
	shf.r.wrap.b32 %r2936, %r2938, %r2938, %r3643;
	// end inline asm
	add.s32 	%r3737, %r3735, %r3666;
	add.s32 	%r3738, %r3737, %r2936;
	xor.b32  	%r2942, %r2932, %r3738;
	// begin inline asm
	shf.r.wrap.b32 %r2940, %r2942, %r2942, %r3647;
	// end inline asm
	add.s32 	%r3739, %r2940, %r3736;
	xor.b32  	%r2946, %r2936, %r3739;
	// begin inline asm
	shf.r.wrap.b32 %r2944, %r2946, %r2946, %r3651;
	// end inline asm
	add.s32 	%r3740, %r3720, %r3654;
	add.s32 	%r3741, %r3740, %r2912;
	xor.b32  	%r2950, %r3741, %r2940;
	// begin inline asm
	shf.r.wrap.b32 %r2948, %r2950, %r2950, %r3639;
	// end inline asm
	add.s32 	%r3742, %r3733, %r2948;
	xor.b32  	%r2954, %r2912, %r3742;
	// begin inline asm
	shf.r.wrap.b32 %r2952, %r2954, %r2954, %r3643;
	// end inline asm
	add.s32 	%r3743, %r3741, %r3664;
	add.s32 	%r3744, %r3743, %r2952;
	xor.b32  	%r2958, %r2948, %r3744;
	// begin inline asm
	shf.r.wrap.b32 %r2956, %r2958, %r2958, %r3647;
	// end inline asm
	add.s32 	%r3745, %r2956, %r3742;
	xor.b32  	%r2962, %r2952, %r3745;
	// begin inline asm
	shf.r.wrap.b32 %r2960, %r2962, %r2962, %r3651;
	// end inline asm
	add.s32 	%r3746, %r3726, %r3665;
	add.s32 	%r3747, %r3746, %r2928;
	xor.b32  	%r2966, %r3747, %r2892;
	// begin inline asm
	shf.r.wrap.b32 %r2964, %r2966, %r2966, %r3639;
	// end inline asm
	add.s32 	%r3748, %r3739, %r2964;
	xor.b32  	%r2970, %r2928, %r3748;
	// begin inline asm
	shf.r.wrap.b32 %r2968, %r2970, %r2970, %r3643;
	// end inline asm
	add.s32 	%r3749, %r3747, %r3658;
	add.s32 	%r3750, %r3749, %r2968;
	xor.b32  	%r2974, %r2964, %r3750;
	// begin inline asm
	shf.r.wrap.b32 %r2972, %r2974, %r2974, %r3647;
	// end inline asm
	add.s32 	%r3751, %r2972, %r3748;
	xor.b32  	%r2978, %r2968, %r3751;
	// begin inline asm
	shf.r.wrap.b32 %r2976, %r2978, %r2978, %r3651;
	// end inline asm
	add.s32 	%r3752, %r3732, %r3662;
	add.s32 	%r3753, %r3752, %r2944;
	xor.b32  	%r2982, %r3753, %r2908;
	// begin inline asm
	shf.r.wrap.b32 %r2980, %r2982, %r2982, %r3639;
	// end inline asm
	add.s32 	%r3754, %r3721, %r2980;
	xor.b32  	%r2986, %r2944, %r3754;
	// begin inline asm
	shf.r.wrap.b32 %r2984, %r2986, %r2986, %r3643;
	// end inline asm
	add.s32 	%r3755, %r3753, %r3667;
	add.s32 	%r3756, %r3755, %r2984;
	xor.b32  	%r2990, %r2980, %r3756;
	// begin inline asm
	shf.r.wrap.b32 %r2988, %r2990, %r2990, %r3647;
	// end inline asm
	add.s32 	%r3757, %r2988, %r3754;
	xor.b32  	%r2994, %r2984, %r3757;
	// begin inline asm
	shf.r.wrap.b32 %r2992, %r2994, %r2994, %r3651;
	// end inline asm
	add.s32 	%r3758, %r3738, %r3668;
	add.s32 	%r3759, %r3758, %r2896;
	xor.b32  	%r2998, %r3759, %r2924;
	// begin inline asm
	shf.r.wrap.b32 %r2996, %r2998, %r2998, %r3639;
	// end inline asm
	add.s32 	%r3760, %r3727, %r2996;
	xor.b32  	%r3002, %r2896, %r3760;
	// begin inline asm
	shf.r.wrap.b32 %r3000, %r3002, %r3002, %r3643;
	// end inline asm
	add.s32 	%r3761, %r3759, %r3661;
	add.s32 	%r3762, %r3761, %r3000;
	xor.b32  	%r3006, %r2996, %r3762;
	// begin inline asm
	shf.r.wrap.b32 %r3004, %r3006, %r3006, %r3647;
	// end inline asm
	add.s32 	%r3763, %r3004, %r3760;
	xor.b32  	%r3010, %r3000, %r3763;
	// begin inline asm
	shf.r.wrap.b32 %r3008, %r3010, %r3010, %r3651;
	// end inline asm
	add.s32 	%r3764, %r3744, %r3656;
	add.s32 	%r3765, %r3764, %r3008;
	xor.b32  	%r3014, %r3765, %r2972;
	// begin inline asm
	shf.r.wrap.b32 %r3012, %r3014, %r3014, %r3639;
	// end inline asm
	add.s32 	%r3766, %r3757, %r3012;
	xor.b32  	%r3018, %r3008, %r3766;
	// begin inline asm
	shf.r.wrap.b32 %r3016, %r3018, %r3018, %r3643;
	// end inline asm
	add.s32 	%r3767, %r3765, %r3657;
	add.s32 	%r3768, %r3767, %r3016;
	xor.b32  	%r3022, %r3012, %r3768;
	// begin inline asm
	shf.r.wrap.b32 %r3020, %r3022, %r3022, %r3647;
	// end inline asm
	add.s32 	%r3769, %r3020, %r3766;
	xor.b32  	%r3026, %r3016, %r3769;
	// begin inline asm
	shf.r.wrap.b32 %r3024, %r3026, %r3026, %r3651;
	// end inline asm
	add.s32 	%r3770, %r3750, %r3663;
	add.s32 	%r3771, %r3770, %r2960;
	xor.b32  	%r3030, %r3771, %r2988;
	// begin inline asm
	shf.r.wrap.b32 %r3028, %r3030, %r3030, %r3639;
	// end inline asm
	add.s32 	%r3772, %r3763, %r3028;
	xor.b32  	%r3034, %r2960, %r3772;
	// begin inline asm
	shf.r.wrap.b32 %r3032, %r3034, %r3034, %r3643;
	// end inline asm
	add.s32 	%r3773, %r3771, %r3665;
	add.s32 	%r3774, %r3773, %r3032;
	xor.b32  	%r3038, %r3028, %r3774;
	// begin inline asm
	shf.r.wrap.b32 %r3036, %r3038, %r3038, %r3647;
	// end inline asm
	add.s32 	%r3775, %r3036, %r3772;
	xor.b32  	%r3042, %r3032, %r3775;
	// begin inline asm
	shf.r.wrap.b32 %r3040, %r3042, %r3042, %r3651;
	// end inline asm
	add.s32 	%r3776, %r3756, %r3666;
	add.s32 	%r3777, %r3776, %r2976;
	xor.b32  	%r3046, %r3777, %r3004;
	// begin inline asm
	shf.r.wrap.b32 %r3044, %r3046, %r3046, %r3639;
	// end inline asm
	add.s32 	%r3778, %r3745, %r3044;
	xor.b32  	%r3050, %r2976, %r3778;
	// begin inline asm
	shf.r.wrap.b32 %r3048, %r3050, %r3050, %r3643;
	// end inline asm
	add.s32 	%r3779, %r3777, %r3655;
	add.s32 	%r3780, %r3779, %r3048;
	xor.b32  	%r3054, %r3044, %r3780;
	// begin inline asm
	shf.r.wrap.b32 %r3052, %r3054, %r3054, %r3647;
	// end inline asm
	add.s32 	%r3781, %r3052, %r3778;
	xor.b32  	%r3058, %r3048, %r3781;
	// begin inline asm
	shf.r.wrap.b32 %r3056, %r3058, %r3058, %r3651;
	// end inline asm
	add.s32 	%r3782, %r3762, %r3660;
	add.s32 	%r3783, %r3782, %r2992;
	xor.b32  	%r3062, %r3783, %r2956;
	// begin inline asm
	shf.r.wrap.b32 %r3060, %r3062, %r3062, %r3639;
	// end inline asm
	add.s32 	%r3784, %r3751, %r3060;
	xor.b32  	%r3066, %r2992, %r3784;
	// begin inline asm
	shf.r.wrap.b32 %r3064, %r3066, %r3066, %r3643;
	// end inline asm
	add.s32 	%r3785, %r3783, %r3667;
	add.s32 	%r3786, %r3785, %r3064;
	xor.b32  	%r3070, %r3060, %r3786;
	// begin inline asm
	shf.r.wrap.b32 %r3068, %r3070, %r3070, %r3647;
	// end inline asm
	add.s32 	%r3787, %r3068, %r3784;
	xor.b32  	%r3074, %r3064, %r3787;
	// begin inline asm
	shf.r.wrap.b32 %r3072, %r3074, %r3074, %r3651;
	// end inline asm
	add.s32 	%r3788, %r3768, %r3659;
	add.s32 	%r3789, %r3788, %r3040;
	xor.b32  	%r3078, %r3789, %r3068;
	// begin inline asm
	shf.r.wrap.b32 %r3076, %r3078, %r3078, %r3639;
	// end inline asm
	add.s32 	%r3790, %r3781, %r3076;
	xor.b32  	%r3082, %r3040, %r3790;
	// begin inline asm
	shf.r.wrap.b32 %r3080, %r3082, %r3082, %r3643;
	// end inline asm
	add.s32 	%r3791, %r3789, %r3658;
	add.s32 	%r3792, %r3791, %r3080;
	xor.b32  	%r3086, %r3076, %r3792;
	// begin inline asm
	shf.r.wrap.b32 %r3084, %r3086, %r3086, %r3647;
	// end inline asm
	add.s32 	%r3793, %r3084, %r3790;
	xor.b32  	%r3090, %r3080, %r3793;
	// begin inline asm
	shf.r.wrap.b32 %r3088, %r3090, %r3090, %r3651;
	// end inline asm
	add.s32 	%r3794, %r3774, %r3662;
	add.s32 	%r3795, %r3794, %r3056;
	xor.b32  	%r3094, %r3795, %r3020;
	// begin inline asm
	shf.r.wrap.b32 %r3092, %r3094, %r3094, %r3639;
	// end inline asm
	add.s32 	%r3796, %r3787, %r3092;
	xor.b32  	%r3098, %r3056, %r3796;
	// begin inline asm
	shf.r.wrap.b32 %r3096, %r3098, %r3098, %r3643;
	// end inline asm
	add.s32 	%r3797, %r3795, %r3653;
	add.s32 	%r3798, %r3797, %r3096;
	xor.b32  	%r3102, %r3092, %r3798;
	// begin inline asm
	shf.r.wrap.b32 %r3100, %r3102, %r3102, %r3647;
	// end inline asm
	add.s32 	%r3799, %r3100, %r3796;
	xor.b32  	%r3106, %r3096, %r3799;
	// begin inline asm
	shf.r.wrap.b32 %r3104, %r3106, %r3106, %r3651;
	// end inline asm
	add.s32 	%r3800, %r3780, %r3664;
	add.s32 	%r3801, %r3800, %r3072;
	xor.b32  	%r3110, %r3801, %r3036;
	// begin inline asm
	shf.r.wrap.b32 %r3108, %r3110, %r3110, %r3639;
	// end inline asm
	add.s32 	%r3802, %r3769, %r3108;
	xor.b32  	%r3114, %r3072, %r3802;
	// begin inline asm
	shf.r.wrap.b32 %r3112, %r3114, %r3114, %r3643;
	// end inline asm
	add.s32 	%r3803, %r3801, %r3668;
	add.s32 	%r3804, %r3803, %r3112;
	xor.b32  	%r3118, %r3108, %r3804;
	// begin inline asm
	shf.r.wrap.b32 %r3116, %r3118, %r3118, %r3647;
	// end inline asm
	add.s32 	%r3805, %r3116, %r3802;
	xor.b32  	%r3122, %r3112, %r3805;
	// begin inline asm
	shf.r.wrap.b32 %r3120, %r3122, %r3122, %r3651;
	// end inline asm
	add.s32 	%r3806, %r3786, %r3661;
	add.s32 	%r3807, %r3806, %r3024;
	xor.b32  	%r3126, %r3807, %r3052;
	// begin inline asm
	shf.r.wrap.b32 %r3124, %r3126, %r3126, %r3639;
	// end inline asm
	add.s32 	%r3808, %r3775, %r3124;
	xor.b32  	%r3130, %r3024, %r3808;
	// begin inline asm
	shf.r.wrap.b32 %r3128, %r3130, %r3130, %r3643;
	// end inline asm
	add.s32 	%r3809, %r3807, %r3654;
	add.s32 	%r3810, %r3809, %r3128;
	xor.b32  	%r3134, %r3124, %r3810;
	// begin inline asm
	shf.r.wrap.b32 %r3132, %r3134, %r3134, %r3647;
	// end inline asm
	add.s32 	%r3811, %r3132, %r3808;
	xor.b32  	%r3138, %r3128, %r3811;
	// begin inline asm
	shf.r.wrap.b32 %r3136, %r3138, %r3138, %r3651;
	// end inline asm
	add.s32 	%r3812, %r3792, %r3663;
	add.s32 	%r3813, %r3812, %r3136;
	xor.b32  	%r3142, %r3813, %r3100;
	// begin inline asm
	shf.r.wrap.b32 %r3140, %r3142, %r3142, %r3639;
	// end inline asm
	add.s32 	%r3814, %r3805, %r3140;
	xor.b32  	%r3146, %r3136, %r3814;
	// begin inline asm
	shf.r.wrap.b32 %r3144, %r3146, %r3146, %r3643;
	// end inline asm
	add.s32 	%r3815, %r3813, %r3660;
	add.s32 	%r3816, %r3815, %r3144;
	xor.b32  	%r3150, %r3140, %r3816;
	// begin inline asm
	shf.r.wrap.b32 %r3148, %r3150, %r3150, %r3647;
	// end inline asm
	add.s32 	%r3817, %r3148, %r3814;
	xor.b32  	%r3154, %r3144, %r3817;
	// begin inline asm
	shf.r.wrap.b32 %r3152, %r3154, %r3154, %r3651;
	// end inline asm
	add.s32 	%r3818, %r3798, %r3665;
	add.s32 	%r3819, %r3818, %r3088;
	xor.b32  	%r3158, %r3819, %r3116;
	// begin inline asm
	shf.r.wrap.b32 %r3156, %r3158, %r3158, %r3639;
	// end inline asm
	add.s32 	%r3820, %r3811, %r3156;
	xor.b32  	%r3162, %r3088, %r3820;
	// begin inline asm
	shf.r.wrap.b32 %r3160, %r3162, %r3162, %r3643;
	// end inline asm
	add.s32 	%r3821, %r3819, %r3662;
	add.s32 	%r3822, %r3821, %r3160;
	xor.b32  	%r3166, %r3156, %r3822;
	// begin inline asm
	shf.r.wrap.b32 %r3164, %r3166, %r3166, %r3647;
	// end inline asm
	add.s32 	%r3823, %r3164, %r3820;
	xor.b32  	%r3170, %r3160, %r3823;
	// begin inline asm
	shf.r.wrap.b32 %r3168, %r3170, %r3170, %r3651;
	// end inline asm
	add.s32 	%r3824, %r3804, %r3667;
	add.s32 	%r3825, %r3824, %r3104;
	xor.b32  	%r3174, %r3825, %r3132;
	// begin inline asm
	shf.r.wrap.b32 %r3172, %r3174, %r3174, %r3639;
	// end inline asm
	add.s32 	%r3826, %r3793, %r3172;
	xor.b32  	%r3178, %r3104, %r3826;
	// begin inline asm
	shf.r.wrap.b32 %r3176, %r3178, %r3178, %r3643;
	// end inline asm
	add.s32 	%r3827, %r3825, %r3656;
	add.s32 	%r3828, %r3827, %r3176;
	xor.b32  	%r3182, %r3172, %r3828;
	// begin inline asm
	shf.r.wrap.b32 %r3180, %r3182, %r3182, %r3647;
	// end inline asm
	add.s32 	%r3829, %r3180, %r3826;
	xor.b32  	%r3186, %r3176, %r3829;
	// begin inline asm
	shf.r.wrap.b32 %r3184, %r3186, %r3186, %r3651;
	// end inline asm
	add.s32 	%r3830, %r3810, %r3666;
	add.s32 	%r3831, %r3830, %r3120;
	xor.b32  	%r3190, %r3831, %r3084;
	// begin inline asm
	shf.r.wrap.b32 %r3188, %r3190, %r3190, %r3639;
	// end inline asm
	add.s32 	%r3832, %r3799, %r3188;
	xor.b32  	%r3194, %r3120, %r3832;
	// begin inline asm
	shf.r.wrap.b32 %r3192, %r3194, %r3194, %r3643;
	// end inline asm
	add.s32 	%r3833, %r3831, %r3668;
	add.s32 	%r3834, %r3833, %r3192;
	xor.b32  	%r3198, %r3188, %r3834;
	// begin inline asm
	shf.r.wrap.b32 %r3196, %r3198, %r3198, %r3647;
	// end inline asm
	add.s32 	%r3835, %r3196, %r3832;
	xor.b32  	%r3202, %r3192, %r3835;
	// begin inline asm
	shf.r.wrap.b32 %r3200, %r3202, %r3202, %r3651;
	// end inline asm
	add.s32 	%r3836, %r3816, %r3657;
	add.s32 	%r3837, %r3836, %r3168;
	xor.b32  	%r3206, %r3837, %r3196;
	// begin inline asm
	shf.r.wrap.b32 %r3204, %r3206, %r3206, %r3639;
	// end inline asm
	add.s32 	%r3838, %r3829, %r3204;
	xor.b32  	%r3210, %r3168, %r3838;
	// begin inline asm
	shf.r.wrap.b32 %r3208, %r3210, %r3210, %r3643;
	// end inline asm
	add.s32 	%r3839, %r3837, %r3653;
	add.s32 	%r3840, %r3839, %r3208;
	xor.b32  	%r3214, %r3204, %r3840;
	// begin inline asm
	shf.r.wrap.b32 %r3212, %r3214, %r3214, %r3647;
	// end inline asm
	add.s32 	%r3841, %r3212, %r3838;
	xor.b32  	%r3218, %r3208, %r3841;
	// begin inline asm
	shf.r.wrap.b32 %r3216, %r3218, %r3218, %r3651;
	// end inline asm
	add.s32 	%r3842, %r3822, %r3664;
	add.s32 	%r3843, %r3842, %r3184;
	xor.b32  	%r3222, %r3843, %r3148;
	// begin inline asm
	shf.r.wrap.b32 %r3220, %r3222, %r3222, %r3639;
	// end inline asm
	add.s32 	%r3844, %r3835, %r3220;
	xor.b32  	%r3226, %r3184, %r3844;
	// begin inline asm
	shf.r.wrap.b32 %r3224, %r3226, %r3226, %r3643;
	// end inline asm
	add.s32 	%r3845, %r3843, %r3655;
	add.s32 	%r3846, %r3845, %r3224;
	xor.b32  	%r3230, %r3220, %r3846;
	// begin inline asm
	shf.r.wrap.b32 %r3228, %r3230, %r3230, %r3647;
	// end inline asm
	add.s32 	%r3847, %r3228, %r3844;
	xor.b32  	%r3234, %r3224, %r3847;
	// begin inline asm
	shf.r.wrap.b32 %r3232, %r3234, %r3234, %r3651;
	// end inline asm
	add.s32 	%r3848, %r3828, %r3658;
	add.s32 	%r3849, %r3848, %r3200;
	xor.b32  	%r3238, %r3849, %r3164;
	// begin inline asm
	shf.r.wrap.b32 %r3236, %r3238, %r3238, %r3639;
	// end inline asm
	add.s32 	%r3850, %r3817, %r3236;
	xor.b32  	%r3242, %r3200, %r3850;
	// begin inline asm
	shf.r.wrap.b32 %r3240, %r3242, %r3242, %r3643;
	// end inline asm
	add.s32 	%r3851, %r3849, %r3661;
	add.s32 	%r3852, %r3851, %r3240;
	xor.b32  	%r3246, %r3236, %r3852;
	// begin inline asm
	shf.r.wrap.b32 %r3244, %r3246, %r3246, %r3647;
	// end inline asm
	add.s32 	%r3853, %r3244, %r3850;
	xor.b32  	%r3250, %r3240, %r3853;
	// begin inline asm
	shf.r.wrap.b32 %r3248, %r3250, %r3250, %r3651;
	// end inline asm
	add.s32 	%r3854, %r3834, %r3654;
	add.s32 	%r3855, %r3854, %r3152;
	xor.b32  	%r3254, %r3855, %r3180;
	// begin inline asm
	shf.r.wrap.b32 %r3252, %r3254, %r3254, %r3639;
	// end inline asm
	add.s32 	%r3856, %r3823, %r3252;
	xor.b32  	%r3258, %r3152, %r3856;
	// begin inline asm
	shf.r.wrap.b32 %r3256, %r3258, %r3258, %r3643;
	// end inline asm
	add.s32 	%r3857, %r3855, %r3659;
	add.s32 	%r3858, %r3857, %r3256;
	xor.b32  	%r3262, %r3252, %r3858;
	// begin inline asm
	shf.r.wrap.b32 %r3260, %r3262, %r3262, %r3647;
	// end inline asm
	add.s32 	%r3859, %r3260, %r3856;
	xor.b32  	%r3266, %r3256, %r3859;
	// begin inline asm
	shf.r.wrap.b32 %r3264, %r3266, %r3266, %r3651;
	// end inline asm
	add.s32 	%r3860, %r3840, %r3665;
	add.s32 	%r3861, %r3860, %r3264;
	xor.b32  	%r3270, %r3861, %r3228;
	// begin inline asm
	shf.r.wrap.b32 %r3268, %r3270, %r3270, %r3639;
	// end inline asm
	add.s32 	%r3862, %r3853, %r3268;
	xor.b32  	%r3274, %r3264, %r3862;
	// begin inline asm
	shf.r.wrap.b32 %r3272, %r3274, %r3274, %r3643;
	// end inline asm
	add.s32 	%r3863, %r3861, %r3666;
	add.s32 	%r3864, %r3863, %r3272;
	xor.b32  	%r3278, %r3268, %r3864;
	// begin inline asm
	shf.r.wrap.b32 %r3276, %r3278, %r3278, %r3647;
	// end inline asm
	add.s32 	%r3865, %r3276, %r3862;
	xor.b32  	%r3282, %r3272, %r3865;
	// begin inline asm
	shf.r.wrap.b32 %r3280, %r3282, %r3282, %r3651;
	// end inline asm
	add.s32 	%r3866, %r3846, %r3662;
	add.s32 	%r3867, %r3866, %r3216;
	xor.b32  	%r3286, %r3867, %r3244;
	// begin inline asm
	shf.r.wrap.b32 %r3284, %r3286, %r3286, %r3639;
	// end inline asm
	add.s32 	%r3868, %r3859, %r3284;
	xor.b32  	%r3290, %r3216, %r3868;
	// begin inline asm
	shf.r.wrap.b32 %r3288, %r3290, %r3290, %r3643;
	// end inline asm
	add.s32 	%r3869, %r3867, %r3664;
	add.s32 	%r3870, %r3869, %r3288;
	xor.b32  	%r3294, %r3284, %r3870;
	// begin inline asm
	shf.r.wrap.b32 %r3292, %r3294, %r3294, %r3647;
	// end inline asm
	add.s32 	%r3871, %r3292, %r3868;
	xor.b32  	%r3298, %r3288, %r3871;
	// begin inline asm
	shf.r.wrap.b32 %r3296, %r3298, %r3298, %r3651;
	// end inline asm
	add.s32 	%r3872, %r3852, %r3668;
	add.s32 	%r3873, %r3872, %r3232;
	xor.b32  	%r3302, %r3873, %r3260;
	// begin inline asm
	shf.r.wrap.b32 %r3300, %r3302, %r3302, %r3639;
	// end inline asm
	add.s32 	%r3874, %r3841, %r3300;
	xor.b32  	%r3306, %r3232, %r3874;
	// begin inline asm
	shf.r.wrap.b32 %r3304, %r3306, %r3306, %r3643;
	// end inline asm
	add.s32 	%r3875, %r3873, %r3663;
	add.s32 	%r3876, %r3875, %r3304;
	xor.b32  	%r3310, %r3300, %r3876;
	// begin inline asm
	shf.r.wrap.b32 %r3308, %r3310, %r3310, %r3647;
	// end inline asm
	add.s32 	%r3877, %r3308, %r3874;
	xor.b32  	%r3314, %r3304, %r3877;
	// begin inline asm
	shf.r.wrap.b32 %r3312, %r3314, %r3314, %r3651;
	// end inline asm
	add.s32 	%r3878, %r3858, %r3667;
	add.s32 	%r3879, %r3878, %r3248;
	xor.b32  	%r3318, %r3879, %r3212;
	// begin inline asm
	shf.r.wrap.b32 %r3316, %r3318, %r3318, %r3639;
	// end inline asm
	add.s32 	%r3880, %r3847, %r3316;
	xor.b32  	%r3322, %r3248, %r3880;
	// begin inline asm
	shf.r.wrap.b32 %r3320, %r3322, %r3322, %r3643;
	// end inline asm
	add.s32 	%r3881, %r3879, %r3661;
	add.s32 	%r3882, %r3881, %r3320;
	xor.b32  	%r3326, %r3316, %r3882;
	// begin inline asm
	shf.r.wrap.b32 %r3324, %r3326, %r3326, %r3647;
	// end inline asm
	add.s32 	%r3883, %r3324, %r3880;
	xor.b32  	%r3330, %r3320, %r3883;
	// begin inline asm
	shf.r.wrap.b32 %r3328, %r3330, %r3330, %r3651;
	// end inline asm
	add.s32 	%r3884, %r3864, %r3660;
	add.s32 	%r3885, %r3884, %r3296;
	xor.b32  	%r3334, %r3885, %r3324;
	// begin inline asm
	shf.r.wrap.b32 %r3332, %r3334, %r3334, %r3639;
	// end inline asm
	add.s32 	%r3886, %r3877, %r3332;
	xor.b32  	%r3338, %r3296, %r3886;
	// begin inline asm
	shf.r.wrap.b32 %r3336, %r3338, %r3338, %r3643;
	// end inline asm
	add.s32 	%r3887, %r3885, %r3655;
	add.s32 	%r3888, %r3887, %r3336;
	xor.b32  	%r3342, %r3332, %r3888;
	// begin inline asm
	shf.r.wrap.b32 %r3340, %r3342, %r3342, %r3647;
	// end inline asm
	add.s32 	%r3889, %r3340, %r3886;
	xor.b32  	%r3346, %r3336, %r3889;
	// begin inline asm
	shf.r.wrap.b32 %r3344, %r3346, %r3346, %r3651;
	// end inline asm
	add.s32 	%r3890, %r3870, %r3658;
	add.s32 	%r3891, %r3890, %r3312;
	xor.b32  	%r3350, %r3891, %r3276;
	// begin inline asm
	shf.r.wrap.b32 %r3348, %r3350, %r3350, %r3639;
	// end inline asm
	add.s32 	%r3892, %r3883, %r3348;
	xor.b32  	%r3354, %r3312, %r3892;
	// begin inline asm
	shf.r.wrap.b32 %r3352, %r3354, %r3354, %r3643;
	// end inline asm
	add.s32 	%r3893, %r3891, %r3656;
	add.s32 	%r3894, %r3893, %r3352;
	xor.b32  	%r3358, %r3348, %r3894;
	// begin inline asm
	shf.r.wrap.b32 %r3356, %r3358, %r3358, %r3647;
	// end inline asm
	add.s32 	%r3895, %r3356, %r3892;
	xor.b32  	%r3362, %r3352, %r3895;
	// begin inline asm
	shf.r.wrap.b32 %r3360, %r3362, %r3362, %r3651;
	// end inline asm
	add.s32 	%r3896, %r3876, %r3653;
	add.s32 	%r3897, %r3896, %r3328;
	xor.b32  	%r3366, %r3897, %r3292;
	// begin inline asm
	shf.r.wrap.b32 %r3364, %r3366, %r3366, %r3639;
	// end inline asm
	add.s32 	%r3898, %r3865, %r3364;
	xor.b32  	%r3370, %r3328, %r3898;
	// begin inline asm
	shf.r.wrap.b32 %r3368, %r3370, %r3370, %r3643;
	// end inline asm
	add.s32 	%r3899, %r3897, %r3654;
	add.s32 	%r3900, %r3899, %r3368;
	xor.b32  	%r3374, %r3364, %r3900;
	// begin inline asm
	shf.r.wrap.b32 %r3372, %r3374, %r3374, %r3647;
	// end inline asm
	add.s32 	%r3901, %r3372, %r3898;
	xor.b32  	%r3378, %r3368, %r3901;
	// begin inline asm
	shf.r.wrap.b32 %r3376, %r3378, %r3378, %r3651;
	// end inline asm
	add.s32 	%r3902, %r3882, %r3659;
	add.s32 	%r3903, %r3902, %r3280;
	xor.b32  	%r3382, %r3903, %r3308;
	// begin inline asm
	shf.r.wrap.b32 %r3380, %r3382, %r3382, %r3639;
	// end inline asm
	add.s32 	%r3904, %r3871, %r3380;
	xor.b32  	%r3386, %r3280, %r3904;
	// begin inline asm
	shf.r.wrap.b32 %r3384, %r3386, %r3386, %r3643;
	// end inline asm
	add.s32 	%r3905, %r3903, %r3657;
	add.s32 	%r3906, %r3905, %r3384;
	xor.b32  	%r3390, %r3380, %r3906;
	// begin inline asm
	shf.r.wrap.b32 %r3388, %r3390, %r3390, %r3647;
	// end inline asm
	add.s32 	%r3907, %r3388, %r3904;
	xor.b32  	%r3394, %r3384, %r3907;
	// begin inline asm
	shf.r.wrap.b32 %r3392, %r3394, %r3394, %r3651;
	// end inline asm
	add.s32 	%r3908, %r3888, %r3662;
	add.s32 	%r3909, %r3908, %r3392;
	xor.b32  	%r3398, %r3909, %r3356;
	// begin inline asm
	shf.r.wrap.b32 %r3396, %r3398, %r3398, %r3639;
	// end inline asm
	add.s32 	%r3910, %r3901, %r3396;
	xor.b32  	%r3402, %r3392, %r3910;
	// begin inline asm
	shf.r.wrap.b32 %r3400, %r3402, %r3402, %r3643;
	// end inline asm
	add.s32 	%r3911, %r3909, %r3667;
	add.s32 	%r3912, %r3911, %r3400;
	xor.b32  	%r3406, %r3396, %r3912;
	// begin inline asm
	shf.r.wrap.b32 %r3404, %r3406, %r3406, %r3647;
	// end inline asm
	add.s32 	%r3913, %r3404, %r3910;
	xor.b32  	%r3410, %r3400, %r3913;
	// begin inline asm
	shf.r.wrap.b32 %r3408, %r3410, %r3410, %r3651;
	// end inline asm
	add.s32 	%r3914, %r3894, %r3664;
	add.s32 	%r3915, %r3914, %r3344;
	xor.b32  	%r3414, %r3915, %r3372;
	// begin inline asm
	shf.r.wrap.b32 %r3412, %r3414, %r3414, %r3639;
	// end inline asm
	add.s32 	%r3916, %r3907, %r3412;
	xor.b32  	%r3418, %r3344, %r3916;
	// begin inline asm
	shf.r.wrap.b32 %r3416, %r3418, %r3418, %r3643;
	// end inline asm
	add.s32 	%r3917, %r3915, %r3658;
	add.s32 	%r3918, %r3917, %r3416;
	xor.b32  	%r3422, %r3412, %r3918;
	// begin inline asm
	shf.r.wrap.b32 %r3420, %r3422, %r3422, %r3647;
	// end inline asm
	add.s32 	%r3919, %r3420, %r3916;
	xor.b32  	%r3426, %r3416, %r3919;
	// begin inline asm
	shf.r.wrap.b32 %r3424, %r3426, %r3426, %r3651;
	// end inline asm
	add.s32 	%r3920, %r3900, %r3661;
	add.s32 	%r3921, %r3920, %r3360;
	xor.b32  	%r3430, %r3921, %r3388;
	// begin inline asm
	shf.r.wrap.b32 %r3428, %r3430, %r3430, %r3639;
	// end inline asm
	add.s32 	%r3922, %r3889, %r3428;
	xor.b32  	%r3434, %r3360, %r3922;
	// begin inline asm
	shf.r.wrap.b32 %r3432, %r3434, %r3434, %r3643;
	// end inline asm
	add.s32 	%r3923, %r3921, %r3665;
	add.s32 	%r3924, %r3923, %r3432;
	xor.b32  	%r3438, %r3428, %r3924;
	// begin inline asm
	shf.r.wrap.b32 %r3436, %r3438, %r3438, %r3647;
	// end inline asm
	add.s32 	%r3925, %r3436, %r3922;
	xor.b32  	%r3442, %r3432, %r3925;
	// begin inline asm
	shf.r.wrap.b32 %r3440, %r3442, %r3442, %r3651;
	// end inline asm
	add.s32 	%r3926, %r3906, %r3668;
	add.s32 	%r3927, %r3926, %r3376;
	xor.b32  	%r3446, %r3927, %r3340;
	// begin inline asm
	shf.r.wrap.b32 %r3444, %r3446, %r3446, %r3639;
	// end inline asm
	add.s32 	%r3928, %r3895, %r3444;
	xor.b32  	%r3450, %r3376, %r3928;
	// begin inline asm
	shf.r.wrap.b32 %r3448, %r3450, %r3450, %r3643;
	// end inline asm
	add.s32 	%r3929, %r3927, %r3654;
	add.s32 	%r3930, %r3929, %r3448;
	xor.b32  	%r3454, %r3444, %r3930;
	// begin inline asm
	shf.r.wrap.b32 %r3452, %r3454, %r3454, %r3647;
	// end inline asm
	add.s32 	%r3931, %r3452, %r3928;
	xor.b32  	%r3458, %r3448, %r3931;
	// begin inline asm
	shf.r.wrap.b32 %r3456, %r3458, %r3458, %r3651;
	// end inline asm
	add.s32 	%r3932, %r3912, %r3666;
	add.s32 	%r3933, %r3932, %r3424;
	xor.b32  	%r3462, %r3933, %r3452;
	// begin inline asm
	shf.r.wrap.b32 %r3460, %r3462, %r3462, %r3639;
	// end inline asm
	add.s32 	%r3934, %r3925, %r3460;
	xor.b32  	%r3466, %r3424, %r3934;
	// begin inline asm
	shf.r.wrap.b32 %r3464, %r3466, %r3466, %r3643;
	// end inline asm
	add.s32 	%r3935, %r3933, %r3656;
	add.s32 	%r3936, %r3935, %r3464;
	xor.b32  	%r3470, %r3460, %r3936;
	// begin inline asm
	shf.r.wrap.b32 %r3468, %r3470, %r3470, %r3647;
	// end inline asm
	add.s32 	%r3937, %r3468, %r3934;
	xor.b32  	%r3474, %r3464, %r3937;
	// begin inline asm
	shf.r.wrap.b32 %r3472, %r3474, %r3474, %r3651;
	// end inline asm
	add.s32 	%r3938, %r3918, %r3653;
	add.s32 	%r3939, %r3938, %r3440;
	xor.b32  	%r3478, %r3939, %r3404;
	// begin inline asm
	shf.r.wrap.b32 %r3476, %r3478, %r3478, %r3639;
	// end inline asm
	add.s32 	%r3940, %r3931, %r3476;
	xor.b32  	%r3482, %r3440, %r3940;
	// begin inline asm
	shf.r.wrap.b32 %r3480, %r3482, %r3482, %r3643;
	// end inline asm
	add.s32 	%r3941, %r3939, %r3663;
	add.s32 	%r3942, %r3941, %r3480;
	xor.b32  	%r3486, %r3476, %r3942;
	// begin inline asm
	shf.r.wrap.b32 %r3484, %r3486, %r3486, %r3647;
	// end inline asm
	add.s32 	%r3943, %r3484, %r3940;
	xor.b32  	%r3490, %r3480, %r3943;
	// begin inline asm
	shf.r.wrap.b32 %r3488, %r3490, %r3490, %r3651;
	// end inline asm
	add.s32 	%r3944, %r3924, %r3655;
	add.s32 	%r3945, %r3944, %r3456;
	xor.b32  	%r3494, %r3945, %r3420;
	// begin inline asm
	shf.r.wrap.b32 %r3492, %r3494, %r3494, %r3639;
	// end inline asm
	add.s32 	%r3946, %r3913, %r3492;
	xor.b32  	%r3498, %r3456, %r3946;
	// begin inline asm
	shf.r.wrap.b32 %r3496, %r3498, %r3498, %r3643;
	// end inline asm
	add.s32 	%r3947, %r3945, %r3659;
	add.s32 	%r3948, %r3947, %r3496;
	xor.b32  	%r3502, %r3492, %r3948;
	// begin inline asm
	shf.r.wrap.b32 %r3500, %r3502, %r3502, %r3647;
	// end inline asm
	add.s32 	%r3949, %r3500, %r3946;
	xor.b32  	%r3506, %r3496, %r3949;
	// begin inline asm
	shf.r.wrap.b32 %r3504, %r3506, %r3506, %r3651;
	// end inline asm
	add.s32 	%r3950, %r3930, %r3657;
	add.s32 	%r3951, %r3950, %r3408;
	xor.b32  	%r3510, %r3951, %r3436;
	// begin inline asm
	shf.r.wrap.b32 %r3508, %r3510, %r3510, %r3639;
	// end inline asm
	add.s32 	%r3952, %r3919, %r3508;
	xor.b32  	%r3514, %r3408, %r3952;
	// begin inline asm
	shf.r.wrap.b32 %r3512, %r3514, %r3514, %r3643;
	// end inline asm
	add.s32 	%r3953, %r3951, %r3660;
	add.s32 	%r3954, %r3953, %r3512;
	xor.b32  	%r3518, %r3508, %r3954;
	// begin inline asm
	shf.r.wrap.b32 %r3516, %r3518, %r3518, %r3647;
	// end inline asm
	add.s32 	%r3955, %r3516, %r3952;
	xor.b32  	%r3522, %r3512, %r3955;
	// begin inline asm
	shf.r.wrap.b32 %r3520, %r3522, %r3522, %r3651;
	// end inline asm
	add.s32 	%r3956, %r3936, %r3664;
	add.s32 	%r3957, %r3956, %r3520;
	xor.b32  	%r3526, %r3957, %r3484;
	// begin inline asm
	shf.r.wrap.b32 %r3524, %r3526, %r3526, %r3639;
	// end inline asm
	add.s32 	%r3958, %r3949, %r3524;
	xor.b32  	%r3530, %r3520, %r3958;
	// begin inline asm
	shf.r.wrap.b32 %r3528, %r3530, %r3530, %r3643;
	// end inline asm
	add.s32 	%r3959, %r3957, %r3668;
	add.s32 	%r3960, %r3959, %r3528;
	xor.b32  	%r3534, %r3524, %r3960;
	// begin inline asm
	shf.r.wrap.b32 %r3532, %r3534, %r3534, %r3647;
	// end inline asm
	add.s32 	%r3961, %r3532, %r3958;
	xor.b32  	%r3538, %r3528, %r3961;
	// begin inline asm
	shf.r.wrap.b32 %r3536, %r3538, %r3538, %r3651;
	// end inline asm
	add.s32 	%r3962, %r3942, %r3658;
	add.s32 	%r3963, %r3962, %r3472;
	xor.b32  	%r3542, %r3963, %r3500;
	// begin inline asm
	shf.r.wrap.b32 %r3540, %r3542, %r3542, %r3639;
	// end inline asm
	add.s32 	%r3964, %r3955, %r3540;
	xor.b32  	%r3546, %r3472, %r3964;
	// begin inline asm
	shf.r.wrap.b32 %r3544, %r3546, %r3546, %r3643;
	// end inline asm
	add.s32 	%r3965, %r3963, %r3653;
	add.s32 	%r3966, %r3965, %r3544;
	xor.b32  	%r3550, %r3540, %r3966;
	// begin inline asm
	shf.r.wrap.b32 %r3548, %r3550, %r3550, %r3647;
	// end inline asm
	add.s32 	%r3967, %r3548, %r3964;
	xor.b32  	%r3554, %r3544, %r3967;
	// begin inline asm
	shf.r.wrap.b32 %r3552, %r3554, %r3554, %r3651;
	// end inline asm
	add.s32 	%r3968, %r3948, %r3654;
	add.s32 	%r3969, %r3968, %r3488;
	xor.b32  	%r3558, %r3969, %r3516;
	// begin inline asm
	shf.r.wrap.b32 %r3556, %r3558, %r3558, %r3639;
	// end inline asm
	add.s32 	%r3970, %r3937, %r3556;
	xor.b32  	%r3562, %r3488, %r3970;
	// begin inline asm
	shf.r.wrap.b32 %r3560, %r3562, %r3562, %r3643;
	// end inline asm
	add.s32 	%r3971, %r3969, %r3662;
	add.s32 	%r3972, %r3971, %r3560;
	xor.b32  	%r3566, %r3556, %r3972;
	// begin inline asm
	shf.r.wrap.b32 %r3564, %r3566, %r3566, %r3647;
	// end inline asm
	add.s32 	%r3973, %r3564, %r3970;
	xor.b32  	%r3570, %r3560, %r3973;
	// begin inline asm
	shf.r.wrap.b32 %r3568, %r3570, %r3570, %r3651;
	// end inline asm
	add.s32 	%r3974, %r3954, %r3661;
	add.s32 	%r3975, %r3974, %r3504;
	xor.b32  	%r3574, %r3975, %r3468;
	// begin inline asm
	shf.r.wrap.b32 %r3572, %r3574, %r3574, %r3639;
	// end inline asm
	add.s32 	%r3976, %r3943, %r3572;
	xor.b32  	%r3578, %r3504, %r3976;
	// begin inline asm
	shf.r.wrap.b32 %r3576, %r3578, %r3578, %r3643;
	// end inline asm
	add.s32 	%r3977, %r3975, %r3659;
	add.s32 	%r3978, %r3977, %r3576;
	xor.b32  	%r3582, %r3572, %r3978;
	// begin inline asm
	shf.r.wrap.b32 %r3580, %r3582, %r3582, %r3647;
	// end inline asm
	add.s32 	%r3979, %r3580, %r3976;
	xor.b32  	%r3586, %r3576, %r3979;
	// begin inline asm
	shf.r.wrap.b32 %r3584, %r3586, %r3586, %r3651;
	// end inline asm
	add.s32 	%r3980, %r3960, %r3667;
	add.s32 	%r3981, %r3980, %r3552;
	xor.b32  	%r3590, %r3981, %r3580;
	// begin inline asm
	shf.r.wrap.b32 %r3588, %r3590, %r3590, %r3639;
	// end inline asm
	add.s32 	%r3982, %r3973, %r3588;
	xor.b32  	%r3594, %r3552, %r3982;
	// begin inline asm
	shf.r.wrap.b32 %r3592, %r3594, %r3594, %r3643;
	// end inline asm
	add.s32 	%r3983, %r3981, %r3663;
	add.s32 	%r3984, %r3983, %r3592;
	xor.b32  	%r3598, %r3588, %r3984;
	// begin inline asm
	shf.r.wrap.b32 %r3596, %r3598, %r3598, %r3647;
	// end inline asm
	add.s32 	%r100, %r3596, %r3982;
	xor.b32  	%r3602, %r3592, %r100;
	// begin inline asm
	shf.r.wrap.b32 %r3600, %r3602, %r3602, %r3651;
	// end inline asm
	add.s32 	%r3985, %r3966, %r3655;
	add.s32 	%r3986, %r3985, %r3568;
	xor.b32  	%r3606, %r3986, %r3532;
	// begin inline asm
	shf.r.wrap.b32 %r3604, %r3606, %r3606, %r3639;
	// end inline asm
	add.s32 	%r3987, %r3979, %r3604;
	xor.b32  	%r3610, %r3568, %r3987;
	// begin inline asm
	shf.r.wrap.b32 %r3608, %r3610, %r3610, %r3643;
	// end inline asm
	add.s32 	%r3988, %r3986, %r3665;
	add.s32 	%r3989, %r3988, %r3608;
	xor.b32  	%r3614, %r3604, %r3989;
	// begin inline asm
	shf.r.wrap.b32 %r3612, %r3614, %r3614, %r3647;
	// end inline asm
	add.s32 	%r102, %r3612, %r3987;
	xor.b32  	%r3618, %r3608, %r102;
	// begin inline asm
	shf.r.wrap.b32 %r3616, %r3618, %r3618, %r3651;
	// end inline asm
	add.s32 	%r3990, %r3972, %r3656;
	add.s32 	%r3991, %r3990, %r3584;
	xor.b32  	%r3622, %r3991, %r3548;
	// begin inline asm
	shf.r.wrap.b32 %r3620, %r3622, %r3622, %r3639;
	// end inline asm
	add.s32 	%r3992, %r3961, %r3620;
	xor.b32  	%r3626, %r3584, %r3992;
	// begin inline asm
	shf.r.wrap.b32 %r3624, %r3626, %r3626, %r3643;
	// end inline asm
	add.s32 	%r3993, %r3991, %r3657;
	add.s32 	%r3994, %r3993, %r3624;
	xor.b32  	%r3630, %r3620, %r3994;
	// begin inline asm
	shf.r.wrap.b32 %r3628, %r3630, %r3630, %r3647;
	// end inline asm
	add.s32 	%r104, %r3628, %r3992;
	xor.b32  	%r3634, %r3624, %r104;
	// begin inline asm
	shf.r.wrap.b32 %r3632, %r3634, %r3634, %r3651;
	// end inline asm
	add.s32 	%r3995, %r3978, %r3660;
	add.s32 	%r3996, %r3995, %r3536;
	xor.b32  	%r3638, %r3996, %r3564;
	// begin inline asm
	shf.r.wrap.b32 %r3636, %r3638, %r3638, %r3639;
	// end inline asm
	add.s32 	%r3997, %r3967, %r3636;
	xor.b32  	%r3642, %r3536, %r3997;
	// begin inline asm
	shf.r.wrap.b32 %r3640, %r3642, %r3642, %r3643;
	// end inline asm
	add.s32 	%r3998, %r3996, %r3666;
	add.s32 	%r3999, %r3998, %r3640;
	xor.b32  	%r3646, %r3636, %r3999;
	// begin inline asm
	shf.r.wrap.b32 %r3644, %r3646, %r3646, %r3647;
	// end inline asm
	add.s32 	%r106, %r3644, %r3997;
	xor.b32  	%r3650, %r3640, %r106;
	// begin inline asm
	shf.r.wrap.b32 %r3648, %r3650, %r3650, %r3651;
	// end inline asm
	xor.b32  	%r107, %r3984, %r104;
	xor.b32  	%r108, %r3989, %r106;
	xor.b32  	%r109, %r3994, %r100;
	xor.b32  	%r110, %r3999, %r102;
	xor.b32  	%r111, %r3648, %r3612;
	xor.b32  	%r112, %r3600, %r3628;
	xor.b32  	%r113, %r3616, %r3644;
	xor.b32  	%r114, %r3632, %r3596;
	ld.shared.u32 	%r4449, [_ZZ23solve_nonce_range_fusedPKhPyyiPjE8sh_precv];
	ld.shared.u32 	%r4448, [_ZZ23solve_nonce_range_fusedPKhPyyiPjE8sh_precv+4];
	ld.shared.u32 	%r4447, [_ZZ23solve_nonce_range_fusedPKhPyyiPjE8sh_precv+8];
	ld.shared.u32 	%r4446, [_ZZ23solve_nonce_range_fusedPKhPyyiPjE8sh_precv+12];
	ld.shared.u32 	%r4445, [_ZZ23solve_nonce_range_fusedPKhPyyiPjE8sh_precv+16];
	ld.shared.u32 	%r4444, [_ZZ23solve_nonce_range_fusedPKhPyyiPjE8sh_precv+20];
	ld.shared.u32 	%r4443, [_ZZ23solve_nonce_range_fusedPKhPyyiPjE8sh_precv+24];
	ld.shared.u32 	%r4442, [_ZZ23solve_nonce_range_fusedPKhPyyiPjE8sh_precv+28];
	setp.ge.u32 	%p17, %r98, %r58;
	shl.b32 	%r4000, %r4450, 6;
	mov.u32 	%r4001, smem;
	add.s32 	%r4002, %r4001, %r4000;
	add.s32 	%r123, %r4002, 4128;
	@%p17 bra 	$L__BB1_26;
	st.shared.v4.u32 	[%r123], {%r107, %r108, %r109, %r110};
$L__BB1_26:
	add.s32 	%r4003, %r98, 1;
	setp.ge.u32 	%p18, %r4003, %r58;
	@%p18 bra 	$L__BB1_28;
	st.shared.v4.u32 	[%r123+16], {%r111, %r112, %r113, %r114};
$L__BB1_28:
	add.s32 	%r4004, %r98, 2;
	setp.ge.u32 	%p19, %r4004, %r58;
	@%p19 bra 	$L__BB1_30;
	xor.b32  	%r4005, %r4449, %r104;
	xor.b32  	%r4006, %r4448, %r106;
	xor.b32  	%r4007, %r4447, %r100;
	xor.b32  	%r4008, %r4446, %r102;
	st.shared.v4.u32 	[%r123+32], {%r4005, %r4006, %r4007, %r4008};
$L__BB1_30:
	add.s32 	%r4009, %r98, 3;
	setp.ge.u32 	%p20, %r4009, %r58;
	@%p20 bra 	$L__BB1_32;
	xor.b32  	%r4010, %r4445, %r3612;
	xor.b32  	%r4011, %r4444, %r3628;
	xor.b32  	%r4012, %r4443, %r3644;
	xor.b32  	%r4013, %r4442, %r3596;
	st.shared.v4.u32 	[%r123+48], {%r4010, %r4011, %r4012, %r4013};
$L__BB1_32:
	add.s32 	%r4450, %r4450, %r6;
	setp.lt.u32 	%p21, %r4450, %r79;
	@%p21 bra 	$L__BB1_24;
$L__BB1_33:
	bar.sync 	0;
	mov.b32 	%r4473, 0;
$L__BB1_34:
	mov.u32 	%r125, %r4473;
	add.s32 	%r4031, %r7, %r125;
	mov.u32 	%r4032, smem;
	add.s32 	%r128, %r4032, %r4031;
	ld.shared.v4.u32 	{%r4033, %r4034, %r4035, %r4036}, [%r128];
	xor.b32  	%r4016, %r4033, -2139062144;
	xor.b32  	%r4020, %r4034, -2139062144;
	xor.b32  	%r4024, %r4035, -2139062144;
	xor.b32  	%r4028, %r4036, -2139062144;
	shl.b32 	%r4037, %r125, 4;
	add.s32 	%r4038, %r4037, %r2;
	add.s32 	%r4039, %r4032, %r4038;
	add.s32 	%r129, %r4039, 4128;
	ld.shared.u8 	%r4040, [%r4039+4128];
	cvt.s32.s8 	%r4041, %r4040;
	ld.shared.s8 	%rs698, [%r4039+4144];
	cvt.s32.s16 	%r4042, %rs698;
	ld.shared.s8 	%r4043, [%r4039+4160];
	ld.shared.s8 	%r4044, [%r4039+4176];
	ld.shared.u8 	%r4045, [%r4039+4192];
	cvt.s32.s8 	%r4046, %r4045;
	ld.shared.s8 	%rs699, [%r4039+4208];
	cvt.s32.s16 	%r4047, %rs699;
	ld.shared.s8 	%r4048, [%r4039+4224];
	ld.shared.s8 	%r4049, [%r4039+4240];
	ld.shared.u8 	%r4050, [%r4039+4256];
	cvt.s32.s8 	%r4051, %r4050;
	ld.shared.s8 	%rs700, [%r4039+4272];
	cvt.s32.s16 	%r4052, %rs700;
	ld.shared.s8 	%r4053, [%r4039+4288];
	ld.shared.s8 	%r4054, [%r4039+4304];
	ld.shared.u8 	%r4055, [%r4039+4320];
	cvt.s32.s8 	%r4056, %r4055;
	ld.shared.s8 	%rs701, [%r4039+4336];
	cvt.s32.s16 	%r4057, %rs701;
	ld.shared.s8 	%r4058, [%r4039+4352];
	ld.shared.s8 	%r4059, [%r4039+4368];
	mul.wide.s16 	%r4060, %rs698, 256;
	and.b32  	%r4061, %r4060, 65280;
	or.b32  	%r4062, %r4061, %r4040;
	shl.b32 	%r4063, %r4043, 16;
	and.b32  	%r4064, %r4063, 16711680;
	or.b32  	%r4065, %r4062, %r4064;
	shl.b32 	%r4066, %r4044, 24;
	or.b32  	%r4017, %r4065, %r4066;
	mul.wide.s16 	%r4067, %rs699, 256;
	and.b32  	%r4068, %r4067, 65280;
	or.b32  	%r4069, %r4068, %r4045;
	shl.b32 	%r4070, %r4048, 16;
	and.b32  	%r4071, %r4070, 16711680;
	or.b32  	%r4072, %r4069, %r4071;
	shl.b32 	%r4073, %r4049, 24;
	or.b32  	%r4021, %r4072, %r4073;
	mul.wide.s16 	%r4074, %rs700, 256;
	and.b32  	%r4075, %r4074, 65280;
	or.b32  	%r4076, %r4075, %r4050;
	shl.b32 	%r4077, %r4053, 16;
	and.b32  	%r4078, %r4077, 16711680;
	or.b32  	%r4079, %r4076, %r4078;
	shl.b32 	%r4080, %r4054, 24;
	or.b32  	%r4025, %r4079, %r4080;
	mul.wide.s16 	%r4081, %rs701, 256;
	and.b32  	%r4082, %r4081, 65280;
	or.b32  	%r4083, %r4082, %r4055;
	shl.b32 	%r4084, %r4058, 16;
	and.b32  	%r4085, %r4084, 16711680;
	or.b32  	%r4086, %r4083, %r4085;
	shl.b32 	%r4087, %r4059, 24;
	or.b32  	%r4029, %r4086, %r4087;
	add.s32 	%r4088, %r4498, %r4041;
	add.s32 	%r4089, %r4088, %r4042;
	add.s32 	%r4090, %r4089, %r4043;
	add.s32 	%r4091, %r4090, %r4044;
	add.s32 	%r4092, %r4091, %r4046;
	add.s32 	%r4093, %r4092, %r4047;
	add.s32 	%r4094, %r4093, %r4048;
	add.s32 	%r4095, %r4094, %r4049;
	add.s32 	%r4096, %r4095, %r4051;
	add.s32 	%r4097, %r4096, %r4052;
	add.s32 	%r4098, %r4097, %r4053;
	add.s32 	%r4099, %r4098, %r4054;
	add.s32 	%r4100, %r4099, %r4056;
	add.s32 	%r4101, %r4100, %r4057;
	add.s32 	%r4102, %r4101, %r4058;
	add.s32 	%r4498, %r4102, %r4059;
	// begin inline asm
	dp4a.s32.s32 %r4015, %r4016, %r4017, %r4497;
	// end inline asm
	// begin inline asm
	dp4a.s32.s32 %r4019, %r4020, %r4021, %r4015;
	// end inline asm
	// begin inline asm
	dp4a.s32.s32 %r4023, %r4024, %r4025, %r4019;
	// end inline asm
	// begin inline asm
	dp4a.s32.s32 %r4497, %r4028, %r4029, %r4023;
	// end inline asm
	add.s32 	%r4473, %r125, 16;
	add.s32 	%r4103, %r125, 31;
	setp.lt.u32 	%p22, %r4103, %r58;
	@%p22 bra 	$L__BB1_34;
	add.s32 	%r4104, %r125, 23;
	setp.lt.u32 	%p23, %r4104, %r58;
	@%p23 bra 	$L__BB1_36;
	bra.uni 	$L__BB1_37;
$L__BB1_36:
	ld.shared.v2.u32 	{%r4113, %r4114}, [%r128+16];
	xor.b32  	%r4106, %r4113, -2139062144;
	xor.b32  	%r4110, %r4114, -2139062144;
	ld.shared.u8 	%r4115, [%r129+256];
	cvt.s32.s8 	%r4116, %r4115;
	ld.shared.s8 	%rs702, [%r129+272];
	cvt.s32.s16 	%r4117, %rs702;
	ld.shared.s8 	%r4118, [%r129+288];
	ld.shared.s8 	%r4119, [%r129+304];
	ld.shared.u8 	%r4120, [%r129+320];
	cvt.s32.s8 	%r4121, %r4120;
	ld.shared.s8 	%rs703, [%r129+336];
	cvt.s32.s16 	%r4122, %rs703;
	ld.shared.s8 	%r4123, [%r129+352];
	ld.shared.s8 	%r4124, [%r129+368];
	mul.wide.s16 	%r4125, %rs702, 256;
	and.b32  	%r4126, %r4125, 65280;
	or.b32  	%r4127, %r4126, %r4115;
	shl.b32 	%r4128, %r4118, 16;
	and.b32  	%r4129, %r4128, 16711680;
	or.b32  	%r4130, %r4127, %r4129;
	shl.b32 	%r4131, %r4119, 24;
	or.b32  	%r4107, %r4130, %r4131;
	mul.wide.s16 	%r4132, %rs703, 256;
	and.b32  	%r4133, %r4132, 65280;
	or.b32  	%r4134, %r4133, %r4120;
	shl.b32 	%r4135, %r4123, 16;
	and.b32  	%r4136, %r4135, 16711680;
	or.b32  	%r4137, %r4134, %r4136;
	shl.b32 	%r4138, %r4124, 24;
	or.b32  	%r4111, %r4137, %r4138;
	add.s32 	%r4139, %r4498, %r4116;
	add.s32 	%r4140, %r4139, %r4117;
	add.s32 	%r4141, %r4140, %r4118;
	add.s32 	%r4142, %r4141, %r4119;
	add.s32 	%r4143, %r4142, %r4121;
	add.s32 	%r4144, %r4143, %r4122;
	add.s32 	%r4145, %r4144, %r4123;
	add.s32 	%r4498, %r4145, %r4124;
	// begin inline asm
	dp4a.s32.s32 %r4105, %r4106, %r4107, %r4497;
	// end inline asm
	// begin inline asm
	dp4a.s32.s32 %r4497, %r4110, %r4111, %r4105;
	// end inline asm
	add.s32 	%r4473, %r125, 24;
$L__BB1_37:
	add.s32 	%r4467, %r4473, 3;
	setp.ge.u32 	%p24, %r4467, %r58;
	@%p24 bra 	$L__BB1_46;
	sub.s32 	%r4147, %r58, %r4473;
	add.s32 	%r140, %r4147, -4;
	shr.u32 	%r4148, %r140, 2;
	add.s32 	%r141, %r4148, 1;
	setp.lt.u32 	%p25, %r140, 12;
	@%p25 bra 	$L__BB1_41;
	and.b32  	%r142, %r141, 2147483644;
	mov.b32 	%r4477, 0;
	mov.u32 	%r4474, %r4473;
$L__BB1_40:
	.pragma "nounroll";
	add.s32 	%r4166, %r7, %r4474;
	add.s32 	%r4168, %r4032, %r4166;
	ld.shared.u32 	%r4169, [%r4168];
	xor.b32  	%r4151, %r4169, -2139062144;
	shl.b32 	%r4170, %r4474, 4;
	add.s32 	%r4171, %r4170, %r2;
	add.s32 	%r4172, %r4032, %r4171;
	ld.shared.u8 	%r4173, [%r4172+4128];
	cvt.s32.s8 	%r4174, %r4173;
	ld.shared.s8 	%rs704, [%r4172+4144];
	cvt.s32.s16 	%r4175, %rs704;
	ld.shared.s8 	%r4176, [%r4172+4160];
	ld.shared.s8 	%r4177, [%r4172+4176];
	mul.wide.s16 	%r4178, %rs704, 256;
	and.b32  	%r4179, %r4178, 65280;
	or.b32  	%r4180, %r4179, %r4173;
	shl.b32 	%r4181, %r4176, 16;
	and.b32  	%r4182, %r4181, 16711680;
	or.b32  	%r4183, %r4180, %r4182;
	shl.b32 	%r4184, %r4177, 24;
	or.b32  	%r4152, %r4183, %r4184;
	add.s32 	%r4185, %r4498, %r4174;
	add.s32 	%r4186, %r4185, %r4175;
	add.s32 	%r4187, %r4186, %r4176;
	add.s32 	%r4188, %r4187, %r4177;
	// begin inline asm
	dp4a.s32.s32 %r4150, %r4151, %r4152, %r4497;
	// end inline asm
	ld.shared.u32 	%r4189, [%r4168+4];
	xor.b32  	%r4155, %r4189, -2139062144;
	ld.shared.s8 	%r4190, [%r4172+4192];
	ld.shared.s8 	%rs705, [%r4172+4208];
	cvt.s32.s16 	%r4191, %rs705;
	ld.shared.s8 	%r4192, [%r4172+4224];
	ld.shared.s8 	%r4193, [%r4172+4240];
	and.b32  	%r4194, %r4190, 255;
	mul.wide.s16 	%r4195, %rs705, 256;
	and.b32  	%r4196, %r4195, 65280;
	or.b32  	%r4197, %r4196, %r4194;
	shl.b32 	%r4198, %r4192, 16;
	and.b32  	%r4199, %r4198, 16711680;
	or.b32  	%r4200, %r4197, %r4199;
	shl.b32 	%r4201, %r4193, 24;
	or.b32  	%r4156, %r4200, %r4201;
	add.s32 	%r4202, %r4188, %r4190;
	add.s32 	%r4203, %r4202, %r4191;
	add.s32 	%r4204, %r4203, %r4192;
	add.s32 	%r4205, %r4204, %r4193;
	// begin inline asm
	dp4a.s32.s32 %r4154, %r4155, %r4156, %r4150;
	// end inline asm
	ld.shared.u32 	%r4206, [%r4168+8];
	xor.b32  	%r4159, %r4206, -2139062144;
	ld.shared.s8 	%r4207, [%r4172+4256];
	ld.shared.s8 	%rs706, [%r4172+4272];
	cvt.s32.s16 	%r4208, %rs706;
	ld.shared.s8 	%r4209, [%r4172+4288];
	ld.shared.s8 	%r4210, [%r4172+4304];
	and.b32  	%r4211, %r4207, 255;
	mul.wide.s16 	%r4212, %rs706, 256;
	and.b32  	%r4213, %r4212, 65280;
	or.b32  	%r4214, %r4213, %r4211;
	shl.b32 	%r4215, %r4209, 16;
	and.b32  	%r4216, %r4215, 16711680;
	or.b32  	%r4217, %r4214, %r4216;
	shl.b32 	%r4218, %r4210, 24;
	or.b32  	%r4160, %r4217, %r4218;
	add.s32 	%r4219, %r4205, %r4207;
	add.s32 	%r4220, %r4219, %r4208;
	add.s32 	%r4221, %r4220, %r4209;
	add.s32 	%r4222, %r4221, %r4210;
	// begin inline asm
	dp4a.s32.s32 %r4158, %r4159, %r4160, %r4154;
	// end inline asm
	ld.shared.u32 	%r4223, [%r4168+12];
	xor.b32  	%r4163, %r4223, -2139062144;
	ld.shared.s8 	%r4224, [%r4172+4320];
	ld.shared.s8 	%rs707, [%r4172+4336];
	cvt.s32.s16 	%r4225, %rs707;
	ld.shared.s8 	%r4226, [%r4172+4352];
	ld.shared.s8 	%r4227, [%r4172+4368];
	and.b32  	%r4228, %r4224, 255;
	mul.wide.s16 	%r4229, %rs707, 256;
	and.b32  	%r4230, %r4229, 65280;
	or.b32  	%r4231, %r4230, %r4228;
	shl.b32 	%r4232, %r4226, 16;
	and.b32  	%r4233, %r4232, 16711680;
	or.b32  	%r4234, %r4231, %r4233;
	shl.b32 	%r4235, %r4227, 24;
	or.b32  	%r4164, %r4234, %r4235;
	add.s32 	%r4236, %r4222, %r4224;
	add.s32 	%r4237, %r4236, %r4225;
	add.s32 	%r4238, %r4237, %r4226;
	add.s32 	%r4498, %r4238, %r4227;
	// begin inline asm
	dp4a.s32.s32 %r4497, %r4163, %r4164, %r4158;
	// end inline asm
	add.s32 	%r4473, %r4474, 16;
	add.s32 	%r4467, %r4474, 19;
	add.s32 	%r4477, %r4477, 4;
	setp.eq.s32 	%p26, %r4477, %r142;
	mov.u32 	%r4474, %r4473;
	@%p26 bra 	$L__BB1_41;
	bra.uni 	$L__BB1_40;
$L__BB1_41:
	and.b32  	%r4240, %r141, 3;
	setp.eq.s32 	%p27, %r4240, 0;
	@%p27 bra 	$L__BB1_46;
	setp.eq.s32 	%p28, %r4240, 1;
	@%p28 bra 	$L__BB1_44;
	add.s32 	%r4249, %r7, %r4473;
	add.s32 	%r4251, %r4032, %r4249;
	ld.shared.u32 	%r4252, [%r4251];
	xor.b32  	%r4242, %r4252, -2139062144;
	shl.b32 	%r4253, %r4473, 4;
	add.s32 	%r4254, %r4253, %r2;
	add.s32 	%r4255, %r4032, 4128;
	add.s32 	%r4256, %r4255, %r4254;
	ld.shared.u8 	%r4257, [%r4256];
	cvt.s32.s8 	%r4258, %r4257;
	ld.shared.s8 	%rs708, [%r4256+16];
	cvt.s32.s16 	%r4259, %rs708;
	ld.shared.s8 	%r4260, [%r4256+32];
	shl.b32 	%r4261, %r4467, 4;
	add.s32 	%r4262, %r4261, %r2;
	add.s32 	%r4263, %r4255, %r4262;
	ld.shared.s8 	%r4264, [%r4263];
	mul.wide.s16 	%r4265, %rs708, 256;
	and.b32  	%r4266, %r4265, 65280;
	or.b32  	%r4267, %r4266, %r4257;
	shl.b32 	%r4268, %r4260, 16;
	and.b32  	%r4269, %r4268, 16711680;
	or.b32  	%r4270, %r4267, %r4269;
	shl.b32 	%r4271, %r4264, 24;
	or.b32  	%r4243, %r4270, %r4271;
	add.s32 	%r4272, %r4498, %r4258;
	add.s32 	%r4273, %r4272, %r4259;
	add.s32 	%r4274, %r4273, %r4260;
	add.s32 	%r4275, %r4274, %r4264;
	// begin inline asm
	dp4a.s32.s32 %r4241, %r4242, %r4243, %r4497;
	// end inline asm
	ld.shared.u32 	%r4276, [%r4251+4];
	xor.b32  	%r4246, %r4276, -2139062144;
	ld.shared.s8 	%r4277, [%r4256+64];
	ld.shared.s8 	%rs709, [%r4256+80];
	cvt.s32.s16 	%r4278, %rs709;
	ld.shared.s8 	%r4279, [%r4256+96];
	ld.shared.s8 	%r4280, [%r4256+112];
	and.b32  	%r4281, %r4277, 255;
	mul.wide.s16 	%r4282, %rs709, 256;
	and.b32  	%r4283, %r4282, 65280;
	or.b32  	%r4284, %r4283, %r4281;
	shl.b32 	%r4285, %r4279, 16;
	and.b32  	%r4286, %r4285, 16711680;
	or.b32  	%r4287, %r4284, %r4286;
	shl.b32 	%r4288, %r4280, 24;
	or.b32  	%r4247, %r4287, %r4288;
	add.s32 	%r4289, %r4275, %r4277;
	add.s32 	%r4290, %r4289, %r4278;
	add.s32 	%r4291, %r4290, %r4279;
	add.s32 	%r4498, %r4291, %r4280;
	// begin inline asm
	dp4a.s32.s32 %r4497, %r4246, %r4247, %r4241;
	// end inline asm
	add.s32 	%r152, %r4473, 8;
	add.s32 	%r4467, %r4473, 11;
	mov.u32 	%r4473, %r152;
$L__BB1_44:
	and.b32  	%r4292, %r140, 4;
	setp.ne.s32 	%p29, %r4292, 0;
	@%p29 bra 	$L__BB1_46;
	add.s32 	%r4297, %r7, %r4473;
	add.s32 	%r4299, %r4032, %r4297;
	ld.shared.u32 	%r4300, [%r4299];
	xor.b32  	%r4294, %r4300, -2139062144;
	shl.b32 	%r4301, %r4473, 4;
	add.s32 	%r4302, %r4301, %r2;
	add.s32 	%r4303, %r4032, 4128;
	add.s32 	%r4304, %r4303, %r4302;
	ld.shared.u8 	%r4305, [%r4304];
	cvt.s32.s8 	%r4306, %r4305;
	ld.shared.s8 	%rs710, [%r4304+16];
	cvt.s32.s16 	%r4307, %rs710;
	ld.shared.s8 	%r4308, [%r4304+32];
	shl.b32 	%r4309, %r4467, 4;
	add.s32 	%r4310, %r4309, %r2;
	add.s32 	%r4311, %r4303, %r4310;
	ld.shared.s8 	%r4312, [%r4311];
	mul.wide.s16 	%r4313, %rs710, 256;
	and.b32  	%r4314, %r4313, 65280;
	or.b32  	%r4315, %r4314, %r4305;
	shl.b32 	%r4316, %r4308, 16;
	and.b32  	%r4317, %r4316, 16711680;
	or.b32  	%r4318, %r4315, %r4317;
	shl.b32 	%r4319, %r4312, 24;
	or.b32  	%r4295, %r4318, %r4319;
	add.s32 	%r4320, %r4498, %r4306;
	add.s32 	%r4321, %r4320, %r4307;
	add.s32 	%r4322, %r4321, %r4308;
	add.s32 	%r4498, %r4322, %r4312;
	// begin inline asm
	dp4a.s32.s32 %r4497, %r4294, %r4295, %r4497;
	// end inline asm
	add.s32 	%r4473, %r4473, 4;
$L__BB1_46:
	setp.ge.u32 	%p30, %r4473, %r58;
	@%p30 bra 	$L__BB1_58;
	min.u32 	%r4324, %r4437, 256;
	sub.s32 	%r167, %r4324, %r4473;
	and.b32  	%r168, %r167, 7;
	sub.s32 	%r4325, %r4473, %r4324;
	setp.gt.u32 	%p31, %r4325, -8;
	@%p31 bra 	$L__BB1_50;
	and.b32  	%r169, %r167, -8;
	mov.b32 	%r4481, 0;
$L__BB1_49:
	.pragma "nounroll";
	add.s32 	%r4327, %r7, %r4473;
	add.s32 	%r4329, %r4032, %r4327;
	ld.shared.u8 	%r4330, [%r4329];
	add.s32 	%r4331, %r4330, -128;
	shl.b32 	%r4332, %r4473, 4;
	add.s32 	%r4333, %r4332, %r2;
	add.s32 	%r4334, %r4032, %r4333;
	ld.shared.s8 	%r4335, [%r4334+4128];
	mad.lo.s32 	%r4336, %r4331, %r4335, %r4497;
	add.s32 	%r4337, %r4498, %r4335;
	ld.shared.u8 	%r4338, [%r4329+1];
	add.s32 	%r4339, %r4338, -128;
	ld.shared.s8 	%r4340, [%r4334+4144];
	mad.lo.s32 	%r4341, %r4339, %r4340, %r4336;
	add.s32 	%r4342, %r4337, %r4340;
	ld.shared.u8 	%r4343, [%r4329+2];
	add.s32 	%r4344, %r4343, -128;
	ld.shared.s8 	%r4345, [%r4334+4160];
	mad.lo.s32 	%r4346, %r4344, %r4345, %r4341;
	add.s32 	%r4347, %r4342, %r4345;
	ld.shared.u8 	%r4348, [%r4329+3];
	add.s32 	%r4349, %r4348, -128;
	ld.shared.s8 	%r4350, [%r4334+4176];
	mad.lo.s32 	%r4351, %r4349, %r4350, %r4346;
	add.s32 	%r4352, %r4347, %r4350;
	ld.shared.u8 	%r4353, [%r4329+4];
	add.s32 	%r4354, %r4353, -128;
	ld.shared.s8 	%r4355, [%r4334+4192];
	mad.lo.s32 	%r4356, %r4354, %r4355, %r4351;
	add.s32 	%r4357, %r4352, %r4355;
	ld.shared.u8 	%r4358, [%r4329+5];
	add.s32 	%r4359, %r4358, -128;
	ld.shared.s8 	%r4360, [%r4334+4208];
	mad.lo.s32 	%r4361, %r4359, %r4360, %r4356;
	add.s32 	%r4362, %r4357, %r4360;
	ld.shared.u8 	%r4363, [%r4329+6];
	add.s32 	%r4364, %r4363, -128;
	ld.shared.s8 	%r4365, [%r4334+4224];
	mad.lo.s32 	%r4366, %r4364, %r4365, %r4361;
	add.s32 	%r4367, %r4362, %r4365;
	ld.shared.u8 	%r4368, [%r4329+7];
	add.s32 	%r4369, %r4368, -128;
	ld.shared.s8 	%r4370, [%r4334+4240];
	mad.lo.s32 	%r4497, %r4369, %r4370, %r4366;
	add.s32 	%r4498, %r4367, %r4370;
	add.s32 	%r4473, %r4473, 8;
	add.s32 	%r4481, %r4481, 8;
	setp.ne.s32 	%p32, %r4481, %r169;
	@%p32 bra 	$L__BB1_49;
$L__BB1_50:
	setp.eq.s32 	%p33, %r168, 0;
	@%p33 bra 	$L__BB1_58;
	and.b32  	%r192, %r167, 3;
	setp.lt.u32 	%p34, %r168, 4;
	@%p34 bra 	$L__BB1_53;
	add.s32 	%r4372, %r7, %r4473;
	add.s32 	%r4374, %r4032, %r4372;
	ld.shared.u8 	%r4375, [%r4374];
	add.s32 	%r4376, %r4375, -128;
	shl.b32 	%r4377, %r4473, 4;
	add.s32 	%r4378, %r4377, %r2;
	add.s32 	%r4379, %r4032, %r4378;
	ld.shared.s8 	%r4380, [%r4379+4128];
	mad.lo.s32 	%r4381, %r4376, %r4380, %r4497;
	add.s32 	%r4382, %r4498, %r4380;
	ld.shared.u8 	%r4383, [%r4374+1];
	add.s32 	%r4384, %r4383, -128;
	ld.shared.s8 	%r4385, [%r4379+4144];
	mad.lo.s32 	%r4386, %r4384, %r4385, %r4381;
	add.s32 	%r4387, %r4382, %r4385;
	ld.shared.u8 	%r4388, [%r4374+2];
	add.s32 	%r4389, %r4388, -128;
	ld.shared.s8 	%r4390, [%r4379+4160];
	mad.lo.s32 	%r4391, %r4389, %r4390, %r4386;
	add.s32 	%r4392, %r4387, %r4390;
	ld.shared.u8 	%r4393, [%r4374+3];
	add.s32 	%r4394, %r4393, -128;
	ld.shared.s8 	%r4395, [%r4379+4176];
	mad.lo.s32 	%r4497, %r4394, %r4395, %r4391;
	add.s32 	%r4498, %r4392, %r4395;
	add.s32 	%r4473, %r4473, 4;
$L__BB1_53:
	setp.eq.s32 	%p35, %r192, 0;
	@%p35 bra 	$L__BB1_58;
	setp.eq.s32 	%p36, %r192, 1;
	@%p36 bra 	$L__BB1_56;
	add.s32 	%r4397, %r7, %r4473;
	add.s32 	%r4399, %r4032, %r4397;
	ld.shared.u8 	%r4400, [%r4399];
	add.s32 	%r4401, %r4400, -128;
	shl.b32 	%r4402, %r4473, 4;
	add.s32 	%r4403, %r4402, %r2;
	add.s32 	%r4404, %r4032, %r4403;
	ld.shared.s8 	%r4405, [%r4404+4128];
	mad.lo.s32 	%r4406, %r4401, %r4405, %r4497;
	add.s32 	%r4407, %r4498, %r4405;
	ld.shared.u8 	%r4408, [%r4399+1];
	add.s32 	%r4409, %r4408, -128;
	ld.shared.s8 	%r4410, [%r4404+4144];
	mad.lo.s32 	%r4497, %r4409, %r4410, %r4406;
	add.s32 	%r4498, %r4407, %r4410;
	add.s32 	%r4473, %r4473, 2;
$L__BB1_56:
	and.b32  	%r4411, %r167, 1;
	setp.eq.b32 	%p37, %r4411, 1;
	not.pred 	%p38, %p37;
	@%p38 bra 	$L__BB1_58;
	add.s32 	%r4412, %r7, %r4473;
	add.s32 	%r4414, %r4032, %r4412;
	ld.shared.u8 	%r4415, [%r4414];
	add.s32 	%r4416, %r4415, -128;
	shl.b32 	%r4417, %r4473, 4;
	add.s32 	%r4418, %r4417, %r2;
	add.s32 	%r4419, %r4032, %r4418;
	ld.shared.s8 	%r4420, [%r4419+4128];
	mad.lo.s32 	%r4497, %r4416, %r4420, %r4497;
	add.s32 	%r4498, %r4498, %r4420;
$L__BB1_58:
	bar.sync 	0;
	add.s32 	%r4438, %r55, 256;
	setp.lt.u32 	%p39, %r55, 49984;
	add.s32 	%r4437, %r4437, -256;
	@%p39 bra 	$L__BB1_12;
	shl.b32 	%r4421, %r4498, 7;
	add.s32 	%r4422, %r4421, %r4497;
	st.shared.u32 	[%r8], %r4422;
	bar.sync 	0;
	or.b32  	%r4423, %r4425, %r3;
	setp.ne.s32 	%p40, %r4423, 0;
	@%p40 bra 	$L__BB1_61;
	ld.shared.u32 	%r4424, [_ZZ23solve_nonce_range_fusedPKhPyyiPjE5tileC];
	st.global.u32 	[%rd3], %r4424;
$L__BB1_61:
	add.s32 	%r4425, %r4425, %r9;
	setp.lt.s32 	%p41, %r4425, %r216;
	@%p41 bra 	$L__BB1_4;
$L__BB1_62:
	ret;

}


// ===== COMPILED SASS (sm_100) =====

	.target	sm_100

	.elftype	@"ET_EXEC"


//--------------------- .note.nv.tkinfo           --------------------------
	.section	.note.nv.tkinfo,"",@"SHT_NOTE"
	.sectionflags	@"SHF_NOTE_NV_TKINFO"
	.tkinfo
        /*0018*/ 	.word	0x00000002
        /*0030*/ 	.string	""
        /*0030*/ 	.string	"ptxas"
        /*0030*/ 	.string	"Cuda compilation tools, release 13.0, V13.0.88"
        /*0030*/ 	.string	"Build cuda_13.0.r13.0/compiler.36424714_0"
        /*0030*/ 	.string	"-arch sm_100 -m 64 "



//--------------------- .note.nv.cuinfo           --------------------------
	.section	.note.nv.cuinfo,"",@"SHT_NOTE"
	.sectionflags	@"SHF_NOTE_NV_CUINFO"
        /*0018*/ 	.short	0x0002
        /*001a*/ 	.short	0x0064
        /*001c*/ 	.short	0x0082
	.zero		2


//--------------------- .nv.info                  --------------------------
	.section	.nv.info,"",@"SHT_CUDA_INFO"
	.align	4


	//----- nvinfo : EIATTR_REGCOUNT
	.align		4
        /*0000*/ 	.byte	0x04, 0x2f
        /*0002*/ 	.short	(.L_3 - .L_2)
	.align		4
.L_2:
        /*0004*/ 	.word	index@(compress)
        /*0008*/ 	.word	0x00000028


	//----- nvinfo : EIATTR_FRAME_SIZE
	.align		4
.L_3:
        /*000c*/ 	.byte	0x04, 0x11
        /*000e*/ 	.short	(.L_5 - .L_4)
	.align		4
.L_4:
        /*0010*/ 	.word	index@(compress)
        /*0014*/ 	.word	0x00000000


	//----- nvinfo : EIATTR_REGCOUNT
	.align		4
.L_5:
        /*0018*/ 	.byte	0x04, 0x2f
        /*001a*/ 	.short	(.L_7 - .L_6)
	.align		4
.L_6:
        /*001c*/ 	.word	index@(solve_nonce_range_fused)
        /*0020*/ 	.word	0x00000040


	//----- nvinfo : EIATTR_FRAME_SIZE
	.align		4
.L_7:
        /*0024*/ 	.byte	0x04, 0x11
        /*0026*/ 	.short	(.L_9 - .L_8)
	.align		4
.L_8:
        /*0028*/ 	.word	index@(solve_nonce_range_fused)
        /*002c*/ 	.word	0x00000000


	//----- nvinfo : EIATTR_MIN_STACK_SIZE
	.align		4
.L_9:
        /*0030*/ 	.byte	0x04, 0x12
        /*0032*/ 	.short	(.L_11 - .L_10)
	.align		4
.L_10:
        /*0034*/ 	.word	index@(solve_nonce_range_fused)
        /*0038*/ 	.word	0x00000000


	//----- nvinfo : EIATTR_MIN_STACK_SIZE
	.align		4
.L_11:
        /*003c*/ 	.byte	0x04, 0x12
        /*003e*/ 	.short	(.L_13 - .L_12)
	.align		4
.L_12:
        /*0040*/ 	.word	index@(compress)
        /*0044*/ 	.word	0x00000000
.L_13:


//--------------------- .nv.compat                --------------------------
	.section	.nv.compat,"",@"SHT_CUDA_COMPAT_INFO"
	.align	4
        /*0000*/ 	.byte	0x02, 0x09, 0x00, 0x00, 0x02, 0x02, 0x01, 0x00, 0x02, 0x05, 0x05, 0x00, 0x03, 0x07, 0x01, 0x01
        /*0010*/ 	.byte	0x02, 0x03, 0x00, 0x00, 0x02, 0x06, 0x01, 0x00, 0x04, 0x0b, 0x08, 0x00, 0x09, 0x00, 0x00, 0x00
        /*0020*/ 	.byte	0x00, 0x00, 0x00, 0x00


//--------------------- .nv.info.solve_nonce_range_fused --------------------------
	.section	.nv.info.solve_nonce_range_fused,"",@"SHT_CUDA_INFO"
	.sectionflags	@""
	.align	4


	//----- nvinfo : EIATTR_CUDA_API_VERSION
	.align		4
        /*0000*/ 	.byte	0x04, 0x37
        /*0002*/ 	.short	(.L_15 - .L_14)
.L_14:
        /*0004*/ 	.word	0x00000082


	//----- nvinfo : EIATTR_KPARAM_INFO
	.align		4
.L_15:
        /*0008*/ 	.byte	0x04, 0x17
        /*000a*/ 	.short	(.L_17 - .L_16)
.L_16:
        /*000c*/ 	.word	0x00000000
        /*0010*/ 	.short	0x0004
        /*0012*/ 	.short	0x0020
        /*0014*/ 	.byte	0x00, 0xf5, 0x21, 0x00


	//----- nvinfo : EIATTR_KPARAM_INFO
	.align		4
.L_17:
        /*0018*/ 	.byte	0x04, 0x17
        /*001a*/ 	.short	(.L_19 - .L_18)
.L_18:
        /*001c*/ 	.word	0x00000000
        /*0020*/ 	.short	0x0003
        /*0022*/ 	.short	0x0018
        /*0024*/ 	.byte	0x00, 0xf0, 0x11, 0x00


	//----- nvinfo : EIATTR_KPARAM_INFO
	.align		4
.L_19:
        /*0028*/ 	.byte	0x04, 0x17
        /*002a*/ 	.short	(.L_21 - .L_20)
.L_20:
        /*002c*/ 	.word	0x00000000
        /*0030*/ 	.short	0x0002
        /*0032*/ 	.short	0x0010
        /*0034*/ 	.byte	0x00, 0xf0, 0x21, 0x00


	//----- nvinfo : EIATTR_KPARAM_INFO
	.align		4
.L_21:
        /*0038*/ 	.byte	0x04, 0x17
        /*003a*/ 	.short	(.L_23 - .L_22)
.L_22:
        /*003c*/ 	.word	0x00000000
        /*0040*/ 	.short	0x0001
        /*0042*/ 	.short	0x0008
        /*0044*/ 	.byte	0x00, 0xf5, 0x21, 0x00


	//----- nvinfo : EIATTR_KPARAM_INFO
	.align		4
.L_23:
        /*0048*/ 	.byte	0x04, 0x17
        /*004a*/ 	.short	(.L_25 - .L_24)
.L_24:
        /*004c*/ 	.word	0x00000000
        /*0050*/ 	.short	0x0000
        /*0052*/ 	.short	0x0000
        /*0054*/ 	.byte	0x00, 0xf5, 0x21, 0x00


	//----- nvinfo : EIATTR_SPARSE_MMA_MASK
	.align		4
.L_25:
        /*0058*/ 	.byte	0x03, 0x50
        /*005a*/ 	.short	0x0000


	//----- nvinfo : EIATTR_MAXREG_COUNT
	.align		4
        /*005c*/ 	.byte	0x03, 0x1b
        /*005e*/ 	.short	0x0040


	//----- nvinfo : EIATTR_NUM_BARRIERS
	.align		4
        /*0060*/ 	.byte	0x02, 0x4c
        /*0062*/ 	.byte	0x01
	.zero		1


	//----- nvinfo : EIATTR_MERCURY_ISA_VERSION
	.align		4
        /*0064*/ 	.byte	0x03, 0x5f
        /*0066*/ 	.short	0x0101


	//----- nvinfo : EIATTR_INT_WARP_WIDE_INSTR_OFFSETS
	.align		4
        /*0068*/ 	.byte	0x04, 0x31
        /*006a*/ 	.short	(.L_27 - .L_26)


	//   ....[0]....
.L_26:
        /*006c*/ 	.word	0x00001ef0


	//   ....[1]....
        /*0070*/ 	.word	0x0000e470


	//----- nvinfo : EIATTR_VRC_CTA_INIT_COUNT
	.align		4
.L_27:
        /*0074*/ 	.byte	0x02, 0x4a
	.zero		1
	.zero		1


	//----- nvinfo : EIATTR_EXIT_INSTR_OFFSETS
	.align		4
        /*0078*/ 	.byte	0x04, 0x1c
        /*007a*/ 	.short	(.L_29 - .L_28)


	//   ....[0]....
.L_28:
        /*007c*/ 	.word	0x00001e00


	//   ....[1]....
        /*0080*/ 	.word	0x0000e530


	//----- nvinfo : EIATTR_MAX_THREADS
	.align		4
.L_29:
        /*0084*/ 	.byte	0x04, 0x05
        /*0086*/ 	.short	(.L_31 - .L_30)
.L_30:
        /*0088*/ 	.word	0x00000100
        /*008c*/ 	.word	0x00000001
        /*0090*/ 	.word	0x00000001


	//----- nvinfo : EIATTR_CRS_STACK_SIZE
	.align		4
.L_31:
        /*0094*/ 	.byte	0x04, 0x1e
        /*0096*/ 	.short	(.L_33 - .L_32)
.L_32:
        /*0098*/ 	.word	0x00000000


	//----- nvinfo : EIATTR_CBANK_PARAM_SIZE
	.align		4
.L_33:
        /*009c*/ 	.byte	0x03, 0x19
        /*009e*/ 	.short	0x0028


	//----- nvinfo : EIATTR_PARAM_CBANK
	.align		4
        /*00a0*/ 	.byte	0x04, 0x0a
        /*00a2*/ 	.short	(.L_35 - .L_34)
	.align		4
.L_34:
        /*00a4*/ 	.word	index@(.nv.constant0.solve_nonce_range_fused)
        /*00a8*/ 	.short	0x0380
        /*00aa*/ 	.short	0x0028


	//----- nvinfo : EIATTR_SW_WAR
	.align		4
.L_35:
        /*00ac*/ 	.byte	0x04, 0x36
        /*00ae*/ 	.short	(.L_37 - .L_36)
.L_36:
        /*00b0*/ 	.word	0x00000008
.L_37:


//--------------------- .nv.info.compress         --------------------------
	.section	.nv.info.compress,"",@"SHT_CUDA_INFO"
	.sectionflags	@""
	.align	4


	//----- nvinfo : EIATTR_CUDA_API_VERSION
	.align		4
        /*0000*/ 	.byte	0x04, 0x37
        /*0002*/ 	.short	(.L_39 - .L_38)
.L_38:
        /*0004*/ 	.word	0x00000082


	//----- nvinfo : EIATTR_KPARAM_INFO
	.align		4
.L_39:
        /*0008*/ 	.byte	0x04, 0x17
        /*000a*/ 	.short	(.L_41 - .L_40)
.L_40:
        /*000c*/ 	.word	0x00000000
        /*0010*/ 	.short	0x0005
        /*0012*/ 	.short	0x0020
        /*0014*/ 	.byte	0x00, 0xf5, 0x21, 0x00


	//----- nvinfo : EIATTR_KPARAM_INFO
	.align		4
.L_41:
        /*0018*/ 	.byte	0x04, 0x17
        /*001a*/ 	.short	(.L_43 - .L_42)
.L_42:
        /*001c*/ 	.word	0x00000000
        /*0020*/ 	.short	0x0004
        /*0022*/ 	.short	0x001c
        /*0024*/ 	.byte	0x00, 0xf0, 0x11, 0x00


	//----- nvinfo : EIATTR_KPARAM_INFO
	.align		4
.L_43:
        /*0028*/ 	.byte	0x04, 0x17
        /*002a*/ 	.short	(.L_45 - .L_44)
.L_44:
        /*002c*/ 	.word	0x00000000
        /*0030*/ 	.short	0x0003
        /*0032*/ 	.short	0x0018
        /*0034*/ 	.byte	0x00, 0xf0, 0x11, 0x00


	//----- nvinfo : EIATTR_KPARAM_INFO
	.align		4
.L_45:
        /*0038*/ 	.byte	0x04, 0x17
        /*003a*/ 	.short	(.L_47 - .L_46)
.L_46:
        /*003c*/ 	.word	0x00000000
        /*0040*/ 	.short	0x0002
        /*0042*/ 	.short	0x0010
        /*0044*/ 	.byte	0x00, 0xf0, 0x21, 0x00


	//----- nvinfo : EIATTR_KPARAM_INFO
	.align		4
.L_47:
        /*0048*/ 	.byte	0x04, 0x17
        /*004a*/ 	.short	(.L_49 - .L_48)
.L_48:
        /*004c*/ 	.word	0x00000000
        /*0050*/ 	.short	0x0001
        /*0052*/ 	.short	0x0008
        /*0054*/ 	.byte	0x00, 0xf5, 0x21, 0x00


	//----- nvinfo : EIATTR_KPARAM_INFO
	.align		4
.L_49:
        /*0058*/ 	.byte	0x04, 0x17
        /*005a*/ 	.short	(.L_51 - .L_50)
.L_50:
        /*005c*/ 	.word	0x00000000
        /*0060*/ 	.short	0x0000
        /*0062*/ 	.short	0x0000
        /*0064*/ 	.byte	0x00, 0xf5, 0x21, 0x00


	//----- nvinfo : EIATTR_SPARSE_MMA_MASK
	.align		4
.L_51:
        /*0068*/ 	.byte	0x03, 0x50
        /*006a*/ 	.short	0x0000


	//----- nvinfo : EIATTR_MAXREG_COUNT
	.align		4
        /*006c*/ 	.byte	0x03, 0x1b
        /*006e*/ 	.short	0x00ff


	//----- nvinfo : EIATTR_MERCURY_ISA_VERSION
	.align		4
        /*0070*/ 	.byte	0x03, 0x5f
        /*0072*/ 	.short	0x0101


	//----- nvinfo : EIATTR_VRC_CTA_INIT_COUNT
	.align		4
        /*0074*/ 	.byte	0x02, 0x4a
	.zero		1
	.zero		1


	//----- nvinfo : EIATTR_EXIT_INSTR_OFFSETS
	.align		4
        /*0078*/ 	.byte	0x04, 0x1c
        /*007a*/ 	.short	(.L_53 - .L_52)


	//   ....[0]....
.L_52:
        /*007c*/ 	.word	0x000000c0


	//   ....[1]....
        /*0080*/ 	.word	0x00002e20


	//----- nvinfo : EIATTR_CBANK_PARAM_SIZE
	.align		4
.L_53:
        /*0084*/ 	.byte	0x03, 0x19
        /*0086*/ 	.short	0x0028


	//----- nvinfo : EIATTR_PARAM_CBANK
	.align		4
        /*0088*/ 	.byte	0x04, 0x0a
        /*008a*/ 	.short	(.L_55 - .L_54)
	.align		4
.L_54:
        /*008c*/ 	.word	index@(.nv.constant0.compress)
        /*0090*/ 	.short	0x0380
        /*0092*/ 	.short	0x0028


	//----- nvinfo : EIATTR_SW_WAR
	.align		4
.L_55:
        /*0094*/ 	.byte	0x04, 0x36
        /*0096*/ 	.short	(.L_57 - .L_56)
.L_56:
        /*0098*/ 	.word	0x00000008
.L_57:


//--------------------- .nv.callgraph             --------------------------
	.section	.nv.callgraph,"",@"SHT_CUDA_CALLGRAPH"
	.align	4
	.sectionentsize	8
	.align		4
        /*0000*/ 	.word	0x00000000
	.align		4
        /*0004*/ 	.word	0xffffffff
	.align		4
        /*0008*/ 	.word	0x00000000
	.align		4
        /*000c*/ 	.word	0xfffffffe
	.align		4
        /*0010*/ 	.word	0x00000000
	.align		4
        /*0014*/ 	.word	0xfffffffd
	.align		4
        /*0018*/ 	.word	0x00000000
	.align		4
        /*001c*/ 	.word	0xfffffffc


//--------------------- .nv.constant3             --------------------------
	.section	.nv.constant3,"a",@progbits
	.align	4
.nv.constant3:
	.type		g_IV,@object
	.size		g_IV,(g_MSG_PERMUTATION - g_IV)
g_IV:
        /*0000*/ 	.byte	0x67, 0xe6, 0x09, 0x6a, 0x85, 0xae, 0x67, 0xbb, 0x72, 0xf3, 0x6e, 0x3c, 0x3a, 0xf5, 0x4f, 0xa5
        /*0010*/ 	.byte	0x7f, 0x52, 0x0e, 0x51, 0x8c, 0x68, 0x05, 0x9b, 0xab, 0xd9, 0x83, 0x1f, 0x19, 0xcd, 0xe0, 0x5b
	.type		g_MSG_PERMUTATION,@object
	.size		g_MSG_PERMUTATION,(.L_1 - g_MSG_PERMUTATION)
g_MSG_PERMUTATION:
        /*0020*/ 	.byte	0x02, 0x00, 0x00, 0x00, 0x06, 0x00, 0x00, 0x00, 0x03, 0x00, 0x00, 0x00, 0x0a, 0x00, 0x00, 0x00
        /*0030*/ 	.byte	0x07, 0x00, 0x00, 0x00, 0x00, 0x00, 0x00, 0x00, 0x04, 0x00, 0x00, 0x00, 0x0d, 0x00, 0x00, 0x00
        /*0040*/ 	.byte	0x01, 0x00, 0x00, 0x00, 0x0b, 0x00, 0x00, 0x00, 0x0c, 0x00, 0x00, 0x00, 0x05, 0x00, 0x00, 0x00
        /*0050*/ 	.byte	0x09, 0x00, 0x00, 0x00, 0x0e, 0x00, 0x00, 0x00, 0x0f, 0x00, 0x00, 0x00, 0x08, 0x00, 0x00, 0x00
.L_1:


//--------------------- .text.solve_nonce_range_fused --------------------------
	.section	.text.solve_nonce_range_fused,"ax",@progbits
	.align	128
        .global         solve_nonce_range_fused
        .type           solve_nonce_range_fused,@function
        .size           solve_nonce_range_fused,(.L_x_30 - solve_nonce_range_fused)
        .other          solve_nonce_range_fused,@"STO_CUDA_ENTRY STV_DEFAULT"
solve_nonce_range_fused:
.text.solve_nonce_range_fused:
[----:B------:R-:W-:Y:S01]  /*0000*/  LDC R1, c[0x0][0x37c] ;  /* 0x0000df00ff017b82 */ /* 0x000fe20000000800 */
[----:B------:R-:W0:Y:S07]  /*0010*/  S2R R0, SR_TID.Y ;  /* 0x0000000000007919 */ /* 0x000e2e0000002200 */
[----:B------:R-:W1:Y:S01]  /*0020*/  LDC R2, c[0x0][0x398] ;  /* 0x0000e600ff027b82 */ /* 0x000e620000000800 */
[----:B------:R-:W2:Y:S01]  /*0030*/  LDCU.64 UR12, c[0x0][0x358] ;  /* 0x00006b00ff0c77ac */ /* 0x000ea20008000a00 */
[----:B------:R-:W-:Y:S01]  /*0040*/  BSSY.RECONVERGENT B0, `(.L_x_0) ;  /* 0x00001d8000007945 */ /* 0x000fe20003800200 */
[----:B------:R-:W0:Y:S02]  /*0050*/  S2R R3, SR_TID.X ;  /* 0x0000000000037919 */ /* 0x000e240000002100 */
[----:B0-----:R-:W-:-:S13]  /*0060*/  LOP3.LUT P0, RZ, R0, RZ, R3, 0xfa, !PT ;  /* 0x000000ff00ff7212 */ /* 0x001fda000780fa03 */
[----:B-12---:R-:W-:Y:S05]  /*0070*/  @P0 BRA `(.L_x_1) ;  /* 0x0000001c00500947 */ /* 0x006fea0003800000 */
[----:B------:R-:W0:Y:S02]  /*0080*/  LDC.64 R58, c[0x0][0x380] ;  /* 0x0000e000ff3a7b82 */ /* 0x000e240000000a00 */
[----:B0-----:R-:W2:Y:S04]  /*0090*/  LDG.E.U8.CONSTANT R22, desc[UR12][R58.64] ;  /* 0x0000000c3a167981 */ /* 0x001ea8000c1e9100 */
[----:B------:R-:W3:Y:S04]  /*00a0*/  LDG.E.U8.CONSTANT R4, desc[UR12][R58.64+0x1] ;  /* 0x0000010c3a047981 */ /* 0x000ee8000c1e9100 */
[----:B------:R-:W4:Y:S04]  /*00b0*/  LDG.E.U8.CONSTANT R5, desc[UR12][R58.64+0x2] ;  /* 0x0000020c3a057981 */ /* 0x000f28000c1e9100 */
[----:B------:R-:W5:Y:S04]  /*00c0*/  LDG.E.U8.CONSTANT R6, desc[UR12][R58.64+0x3] ;  /* 0x0000030c3a067981 */ /* 0x000f68000c1e9100 */
        /* <DEDUP_REMOVED lines=14> */
[----:B------:R-:W5:Y:S01]  /*01b0*/  LDG.E.U8.CONSTANT R21, desc[UR12][R58.64+0x12] ;  /* 0x0000120c3a157981 */ /* 0x000f62000c1e9100 */
[----:B------:R-:W0:Y:S01]  /*01c0*/  S2UR UR5, SR_CgaCtaId ;  /* 0x00000000000579c3 */ /* 0x000e220000008800 */
[----:B------:R-:W-:-:S02]  /*01d0*/  UMOV UR4, 0x400 ;  /* 0x0000040000047882 */ /* 0x000fc40000000000 */
[----:B------:R-:W5:Y:S04]  /*01e0*/  LDG.E.U8.CONSTANT R56, desc[UR12][R58.64+0x13] ;  /* 0x0000130c3a387981 */ /* 0x000f68000c1e9100 */
[----:B------:R-:W5:Y:S04]  /*01f0*/  LDG.E.U8.CONSTANT R55, desc[UR12][R58.64+0x14] ;  /* 0x0000140c3a377981 */ /* 0x000f68000c1e9100 */
[----:B------:R-:W5:Y:S04]  /*0200*/  LDG.E.U8.CONSTANT R54, desc[UR12][R58.64+0x15] ;  /* 0x0000150c3a367981 */ /* 0x000f68000c1e9100 */
[----:B------:R-:W5:Y:S04]  /*0210*/  LDG.E.U8.CONSTANT R23, desc[UR12][R58.64+0x2b] ;  /* 0x00002b0c3a177981 */ /* 0x000f68000c1e9100 */
[----:B------:R-:W5:Y:S04]  /*0220*/  LDG.E.U8.CONSTANT R53, desc[UR12][R58.64+0x16] ;  /* 0x0000160c3a357981 */ /* 0x000f68000c1e9100 */
[----:B------:R-:W5:Y:S01]  /*0230*/  LDG.E.U8.CONSTANT R52, desc[UR12][R58.64+0x17] ;  /* 0x0000170c3a347981 */ /* 0x000f62000c1e9100 */
[----:B0-----:R-:W-:-:S03]  /*0240*/  ULEA UR4, UR5, UR4, 0x18 ;  /* 0x0000000405047291 */ /* 0x001fc6000f8ec0ff */
        /* <DEDUP_REMOVED lines=29> */
[----:B--2---:R-:W-:Y:S04]  /*0420*/  STS.U8 [UR4], R22 ;  /* 0x00000016ff007988 */ /* 0x004fe80008000004 */
[----:B---3--:R0:W-:Y:S04]  /*0430*/  STS.U8 [UR4+0x1], R4 ;  /* 0x00000104ff007988 */ /* 0x0081e80008000004 */
[----:B----4-:R1:W-:Y:S04]  /*0440*/  STS.U8 [UR4+0x2], R5 ;  /* 0x00000205ff007988 */ /* 0x0103e80008000004 */
[----:B-----5:R2:W-:Y:S04]  /*0450*/  STS.U8 [UR4+0x3], R6 ;  /* 0x00000306ff007988 */ /* 0x0205e80008000004 */
[----:B------:R3:W-:Y:S04]  /*0460*/  STS.U8 [UR4+0x4], R7 ;  /* 0x00000407ff007988 */ /* 0x0007e80008000004 */
        /* <DEDUP_REMOVED lines=14> */
[----:B0-----:R-:W5:Y:S04]  /*0550*/  LDG.E.U8.CONSTANT R4, desc[UR12][R58.64+0x18] ;  /* 0x0000180c3a047981 */ /* 0x001f68000c1e9100 */
[----:B-1----:R-:W5:Y:S04]  /*0560*/  LDG.E.U8.CONSTANT R5, desc[UR12][R58.64+0x19] ;  /* 0x0000190c3a057981 */ /* 0x002f68000c1e9100 */
[----:B--2---:R-:W2:Y:S04]  /*0570*/  LDG.E.U8.CONSTANT R6, desc[UR12][R58.64+0x1a] ;  /* 0x00001a0c3a067981 */ /* 0x004ea8000c1e9100 */
[----:B---3--:R-:W3:Y:S04]  /*0580*/  LDG.E.U8.CONSTANT R7, desc[UR12][R58.64+0x1b] ;  /* 0x00001b0c3a077981 */ /* 0x008ee8000c1e9100 */
[----:B----4-:R-:W4:Y:S04]  /*0590*/  LDG.E.U8.CONSTANT R8, desc[UR12][R58.64+0x1c] ;  /* 0x00001c0c3a087981 */ /* 0x010f28000c1e9100 */
[----:B-----5:R-:W5:Y:S04]  /*05a0*/  LDG.E.U8.CONSTANT R9, desc[UR12][R58.64+0x1d] ;  /* 0x00001d0c3a097981 */ /* 0x020f68000c1e9100 */
        /* <DEDUP_REMOVED lines=13> */
[----:B------:R0:W-:Y:S04]  /*0680*/  STS.U8 [UR4+0x13], R56 ;  /* 0x00001338ff007988 */ /* 0x0001e80008000004 */
[----:B------:R1:W-:Y:S04]  /*0690*/  STS.U8 [UR4+0x14], R55 ;  /* 0x00001437ff007988 */ /* 0x0003e80008000004 */
[----:B------:R1:W-:Y:S04]  /*06a0*/  STS.U8 [UR4+0x15], R54 ;  /* 0x00001536ff007988 */ /* 0x0003e80008000004 */
[----:B------:R1:W-:Y:S04]  /*06b0*/  STS.U8 [UR4+0x2b], R23 ;  /* 0x00002b17ff007988 */ /* 0x0003e80008000004 */
[----:B0-----:R-:W5:Y:S04]  /*06c0*/  LDG.E.U8.CONSTANT R56, desc[UR12][R58.64+0x48] ;  /* 0x0000480c3a387981 */ /* 0x001f68000c1e9100 */
[----:B-1----:R-:W5:Y:S04]  /*06d0*/  LDG.E.U8.CONSTANT R55, desc[UR12][R58.64+0x49] ;  /* 0x0000490c3a377981 */ /* 0x002f68000c1e9100 */
[----:B------:R-:W5:Y:S04]  /*06e0*/  LDG.E.U8.CONSTANT R54, desc[UR12][R58.64+0x4a] ;  /* 0x00004a0c3a367981 */ /* 0x000f68000c1e9100 */
        /* <DEDUP_REMOVED lines=18> */
[----:B------:R-:W-:Y:S04]  /*0810*/  STS.U8 [UR4+0x3c], R40 ;  /* 0x00003c28ff007988 */ /* 0x000fe80008000004 */
        /* <DEDUP_REMOVED lines=11> */
[----:B------:R-:W5:Y:S04]  /*08d0*/  LDG.E.U8.CONSTANT R23, desc[UR12][R58.64+0x60] ;  /* 0x0000600c3a177981 */ /* 0x000f68000c1e9100 */
[----:B0-----:R-:W5:Y:S04]  /*08e0*/  LDG.E.U8.CONSTANT R53, desc[UR12][R58.64+0x4b] ;  /* 0x00004b0c3a357981 */ /* 0x001f68000c1e9100 */
[----:B-1----:R-:W5:Y:S04]  /*08f0*/  LDG.E.U8.CONSTANT R52, desc[UR12][R58.64+0x4c] ;  /* 0x00004c0c3a347981 */ /* 0x002f68000c1e9100 */
        /* <DEDUP_REMOVED lines=18> */
[----:B--2---:R2:W-:Y:S04]  /*0a20*/  STS.U8 [UR4+0x1a], R6 ;  /* 0x00001a06ff007988 */ /* 0x0045e80008000004 */
        /* <DEDUP_REMOVED lines=160> */
[----:B------:R-:W-:Y:S04]  /*1430*/  STS.U8 [UR4+0x80], R53 ;  /* 0x00008035ff007988 */ /* 0x000fe80008000004 */
[----:B------:R-:W-:Y:S04]  /*1440*/  STS.U8 [UR4+0x81], R52 ;  /* 0x00008134ff007988 */ /* 0x000fe80008000004 */
        /* <DEDUP_REMOVED lines=150> */
[----:B------:R0:W-:Y:S02]  /*1db0*/  STS.U8 [UR4+0xe5], R53 ;  /* 0x0000e535ff007988 */ /* 0x0001e40008000004 */
.L_x_1:
[----:B------:R-:W-:Y:S05]  /*1dc0*/  BSYNC.RECONVERGENT B0 ;  /* 0x0000000000007941 */ /* 0x000fea0003800200 */
.L_x_0:
[----:B------:R-:W1:Y:S08]  /*1dd0*/  S2UR UR8, SR_CTAID.X ;  /* 0x00000000000879c3 */ /* 0x000e700000002500 */
[----:B------:R-:W-:Y:S01]  /*1de0*/  BAR.SYNC.DEFER_BLOCKING 0x0 ;  /* 0x0000000000007b1d */ /* 0x000fe20000010000 */
[----:B-1----:R-:W-:-:S13]  /*1df0*/  ISETP.LE.AND P0, PT, R2, UR8, PT ;  /* 0x0000000802007c0c */ /* 0x002fda000bf03270 */
[----:B------:R-:W-:Y:S05]  /*1e00*/  @P0 EXIT ;  /* 0x000000000000094d */ /* 0x000fea0003800000 */
[----:B------:R-:W1:Y:S01]  /*1e10*/  LDCU UR4, c[0x0][0x360] ;  /* 0x00006c00ff0477ac */ /* 0x000e620008000800 */
[----:B------:R-:W2:Y:S01]  /*1e20*/  LDCU UR7, c[0x0][0x364] ;  /* 0x00006c80ff0777ac */ /* 0x000ea20008000800 */
[----:B------:R-:W3:Y:S01]  /*1e30*/  LDCU UR16, c[0x0][0x370] ;  /* 0x00006e00ff1077ac */ /* 0x000ee20008000800 */
[----:B-1----:R-:W-:Y:S01]  /*1e40*/  IMAD R2, R0, UR4, R3 ;  /* 0x0000000400027c24 */ /* 0x002fe2000f8e0203 */
[----:B--2---:R-:W-:-:S12]  /*1e50*/  UIMAD UR7, UR4, UR7, URZ ;  /* 0x00000007040772a4 */ /* 0x004fd8000f8e02ff */
.L_x_27:
[----:B01----:R-:W-:Y:S01]  /*1e60*/  LOP3.LUT R4, R0, RZ, R3, 0xfa, !PT ;  /* 0x000000ff00047212 */ /* 0x003fe200078efa03 */
[----:B------:R-:W-:Y:S03]  /*1e70*/  BSSY.RECONVERGENT B0, `(.L_x_2) ;  /* 0x00004fd000007945 */ /* 0x000fe60003800200 */
[----:B------:R-:W-:-:S13]  /*1e80*/  ISETP.NE.AND P0, PT, R4, RZ, PT ;  /* 0x000000ff0400720c */ /* 0x000fda0003f05270 */
[----:B------:R-:W-:Y:S05]  /*1e90*/  @P0 BRA `(.L_x_3) ;  /* 0x0000004c00e80947 */ /* 0x000fea0003800000 */
[----:B------:R-:W0:Y:S01]  /*1ea0*/  S2UR UR5, SR_CgaCtaId ;  /* 0x00000000000579c3 */ /* 0x000e220000008800 */
[----:B------:R-:W1:Y:S01]  /*1eb0*/  S2R R6, SR_LANEID ;  /* 0x0000000000067919 */ /* 0x000e620000000000 */
[----:B------:R-:W-:-:S06]  /*1ec0*/  UMOV UR4, 0x400 ;  /* 0x0000040000047882 */ /* 0x000fcc0000000000 */
[----:B------:R-:W2:Y:S01]  /*1ed0*/  LDC.64 R4, c[0x0][0x388] ;  /* 0x0000e200ff047b82 */ /* 0x000ea20000000a00 */
[----:B0-----:R-:W-:-:S03]  /*1ee0*/  ULEA UR6, UR5, UR4, 0x18 ;  /* 0x0000000405067291 */ /* 0x001fc6000f8ec0ff */
[----:B------:R-:W-:Y:S02]  /*1ef0*/  VOTEU.ANY UR4, UPT, PT ;  /* 0x0000000000047886 */ /* 0x000fe400038e0100 */
[----:B------:R-:W-:Y:S02]  /*1f00*/  UFLO.U32 UR5, UR4 ;  /* 0x00000004000572bd */ /* 0x000fe400080e0000 */
[----:B------:R-:W-:Y:S02]  /*1f10*/  UPOPC UR10, UR4 ;  /* 0x00000004000a72bf */ /* 0x000fe40008000000 */
[----:B------:R-:W-:Y:S01]  /*1f20*/  LDS.U8 R8, [UR6] ;  /* 0x00000006ff087984 */ /* 0x000fe20008000000 */
[----:B------:R-:W-:Y:S01]  /*1f30*/  UMOV UR4, URZ ;  /* 0x000000ff00047c82 */ /* 0x000fe20008000000 */
[----:B------:R-:W-:Y:S01]  /*1f40*/  UIMAD.WIDE.U32 UR10, UR10, 0x1, URZ ;  /* 0x000000010a0a78a5 */ /* 0x000fe2000f8e00ff */
[----:B-1----:R-:W-:Y:S01]  /*1f50*/  ISETP.EQ.U32.AND P0, PT, R6, UR5, PT ;  /* 0x0000000506007c0c */ /* 0x002fe2000bf02070 */
[----:B------:R-:W-:Y:S02]  /*1f60*/  LDS.U8 R9, [UR6+0x1] ;  /* 0x00000106ff097984 */ /* 0x000fe40008000000 */
[----:B------:R-:W-:-:S02]  /*1f70*/  UIADD3 UR4, UPT, UPT, UR11, UR4, URZ ;  /* 0x000000040b047290 */ /* 0x000fc4000fffe0ff */
[----:B------:R-:W-:Y:S01]  /*1f80*/  IMAD.U32 R7, RZ, RZ, UR11 ;  /* 0x0000000bff077e24 */ /* 0x000fe2000f8e00ff */
[----:B------:R-:W-:Y:S01]  /*1f90*/  LDS.U8 R10, [UR6+0x2] ;  /* 0x00000206ff0a7984 */ /* 0x000fe20008000000 */
[----:B------:R-:W-:Y:S02]  /*1fa0*/  IMAD.U32 R6, RZ, RZ, UR10 ;  /* 0x0000000aff067e24 */ /* 0x000fe4000f8e00ff */
[----:B------:R-:W-:Y:S01]  /*1fb0*/  IMAD.U32 R7, RZ, RZ, UR4 ;  /* 0x00000004ff077e24 */ /* 0x000fe2000f8e00ff */
[----:B------:R-:W-:Y:S04]  /*1fc0*/  LDS.U8 R11, [UR6+0x3] ;  /* 0x00000306ff0b7984 */ /* 0x000fe80008000000 */
[----:B--2---:R-:W-:Y:S01]  /*1fd0*/  @P0 REDG.E.ADD.64.STRONG.GPU desc[UR12][R4.64], R6 ;  /* 0x000000060400098e */ /* 0x004fe2000c12e50c */
[----:B------:R-:W0:Y:S03]  /*1fe0*/  LDCU.64 UR4, c[0x0][0x390] ;  /* 0x00007200ff0477ac */ /* 0x000e260008000a00 */
[----:B------:R-:W1:Y:S04]  /*1ff0*/  LDS.U8 R4, [UR6+0xf] ;  /* 0x00000f06ff047984 */ /* 0x000e680008000000 */
[----:B------:R-:W2:Y:S04]  /*2000*/  LDS.U8 R5, [UR6+0x10] ;  /* 0x00001006ff057984 */ /* 0x000ea80008000000 */
[----:B------:R-:W4:Y:S04]  /*2010*/  LDS.U8 R6, [UR6+0x11] ;  /* 0x00001106ff067984 */ /* 0x000f280008000000 */
[----:B------:R-:W5:Y:S04]  /*2020*/  LDS.U8 R7, [UR6+0x12] ;  /* 0x00001206ff077984 */ /* 0x000f680008000000 */
[----:B------:R-:W-:Y:S04]  /*2030*/  LDS.U8 R12, [UR6+0x4] ;  /* 0x00000406ff0c7984 */ /* 0x000fe80008000000 */
[----:B------:R-:W-:Y:S04]  /*2040*/  LDS.U8 R13, [UR6+0x5] ;  /* 0x00000506ff0d7984 */ /* 0x000fe80008000000 */
[----:B------:R-:W-:Y:S04]  /*2050*/  LDS.U8 R14, [UR6+0x6] ;  /* 0x00000606ff0e7984 */ /* 0x000fe80008000000 */
[----:B------:R-:W-:Y:S04]  /*2060*/  LDS.U8 R15, [UR6+0x7] ;  /* 0x00000706ff0f7984 */ /* 0x000fe80008000000 */
[----:B------:R-:W-:Y:S04]  /*2070*/  LDS.U8 R16, [UR6+0x8] ;  /* 0x00000806ff107984 */ /* 0x000fe80008000000 */
[----:B------:R-:W-:Y:S04]  /*2080*/  LDS.U8 R17, [UR6+0x9] ;  /* 0x00000906ff117984 */ /* 0x000fe80008000000 */
[----:B-1----:R-:W-:Y:S04]  /*2090*/  STS.U8 [UR6+0xf7], R4 ;  /* 0x0000f704ff007988 */ /* 0x002fe80008000006 */
[----:B--2---:R-:W-:Y:S04]  /*20a0*/  STS.U8 [UR6+0xf8], R5 ;  /* 0x0000f805ff007988 */ /* 0x004fe80008000006 */
[----:B----4-:R-:W-:Y:S04]  /*20b0*/  STS.U8 [UR6+0xf9], R6 ;  /* 0x0000f906ff007988 */ /* 0x010fe80008000006 */
[----:B------:R-:W1:Y:S04]  /*20c0*/  LDS.U8 R4, [UR6+0x29] ;  /* 0x00002906ff047984 */ /* 0x000e680008000000 */
[----:B------:R-:W2:Y:S04]  /*20d0*/  LDS.U8 R5, [UR6+0x2a] ;  /* 0x00002a06ff057984 */ /* 0x000ea80008000000 */
[----:B------:R-:W4:Y:S04]  /*20e0*/  LDS.U8 R6, [UR6+0x2b] ;  /* 0x00002b06ff067984 */ /* 0x000f280008000000 */
[----:B------:R-:W-:Y:S04]  /*20f0*/  STS.U8 [UR6+0xe8], R8 ;  /* 0x0000e808ff007988 */ /* 0x000fe80008000006 */
[----:B------:R-:W-:Y:S04]  /*2100*/  STS.U8 [UR6+0xe9], R9 ;  /* 0x0000e909ff007988 */ /* 0x000fe80008000006 */
[----:B------:R-:W-:Y:S04]  /*2110*/  STS.U8 [UR6+0xea], R10 ;  /* 0x0000ea0aff007988 */ /* 0x000fe80008000006 */
[----:B-----5:R-:W-:Y:S04]  /*2120*/  STS.U8 [UR6+0xfa], R7 ;  /* 0x0000fa07ff007988 */ /* 0x020fe80008000006 */
[----:B------:R-:W5:Y:S04]  /*2130*/  LDS.U8 R8, [UR6+0x18] ;  /* 0x00001806ff087984 */ /* 0x000f680008000000 */
[----:B------:R-:W3:Y:S04]  /*2140*/  LDS.U8 R9, [UR6+0x26] ;  /* 0x00002606ff097984 */ /* 0x000ee80008000000 */
[----:B------:R-:W0:Y:S04]  /*2150*/  LDS.U8 R10, [UR6+0x28] ;  /* 0x00002806ff0a7984 */ /* 0x000e280008000000 */
[----:B------:R-:W0:Y:S04]  /*2160*/  LDS.U8 R7, [UR6+0x2c] ;  /* 0x00002c06ff077984 */ /* 0x000e280008000000 */
[----:B-1----:R-:W-:Y:S04]  /*2170*/  STS.U8 [UR6+0x111], R4 ;  /* 0x00011104ff007988 */ /* 0x002fe80008000006 */
[----:B--2---:R-:W-:Y:S04]  /*2180*/  STS.U8 [UR6+0x112], R5 ;  /* 0x00011205ff007988 */ /* 0x004fe80008000006 */
[----:B----4-:R-:W-:Y:S04]  /*2190*/  STS.U8 [UR6+0x113], R6 ;  /* 0x00011306ff007988 */ /* 0x010fe80008000006 */
[----:B------:R-:W1:Y:S04]  /*21a0*/  LDS.U8 R18, [UR6+0xa] ;  /* 0x00000a06ff127984 */ /* 0x000e680008000000 */
[----:B------:R-:W2:Y:S04]  /*21b0*/  LDS.U8 R19, [UR6+0xb] ;  /* 0x00000b06ff137984 */ /* 0x000ea80008000000 */
[----:B------:R-:W4:Y:S04]  /*21c0*/  LDS.U8 R20, [UR6+0xc] ;  /* 0x00000c06ff147984 */ /* 0x000f280008000000 */
        /* <DEDUP_REMOVED lines=24> */
[----:B-----5:R-:W-:Y:S04]  /*2350*/  STS.U8 [UR6+0x100], R8 ;  /* 0x00010008ff007988 */ /* 0x020fe80008000006 */
[----:B---3--:R-:W-:Y:S04]  /*2360*/  STS.U8 [UR6+0x10e], R9 ;  /* 0x00010e09ff007988 */ /* 0x008fe80008000006 */
[----:B0-----:R-:W-:Y:S04]  /*2370*/  STS.U8 [UR6+0x110], R10 ;  /* 0x0001100aff007988 */ /* 0x001fe80008000006 */
[----:B------:R-:W-:Y:S04]  /*2380*/  STS.U8 [UR6+0x114], R7 ;  /* 0x00011407ff007988 */ /* 0x000fe80008000006 */
[----:B------:R-:W-:Y:S04]  /*2390*/  STS.U8 [UR6+0xeb], R11 ;  /* 0x0000eb0bff007988 */ /* 0x000fe80008000006 */
[----:B------:R-:W0:Y:S04]  /*23a0*/  LDS.U8 R8, [UR6+0x2d] ;  /* 0x00002d06ff087984 */ /* 0x000e280008000000 */
[----:B------:R-:W3:Y:S04]  /*23b0*/  LDS.U8 R9, [UR6+0x36] ;  /* 0x00003606ff097984 */ /* 0x000ee80008000000 */
[----:B------:R-:W5:Y:S04]  /*23c0*/  LDS.U8 R10, [UR6+0x40] ;  /* 0x00004006ff0a7984 */ /* 0x000f680008000000 */
[----:B------:R-:W5:Y:S04]  /*23d0*/  LDS.U8 R7, [UR6+0x52] ;  /* 0x00005206ff077984 */ /* 0x000f680008000000 */
[----:B------:R-:W5:Y:S04]  /*23e0*/  LDS.U8 R11, [UR6+0x2e] ;  /* 0x00002e06ff0b7984 */ /* 0x000f680008000000 */
[----:B------:R-:W-:Y:S04]  /*23f0*/  STS.U8 [UR6+0xec], R12 ;  /* 0x0000ec0cff007988 */ /* 0x000fe80008000006 */
[----:B------:R-:W-:Y:S04]  /*2400*/  STS.U8 [UR6+0xed], R13 ;  /* 0x0000ed0dff007988 */ /* 0x000fe80008000006 */
[----:B------:R-:W-:Y:S04]  /*2410*/  STS.U8 [UR6+0xee], R14 ;  /* 0x0000ee0eff007988 */ /* 0x000fe80008000006 */
[----:B------:R-:W-:Y:S04]  /*2420*/  STS.U8 [UR6+0xef], R15 ;  /* 0x0000ef0fff007988 */ /* 0x000fe80008000006 */
[----:B------:R-:W-:Y:S04]  /*2430*/  STS.U8 [UR6+0xf0], R16 ;  /* 0x0000f010ff007988 */ /* 0x000fe80008000006 */
[----:B------:R-:W-:Y:S04]  /*2440*/  STS.U8 [UR6+0xf1], R17 ;  /* 0x0000f111ff007988 */ /* 0x000fe80008000006 */
[----:B-1----:R-:W-:Y:S04]  /*2450*/  STS.U8 [UR6+0xf2], R18 ;  /* 0x0000f212ff007988 */ /* 0x002fe80008000006 */
[----:B--2---:R-:W-:Y:S04]  /*2460*/  STS.U8 [UR6+0xf3], R19 ;  /* 0x0000f313ff007988 */ /* 0x004fe80008000006 */
[----:B----4-:R-:W-:Y:S04]  /*2470*/  STS.U8 [UR6+0xf4], R20 ;  /* 0x0000f414ff007988 */ /* 0x010fe80008000006 */
        /* <DEDUP_REMOVED lines=35> */
[----:B------:R-:W-:Y:S04]  /*26b0*/  STS.U8 [UR6+0xfb], R23 ;  /* 0x0000fb17ff007988 */ /* 0x000fe80008000006 */
[----:B------:R-:W-:Y:S04]  /*26c0*/  STS.U8 [UR6+0xfc], R24 ;  /* 0x0000fc18ff007988 */ /* 0x000fe80008000006 */
[----:B------:R-:W-:Y:S04]  /*26d0*/  STS.U8 [UR6+0xfd], R25 ;  /* 0x0000fd19ff007988 */ /* 0x000fe80008000006 */
[----:B------:R-:W-:Y:S04]  /*26e0*/  STS.U8 [UR6+0xfe], R26 ;  /* 0x0000fe1aff007988 */ /* 0x000fe80008000006 */
[----:B------:R-:W-:Y:S04]  /*26f0*/  STS.U8 [UR6+0xff], R27 ;  /* 0x0000ff1bff007988 */ /* 0x000fe80008000006 */
        /* <DEDUP_REMOVED lines=16> */
[----:B0-----:R-:W-:Y:S04]  /*2800*/  STS.U8 [UR6+0x115], R8 ;  /* 0x00011508ff007988 */ /* 0x001fe80008000006 */
[----:B------:R-:W0:Y:S04]  /*2810*/  LDS.U8 R41, [UR6+0x4f] ;  /* 0x00004f06ff297984 */ /* 0x000e280008000000 */
[----:B---3--:R-:W-:Y:S04]  /*2820*/  STS.U8 [UR6+0x11e], R9 ;  /* 0x00011e09ff007988 */ /* 0x008fe80008000006 */
[----:B-----5:R-:W-:Y:S04]  /*2830*/  STS.U8 [UR6+0x128], R10 ;  /* 0x0001280aff007988 */ /* 0x020fe80008000006 */
[----:B------:R-:W-:Y:S04]  /*2840*/  STS.U8 [UR6+0x13a], R7 ;  /* 0x00013a07ff007988 */ /* 0x000fe80008000006 */
[----:B------:R-:W-:Y:S04]  /*2850*/  STS.U8 [UR6+0x116], R11 ;  /* 0x0001160bff007988 */ /* 0x000fe80008000006 */
[----:B------:R-:W3:Y:S04]  /*2860*/  LDS.U8 R8, [UR6+0x53] ;  /* 0x00005306ff087984 */ /* 0x000ee80008000000 */
[----:B------:R-:W5:Y:S04]  /*2870*/  LDS.U8 R9, [UR6+0x54] ;  /* 0x00005406ff097984 */ /* 0x000f680008000000 */
[----:B------:R-:W5:Y:S04]  /*2880*/  LDS.U8 R10, [UR6+0x55] ;  /* 0x00005506ff0a7984 */ /* 0x000f680008000000 */
[----:B------:R-:W5:Y:S04]  /*2890*/  LDS.U8 R7, [UR6+0x78] ;  /* 0x00007806ff077984 */ /* 0x000f680008000000 */
[----:B------:R-:W5:Y:S04]  /*28a0*/  LDS.U8 R11, [UR6+0x56] ;  /* 0x00005606ff0b7984 */ /* 0x000f680008000000 */
        /* <DEDUP_REMOVED lines=59> */
[----:B0-----:R-:W-:Y:S04]  /*2c60*/  STS.U8 [UR6+0x137], R41 ;  /* 0x00013729ff007988 */ /* 0x001fe80008000006 */
[----:B------:R-:W0:Y:S04]  /*2c70*/  LDS.U8 R21, [UR6+0x61] ;  /* 0x00006106ff157984 */ /* 0x000e280008000000 */
[----:B------:R-:W0:Y:S04]  /*2c80*/  LDS.U8 R22, [UR6+0x62] ;  /* 0x00006206ff167984 */ /* 0x000e280008000000 */
[----:B------:R-:W0:Y:S04]  /*2c90*/  LDS.U8 R38, [UR6+0x73] ;  /* 0x00007306ff267984 */ /* 0x000e280008000000 */
[----:B------:R-:W0:Y:S04]  /*2ca0*/  LDS.U8 R39, [UR6+0x74] ;  /* 0x00007406ff277984 */ /* 0x000e280008000000 */
[----:B---3--:R-:W-:Y:S04]  /*2cb0*/  STS.U8 [UR6+0x13b], R8 ;  /* 0x00013b08ff007988 */ /* 0x008fe80008000006 */
[----:B------:R-:W3:Y:S04]  /*2cc0*/  LDS.U8 R40, [UR6+0x75] ;  /* 0x00007506ff287984 */ /* 0x000ee80008000000 */
[----:B-----5:R-:W-:Y:S04]  /*2cd0*/  STS.U8 [UR6+0x13c], R9 ;  /* 0x00013c09ff007988 */ /* 0x020fe80008000006 */
[----:B------:R-:W-:Y:S04]  /*2ce0*/  STS.U8 [UR6+0x13d], R10 ;  /* 0x00013d0aff007988 */ /* 0x000fe80008000006 */
[----:B------:R-:W5:Y:S04]  /*2cf0*/  LDS.U8 R41, [UR6+0x77] ;  /* 0x00007706ff297984 */ /* 0x000f680008000000 */
[----:B------:R-:W-:Y:S04]  /*2d00*/  STS.U8 [UR6+0x160], R7 ;  /* 0x00016007ff007988 */ /* 0x000fe80008000006 */
[----:B------:R-:W-:Y:S04]  /*2d10*/  STS.U8 [UR6+0x13e], R11 ;  /* 0x00013e0bff007988 */ /* 0x000fe80008000006 */
[----:B------:R-:W5:Y:S04]  /*2d20*/  LDS.U8 R8, [UR6+0x7b] ;  /* 0x00007b06ff087984 */ /* 0x000f680008000000 */
        /* <DEDUP_REMOVED lines=59> */
[----:B------:R-:W-:Y:S04]  /*30e0*/  STS.U8 [UR6+0x14a], R22 ;  /* 0x00014a16ff007988 */ /* 0x000fe80008000006 */
[----:B------:R-:W-:Y:S04]  /*30f0*/  STS.U8 [UR6+0x15b], R38 ;  /* 0x00015b26ff007988 */ /* 0x000fe80008000006 */
[----:B------:R-:W-:Y:S04]  /*3100*/  STS.U8 [UR6+0x15c], R39 ;  /* 0x00015c27ff007988 */ /* 0x000fe80008000006 */
[----:B---3--:R-:W-:Y:S04]  /*3110*/  STS.U8 [UR6+0x15d], R40 ;  /* 0x00015d28ff007988 */ /* 0x008fe80008000006 */
[----:B-----5:R-:W-:Y:S04]  /*3120*/  STS.U8 [UR6+0x15f], R41 ;  /* 0x00015f29ff007988 */ /* 0x020fe80008000006 */
[----:B------:R-:W0:Y:S04]  /*3130*/  LDS.U8 R21, [UR6+0x89] ;  /* 0x00008906ff157984 */ /* 0x000e280008000000 */
[----:B------:R-:W3:Y:S04]  /*3140*/  LDS.U8 R22, [UR6+0x8a] ;  /* 0x00008a06ff167984 */ /* 0x000ee80008000000 */
[----:B------:R-:W5:Y:S04]  /*3150*/  LDS.U8 R38, [UR6+0x9b] ;  /* 0x00009b06ff267984 */ /* 0x000f680008000000 */
[----:B------:R-:W5:Y:S04]  /*3160*/  LDS.U8 R39, [UR6+0x9c] ;  /* 0x00009c06ff277984 */ /* 0x000f680008000000 */
[----:B------:R-:W-:Y:S04]  /*3170*/  STS.U8 [UR6+0x163], R8 ;  /* 0x00016308ff007988 */ /* 0x000fe80008000006 */
[----:B------:R-:W5:Y:S04]  /*3180*/  LDS.U8 R40, [UR6+0x9d] ;  /* 0x00009d06ff287984 */ /* 0x000f680008000000 */
[----:B------:R-:W-:Y:S04]  /*3190*/  STS.U8 [UR6+0x164], R9 ;  /* 0x00016409ff007988 */ /* 0x000fe80008000006 */
        /* <DEDUP_REMOVED lines=52> */
[----:B------:R-:W4:Y:S01]  /*34e0*/  LDS.U8 R34, [UR6+0xc7] ;  /* 0x0000c706ff227984 */ /* 0x000f220008000000 */
[----:B------:R-:W-:-:S03]  /*34f0*/  UIADD3 UR4, UP0, UPT, UR8, UR4, URZ ;  /* 0x0000000408047290 */ /* 0x000fc6000ff1e0ff */
        /* <DEDUP_REMOVED lines=9> */
[----:B------:R-:W4:Y:S01]  /*3590*/  LDS.U8 R27, [UR6+0xb7] ;  /* 0x0000b706ff1b7984 */ /* 0x000f220008000000 */
[----:B------:R-:W-:-:S04]  /*35a0*/  ULEA.HI.X.SX32 UR5, UR8, UR5, 0x1, UP0 ;  /* 0x0000000508057291 */ /* 0x000fc800080f0eff */
[----:B------:R-:W-:Y:S01]  /*35b0*/  USHF.R.U64 UR9, UR4, 0x10, UR5 ;  /* 0x0000001004097899 */ /* 0x000fe20008001205 */
[----:B0-----:R-:W-:Y:S04]  /*35c0*/  STS.U8 [UR6+0x171], R21 ;  /* 0x00017115ff007988 */ /* 0x001fe80008000006 */
[----:B---3--:R-:W-:Y:S04]  /*35d0*/  STS.U8 [UR6+0x172], R22 ;  /* 0x00017216ff007988 */ /* 0x008fe80008000006 */
[----:B-----5:R-:W-:Y:S04]  /*35e0*/  STS.U8 [UR6+0x183], R38 ;  /* 0x00018326ff007988 */ /* 0x020fe80008000006 */
[----:B------:R-:W-:Y:S04]  /*35f0*/  STS.U8 [UR6+0x184], R39 ;  /* 0x00018427ff007988 */ /* 0x000fe80008000006 */
[----:B------:R-:W-:Y:S04]  /*3600*/  STS.U8 [UR6+0x185], R40 ;  /* 0x00018528ff007988 */ /* 0x000fe80008000006 */
[----:B------:R-:W-:Y:S04]  /*3610*/  STS.U8 [UR6+0x187], R41 ;  /* 0x00018729ff007988 */ /* 0x000fe80008000006 */
[----:B------:R-:W0:Y:S04]  /*3620*/  LDS.U8 R21, [UR6+0xb1] ;  /* 0x0000b106ff157984 */ /* 0x000e280008000000 */
[----:B------:R-:W-:Y:S04]  /*3630*/  LDS.U8 R22, [UR6+0xb2] ;  /* 0x0000b206ff167984 */ /* 0x000fe80008000000 */
[----:B------:R-:W3:Y:S04]  /*3640*/  LDS.U8 R38, [UR6+0xbb] ;  /* 0x0000bb06ff267984 */ /* 0x000ee80008000000 */
[----:B------:R-:W5:Y:S04]  /*3650*/  LDS.U8 R39, [UR6+0xbc] ;  /* 0x0000bc06ff277984 */ /* 0x000f680008000000 */
[----:B------:R-:W5:Y:S04]  /*3660*/  LDS.U8 R40, [UR6+0xbd] ;  /* 0x0000bd06ff287984 */ /* 0x000f680008000000 */
[----:B------:R-:W5:Y:S04]  /*3670*/  LDS.U8 R41, [UR6+0xbe] ;  /* 0x0000be06ff297984 */ /* 0x000f680008000000 */
[----:B------:R1:W-:Y:S04]  /*3680*/  STS.U8 [UR6+0x18a], R7 ;  /* 0x00018a07ff007988 */ /* 0x0003e80008000006 */
[----:B------:R-:W-:Y:S04]  /*3690*/  STS.U8 [UR6+0x18b], R8 ;  /* 0x00018b08ff007988 */ /* 0x000fe80008000006 */
[----:B------:R-:W-:Y:S01]  /*36a0*/  STS.U8 [UR6+0x18c], R9 ;  /* 0x00018c09ff007988 */ /* 0x000fe20008000006 */
[----:B-1----:R-:W-:-:S03]  /*36b0*/  IMAD.U32 R7, RZ, RZ, UR4 ;  /* 0x00000004ff077e24 */ /* 0x002fc6000f8e00ff */
[----:B------:R-:W-:Y:S04]  /*36c0*/  STS.U8 [UR6+0x18d], R10 ;  /* 0x00018d0aff007988 */ /* 0x000fe80008000006 */
[----:B------:R1:W-:Y:S02]  /*36d0*/  STS.U8 [UR6+0x18e], R11 ;  /* 0x00018e0bff007988 */ /* 0x0003e40008000006 */
[----:B-1----:R-:W-:Y:S02]  /*36e0*/  IMAD.U32 R11, RZ, RZ, UR9 ;  /* 0x00000009ff0b7e24 */ /* 0x002fe4000f8e00ff */
[----:B------:R-:W-:Y:S04]  /*36f0*/  STS.U8 [UR6+0x18f], R12 ;  /* 0x00018f0cff007988 */ /* 0x000fe80008000006 */
        /* <DEDUP_REMOVED lines=48> */
[----:B------:R-:W-:-:S03]  /*3a00*/  USHF.R.U64 UR10, UR4, 0x8, UR5 ;  /* 0x00000008040a7899 */ /* 0x000fc60008001205 */
[----:B------:R-:W4:Y:S03]  /*3a10*/  LDS.U8 R8, [UR6+0xcc] ;  /* 0x0000cc06ff087984 */ /* 0x000f260008000000 */
[----:B------:R-:W-:Y:S01]  /*3a20*/  IMAD.U32 R9, RZ, RZ, UR10 ;  /* 0x0000000aff097e24 */ /* 0x000fe2000f8e00ff */
        /* <DEDUP_REMOVED lines=11> */
[----:B------:R-:W4:Y:S01]  /*3ae0*/  LDS.U8 R27, [UR6+0xd3] ;  /* 0x0000d306ff1b7984 */ /* 0x000f220008000000 */
[----:B------:R-:W-:-:S02]  /*3af0*/  USHF.R.U32.HI UR11, URZ, 0x8, UR5 ;  /* 0x00000008ff0b7899 */ /* 0x000fc40008011605 */
[----:B------:R-:W-:Y:S02]  /*3b00*/  USHF.R.U64 UR4, UR4, 0x18, UR5 ;  /* 0x0000001804047899 */ /* 0x000fe40008001205 */
[----:B------:R-:W-:Y:S02]  /*3b10*/  USHF.R.U32.HI UR10, URZ, 0x10, UR5 ;  /* 0x00000010ff0a7899 */ /* 0x000fe40008011605 */
[----:B------:R-:W-:Y:S01]  /*3b20*/  USHF.R.U32.HI UR9, URZ, 0x18, UR5 ;  /* 0x00000018ff097899 */ /* 0x000fe20008011605 */
[----:B0-----:R0:W-:Y:S04]  /*3b30*/  STS.U8 [UR6+0x199], R21 ;  /* 0x00019915ff007988 */ /* 0x0011e80008000006 */
[----:B---3--:R3:W-:Y:S04]  /*3b40*/  STS.U8 [UR6+0x1a3], R38 ;  /* 0x0001a326ff007988 */ /* 0x0087e80008000006 */
[----:B-----5:R5:W-:Y:S01]  /*3b50*/  STS.U8 [UR6+0x1a4], R39 ;  /* 0x0001a427ff007988 */ /* 0x020be20008000006 */
[----:B0-----:R-:W-:-:S03]  /*3b60*/  IMAD.U32 R21, RZ, RZ, UR4 ;  /* 0x00000004ff157e24 */ /* 0x001fc6000f8e00ff */
[----:B------:R0:W-:Y:S01]  /*3b70*/  STS.U8 [UR6+0x1a5], R40 ;  /* 0x0001a528ff007988 */ /* 0x0001e20008000006 */
[----:B---3--:R-:W-:Y:S02]  /*3b80*/  IMAD.U32 R38, RZ, RZ, UR11 ;  /* 0x0000000bff267e24 */ /* 0x008fe4000f8e00ff */
[----:B-----5:R-:W-:Y:S02]  /*3b90*/  IMAD.U32 R39, RZ, RZ, UR10 ;  /* 0x0000000aff277e24 */ /* 0x020fe4000f8e00ff */
[----:B0-----:R-:W-:Y:S01]  /*3ba0*/  IMAD.U32 R40, RZ, RZ, UR9 ;  /* 0x00000009ff287e24 */ /* 0x001fe2000f8e00ff */
        /* <DEDUP_REMOVED lines=30> */
[----:B------:R0:W-:Y:S02]  /*3d90*/  STS.U8 [UR6+0x19a], R22 ;  /* 0x00019a16ff007988 */ /* 0x0001e40008000006 */
[----:B0-----:R-:W-:-:S02]  /*3da0*/  IMAD.U32 R22, RZ, RZ, UR5 ;  /* 0x00000005ff167e24 */ /* 0x001fc4000f8e00ff */
[----:B------:R0:W-:Y:S04]  /*3db0*/  STS.U8 [UR6+0x1b4], R8 ;  /* 0x0001b408ff007988 */ /* 0x0001e80008000006 */
[----:B------:R1:W-:Y:S04]  /*3dc0*/  STS.U8 [UR6+0x1d4], R22 ;  /* 0x0001d416ff007988 */ /* 0x0003e80008000006 */
[----:B------:R2:W-:Y:S01]  /*3dd0*/  STS.U8 [UR6+0x1b5], R9 ;  /* 0x0001b509ff007988 */ /* 0x0005e20008000006 */
[----:B0-----:R-:W-:-:S03]  /*3de0*/  IMAD.MOV.U32 R8, RZ, RZ, 0x1f83d9ab ;  /* 0x1f83d9abff087424 */ /* 0x001fc600078e00ff */
[----:B------:R0:W-:Y:S01]  /*3df0*/  STS.U8 [UR6+0x1b7], R23 ;  /* 0x0001b717ff007988 */ /* 0x0001e20008000006 */
[----:B-1----:R-:W-:-:S03]  /*3e00*/  IMAD.MOV.U32 R22, RZ, RZ, 0x6a09e667 ;  /* 0x6a09e667ff167424 */ /* 0x002fc600078e00ff */
[----:B------:R1:W-:Y:S01]  /*3e10*/  STS.U8 [UR6+0x1b8], R24 ;  /* 0x0001b818ff007988 */ /* 0x0003e20008000006 */
[----:B--2---:R-:W-:-:S03]  /*3e20*/  IMAD.MOV.U32 R9, RZ, RZ, 0x5be0cd19 ;  /* 0x5be0cd19ff097424 */ /* 0x004fc600078e00ff */
[----:B------:R2:W-:Y:S01]  /*3e30*/  STS.U8 [UR6+0x1b9], R25 ;  /* 0x0001b919ff007988 */ /* 0x0005e20008000006 */
[----:B0-----:R-:W-:-:S03]  /*3e40*/  IMAD.MOV.U32 R23, RZ, RZ, -0x4498517b ;  /* 0xbb67ae85ff177424 */ /* 0x001fc600078e00ff */
[----:B------:R0:W-:Y:S01]  /*3e50*/  STS.U8 [UR6+0x1ba], R26 ;  /* 0x0001ba1aff007988 */ /* 0x0001e20008000006 */
[----:B-1----:R-:W-:-:S03]  /*3e60*/  IMAD.MOV.U32 R24, RZ, RZ, 0x3c6ef372 ;  /* 0x3c6ef372ff187424 */ /* 0x002fc600078e00ff */
[----:B------:R1:W-:Y:S01]  /*3e70*/  STS.U8 [UR6+0x1bb], R27 ;  /* 0x0001bb1bff007988 */ /* 0x0003e20008000006 */
[----:B--2---:R-:W-:Y:S02]  /*3e80*/  IMAD.MOV.U32 R25, RZ, RZ, -0x5ab00ac6 ;  /* 0xa54ff53aff197424 */ /* 0x004fe400078e00ff */
[----:B0-----:R-:W-:Y:S01]  /*3e90*/  IMAD.MOV.U32 R26, RZ, RZ, 0x510e527f ;  /* 0x510e527fff1a7424 */ /* 0x001fe200078e00ff */
[----:B------:R-:W-:Y:S01]  /*3ea0*/  UMOV UR4, URZ ;  /* 0x000000ff00047c82 */ /* 0x000fe20008000000 */
[----:B-1----:R-:W-:-:S07]  /*3eb0*/  IMAD.MOV.U32 R27, RZ, RZ, -0x64fa9774 ;  /* 0x9b05688cff1b7424 */ /* 0x002fce00078e00ff */
.L_x_6:
[----:B------:R-:W0:Y:S01]  /*3ec0*/  S2UR UR10, SR_CgaCtaId ;  /* 0x00000000000a79c3 */ /* 0x000e220000008800 */
[----:B------:R-:W-:Y:S01]  /*3ed0*/  UMOV UR9, 0x400 ;  /* 0x0000040000097882 */ /* 0x000fe20000000000 */
[----:B------:R-:W-:Y:S01]  /*3ee0*/  UISETP.NE.AND UP0, UPT, UR4, 0x3, UPT ;  /* 0x000000030400788c */ /* 0x000fe2000bf05270 */
[----:B------:R-:W-:Y:S01]  /*3ef0*/  IMAD.MOV.U32 R32, RZ, RZ, RZ ;  /* 0x000000ffff207224 */ /* 0x000fe200078e00ff */
[----:B------:R-:W-:Y:S01]  /*3f00*/  UIADD3 UR5, UPT, UPT, UR9, 0xe8, URZ ;  /* 0x000000e809057890 */ /* 0x000fe2000fffe0ff */
[----:B------:R-:W-:Y:S01]  /*3f10*/  CS2R R20, SRZ ;  /* 0x0000000000147805 */ /* 0x000fe2000001ff00 */
[----:B------:R-:W-:Y:S01]  /*3f20*/  UMOV UR6, 0x30 ;  /* 0x0000003000067882 */ /* 0x000fe20000000000 */
[----:B------:R-:W-:Y:S01]  /*3f30*/  CS2R R10, SRZ ;  /* 0x00000000000a7805 */ /* 0x000fe2000001ff00 */
[----:B------:R-:W-:Y:S01]  /*3f40*/  USEL UR6, UR6, 0x40, !UP0 ;  /* 0x0000004006067887 */ /* 0x000fe2000c000000 */
[----:B------:R-:W-:Y:S02]  /*3f50*/  CS2R R12, SRZ ;  /* 0x00000000000c7805 */ /* 0x000fe4000001ff00 */
[----:B------:R-:W-:-:S02]  /*3f60*/  CS2R R14, SRZ ;  /* 0x00000000000e7805 */ /* 0x000fc4000001ff00 */
[----:B------:R-:W-:Y:S02]  /*3f70*/  CS2R R16, SRZ ;  /* 0x0000000000107805 */ /* 0x000fe4000001ff00 */
[----:B------:R-:W-:Y:S02]  /*3f80*/  CS2R R18, SRZ ;  /* 0x0000000000127805 */ /* 0x000fe4000001ff00 */
[----:B------:R-:W-:Y:S02]  /*3f90*/  CS2R R4, SRZ ;  /* 0x0000000000047805 */ /* 0x000fe4000001ff00 */
[----:B------:R-:W-:Y:S01]  /*3fa0*/  CS2R R6, SRZ ;  /* 0x0000000000067805 */ /* 0x000fe2000001ff00 */
[----:B------:R-:W-:Y:S02]  /*3fb0*/  UIADD3 UR11, UPT, UPT, -UR6, URZ, URZ ;  /* 0x000000ff060b7290 */ /* 0x000fe4000fffe1ff */
[----:B0-----:R-:W-:-:S04]  /*3fc0*/  ULEA UR5, UR10, UR5, 0x18 ;  /* 0x000000050a057291 */ /* 0x001fc8000f8ec0ff */
[----:B------:R-:W-:-:S04]  /*3fd0*/  ULEA UR5, UR4, UR5, 0x6 ;  /* 0x0000000504057291 */ /* 0x000fc8000f8e30ff */
[----:B------:R-:W-:-:S12]  /*3fe0*/  UIADD3 UR5, UPT, UPT, UR5, 0x1, URZ ;  /* 0x0000000105057890 */ /* 0x000fd8000fffe0ff */
.L_x_4:
[----:B------:R-:W-:Y:S01]  /*3ff0*/  LDS.U8 R28, [UR5+0x2] ;  /* 0x00000205ff1c7984 */ /* 0x000fe20008000000 */
[C---:B------:R-:W-:Y:S01]  /*4000*/  ISETP.EQ.AND P2, PT, R32.reuse, RZ, PT ;  /* 0x000000ff2000720c */ /* 0x040fe20003f42270 */
[----:B------:R-:W-:Y:S01]  /*4010*/  UIADD3 UR11, UPT, UPT, UR11, 0x4, URZ ;  /* 0x000000040b0b7890 */ /* 0x000fe2000fffe0ff */
[C---:B------:R-:W-:Y:S01]  /*4020*/  ISETP.EQ.AND P1, PT, R32.reuse, 0x4, PT ;  /* 0x000000042000780c */ /* 0x040fe20003f22270 */
[----:B------:R-:W0:Y:S01]  /*4030*/  LDS.U8 R29, [UR5+0x1] ;  /* 0x00000105ff1d7984 */ /* 0x000e220008000000 */
[C---:B------:R-:W-:Y:S01]  /*4040*/  ISETP.EQ.AND P4, PT, R32.reuse, 0x8, PT ;  /* 0x000000082000780c */ /* 0x040fe20003f82270 */
[----:B------:R-:W-:Y:S01]  /*4050*/  UISETP.NE.AND UP0, UPT, UR11, URZ, UPT ;  /* 0x000000ff0b00728c */ /* 0x000fe2000bf05270 */
[C---:B------:R-:W-:Y:S01]  /*4060*/  ISETP.EQ.AND P3, PT, R32.reuse, 0xc, PT ;  /* 0x0000000c2000780c */ /* 0x040fe20003f62270 */
[----:B------:R-:W-:Y:S01]  /*4070*/  LDS.U8 R30, [UR5] ;  /* 0x00000005ff1e7984 */ /* 0x000fe20008000000 */
[C---:B------:R-:W-:Y:S02]  /*4080*/  ISETP.EQ.AND P6, PT, R32.reuse, 0x10, PT ;  /* 0x000000102000780c */ /* 0x040fe40003fc2270 */
[C---:B------:R-:W-:Y:S01]  /*4090*/  ISETP.EQ.AND P5, PT, R32.reuse, 0x14, PT ;  /* 0x000000142000780c */ /* 0x040fe20003fa2270 */
[----:B------:R-:W1:Y:S01]  /*40a0*/  LDS.U8 R31, [UR5+-0x1] ;  /* 0xffffff05ff1f7984 */ /* 0x000e620008000000 */
[----:B------:R-:W-:Y:S01]  /*40b0*/  ISETP.EQ.AND P0, PT, R32, 0x18, PT ;  /* 0x000000182000780c */ /* 0x000fe20003f02270 */
[----:B------:R-:W-:Y:S01]  /*40c0*/  UIADD3 UR5, UPT, UPT, UR5, 0x4, URZ ;  /* 0x0000000405057890 */ /* 0x000fe2000fffe0ff */
[----:B0-----:R-:W-:-:S02]  /*40d0*/  PRMT R28, R29, 0x3340, R28 ;  /* 0x000033401d1c7816 */ /* 0x001fc4000000001c */
[----:B-1----:R-:W-:-:S04]  /*40e0*/  PRMT R31, R31, 0x3340, R30 ;  /* 0x000033401f1f7816 */ /* 0x002fc8000000001e */
[----:B------:R-:W-:-:S05]  /*40f0*/  PRMT R28, R31, 0x5410, R28 ;  /* 0x000054101f1c7816 */ /* 0x000fca000000001c */
[--C-:B------:R-:W-:Y:S01]  /*4100*/  @P2 IMAD.MOV.U32 R10, RZ, RZ, R28.reuse ;  /* 0x000000ffff0a2224 */ /* 0x100fe200078e001c */
[C---:B------:R-:W-:Y:S01]  /*4110*/  ISETP.EQ.AND P2, PT, R32.reuse, 0x1c, PT ;  /* 0x0000001c2000780c */ /* 0x040fe20003f42270 */
        /* <DEDUP_REMOVED lines=15> */
[----:B------:R-:W-:Y:S01]  /*4210*/  ISETP.EQ.AND P1, PT, R32, 0x34, PT ;  /* 0x000000342000780c */ /* 0x000fe20003f22270 */
[----:B------:R-:W-:-:S02]  /*4220*/  @P4 IMAD.MOV.U32 R18, RZ, RZ, R28 ;  /* 0x000000ffff124224 */ /* 0x000fc400078e001c */
[--C-:B------:R-:W-:Y:S02]  /*4230*/  @P3 IMAD.MOV.U32 R19, RZ, RZ, R28.reuse ;  /* 0x000000ffff133224 */ /* 0x100fe400078e001c */
[--C-:B------:R-:W-:Y:S02]  /*4240*/  @P6 IMAD.MOV.U32 R4, RZ, RZ, R28.reuse ;  /* 0x000000ffff046224 */ /* 0x100fe400078e001c */
[--C-:B------:R-:W-:Y:S02]  /*4250*/  @P5 IMAD.MOV.U32 R21, RZ, RZ, R28.reuse ;  /* 0x000000ffff155224 */ /* 0x100fe400078e001c */
[--C-:B------:R-:W-:Y:S02]  /*4260*/  @P0 IMAD.MOV.U32 R5, RZ, RZ, R28.reuse ;  /* 0x000000ffff050224 */ /* 0x100fe400078e001c */
[--C-:B------:R-:W-:Y:S02]  /*4270*/  @P2 IMAD.MOV.U32 R6, RZ, RZ, R28.reuse ;  /* 0x000000ffff062224 */ /* 0x100fe400078e001c */
[----:B------:R-:W-:-:S02]  /*4280*/  @P1 IMAD.MOV.U32 R7, RZ, RZ, R28 ;  /* 0x000000ffff071224 */ /* 0x000fc400078e001c */
[----:B------:R-:W-:Y:S01]  /*4290*/  VIADD R32, R32, 0x4 ;  /* 0x0000000420207836 */ /* 0x000fe20000000000 */
[----:B------:R-:W-:Y:S06]  /*42a0*/  BRA.U UP0, `(.L_x_4) ;  /* 0xfffffffd00507547 */ /* 0x000fec000b83ffff */
[----:B------:R-:W-:Y:S02]  /*42b0*/  UISETP.NE.AND UP0, UPT, UR4, URZ, UPT ;  /* 0x000000ff0400728c */ /* 0x000fe4000bf05270 */
[----:B------:R-:W-:Y:S02]  /*42c0*/  UISETP.NE.AND UP1, UPT, UR4, 0x3, UPT ;  /* 0x000000030400788c */ /* 0x000fe4000bf25270 */
[----:B------:R-:W-:Y:S02]  /*42d0*/  USEL UR5, URZ, 0x1, UP0 ;  /* 0x00000001ff057887 */ /* 0x000fe40008000000 */
[----:B------:R-:W-:Y:S02]  /*42e0*/  UISETP.NE.AND UP0, UPT, UR4, 0x3, UPT ;  /* 0x000000030400788c */ /* 0x000fe4000bf05270 */
[----:B------:R-:W-:-:S07]  /*42f0*/  USEL UR5, UR5, 0xa, UP1 ;  /* 0x0000000a05057887 */ /* 0x000fce0008800000 */
[----:B------:R-:W-:Y:S05]  /*4300*/  BRA.U UP0, `(.L_x_5) ;  /* 0x0000000100287547 */ /* 0x000fea000b800000 */
[----:B------:R-:W-:Y:S01]  /*4310*/  ULEA UR9, UR10, UR9, 0x18 ;  /* 0x000000090a097291 */ /* 0x000fe2000f8ec0ff */
[----:B------:R-:W-:-:S08]  /*4320*/  IMAD.MOV.U32 R28, RZ, RZ, 0x30 ;  /* 0x00000030ff1c7424 */ /* 0x000fd000078e00ff */
[----:B------:R0:W-:Y:S04]  /*4330*/  STS.64 [UR9+0x1d8], R22 ;  /* 0x0001d816ff007988 */ /* 0x0001e80008000a09 */
[----:B------:R0:W-:Y:S04]  /*4340*/  STS.128 [UR9+0x1e0], R24 ;  /* 0x0001e018ff007988 */ /* 0x0001e80008000c09 */
[----:B------:R0:W-:Y:S04]  /*4350*/  STS.U8 [UR9+0x238], R28 ;  /* 0x0002381cff007988 */ /* 0x0001e80008000009 */
[----:B------:R0:W-:Y:S04]  /*4360*/  STS.128 [UR9+0x1f0], R8 ;  /* 0x0001f008ff007988 */ /* 0x0001e80008000c09 */
[----:B------:R0:W-:Y:S04]  /*4370*/  STS.128 [UR9+0x200], R12 ;  /* 0x0002000cff007988 */ /* 0x0001e80008000c09 */
[----:B------:R0:W-:Y:S04]  /*4380*/  STS.128 [UR9+0x210], R16 ;  /* 0x00021010ff007988 */ /* 0x0001e80008000c09 */
[----:B------:R0:W-:Y:S04]  /*4390*/  STS.128 [UR9+0x220], R4 ;  /* 0x00022004ff007988 */ /* 0x0001e80008000c09 */
[----:B------:R0:W-:Y:S02]  /*43a0*/  STS.64 [UR9+0x230], R20 ;  /* 0x00023014ff007988 */ /* 0x0001e40008000a09 */
.L_x_5:
[----:B------:R-:W-:Y:S01]  /*43b0*/  IADD3 R30, PT, PT, R26, R22, R10 ;  /* 0x000000161a1e7210 */ /* 0x000fe20007ffe00a */
[----:B------:R-:W-:Y:S01]  /*43c0*/  UIADD3 UR4, UPT, UPT, UR4, 0x1, URZ ;  /* 0x0000000104047890 */ /* 0x000fe2000fffe0ff */
[----:B------:R-:W-:Y:S02]  /*43d0*/  IADD3 R37, PT, PT, R9, R25, R16 ;  /* 0x0000001909257210 */ /* 0x000fe40007ffe010 */
[----:B------:R-:W-:Y:S01]  /*43e0*/  SHF.R.W.U32 R34, R30, 0x10, R30 ;  /* 0x000000101e227819 */ /* 0x000fe20000001e1e */
[----:B------:R-:W-:Y:S01]  /*43f0*/  UISETP.NE.AND UP0, UPT, UR4, 0x4, UPT ;  /* 0x000000040400788c */ /* 0x000fe2000bf05270 */
[----:B0-----:R-:W-:Y:S02]  /*4400*/  LOP3.LUT R22, R37, UR5, RZ, 0x3c, !PT ;  /* 0x0000000525167c12 */ /* 0x001fe4000f8e3cff */
[----:B------:R-:W-:Y:S01]  /*4410*/  IADD3 R29, PT, PT, R27, R23, R12 ;  /* 0x000000171b1d7210 */ /* 0x000fe20007ffe00c */
[----:B------:R-:W-:Y:S01]  /*4420*/  VIADD R31, R34, 0x6a09e667 ;  /* 0x6a09e667221f7836 */ /* 0x000fe20000000000 */
[----:B------:R-:W-:-:S02]  /*4430*/  IADD3 R35, PT, PT, R8, R24, R14 ;  /* 0x0000001808237210 */ /* 0x000fc40007ffe00e */
[----:B------:R-:W-:Y:S02]  /*4440*/  SHF.R.W.U32 R38, R22, 0x10, R22 ;  /* 0x0000001016267819 */ /* 0x000fe40000001e16 */
[----:B------:R-:W-:Y:S02]  /*4450*/  SHF.R.W.U32 R24, R29, 0x10, R29 ;  /* 0x000000101d187819 */ /* 0x000fe40000001e1d */
[----:B------:R-:W-:Y:S01]  /*4460*/  LOP3.LUT R25, R35, UR6, RZ, 0x3c, !PT ;  /* 0x0000000623197c12 */ /* 0x000fe2000f8e3cff */
[----:B------:R-:W-:Y:S01]  /*4470*/  VIADD R22, R38, 0xa54ff53a ;  /* 0xa54ff53a26167836 */ /* 0x000fe20000000000 */
[----:B------:R-:W-:Y:S01]  /*4480*/  LOP3.LUT R23, R26, R31, RZ, 0x3c, !PT ;  /* 0x0000001f1a177212 */ /* 0x000fe200078e3cff */
[----:B------:R-:W-:Y:S01]  /*4490*/  VIADD R26, R24, 0xbb67ae85 ;  /* 0xbb67ae85181a7836 */ /* 0x000fe20000000000 */
[----:B------:R-:W-:Y:S02]  /*44a0*/  SHF.R.W.U32 R36, R25, 0x10, R25 ;  /* 0x0000001019247819 */ /* 0x000fe40000001e19 */
[----:B------:R-:W-:-:S02]  /*44b0*/  LOP3.LUT R9, R9, R22, RZ, 0x3c, !PT ;  /* 0x0000001609097212 */ /* 0x000fc400078e3cff */
[----:B------:R-:W-:Y:S01]  /*44c0*/  SHF.R.W.U32 R33, R23, 0xc, R23 ;  /* 0x0000000c17217819 */ /* 0x000fe20000001e17 */
[----:B------:R-:W-:Y:S01]  /*44d0*/  VIADD R25, R36, 0x3c6ef372 ;  /* 0x3c6ef37224197836 */ /* 0x000fe20000000000 */
[----:B------:R-:W-:Y:S02]  /*44e0*/  LOP3.LUT R27, R27, R26, RZ, 0x3c, !PT ;  /* 0x0000001a1b1b7212 */ /* 0x000fe400078e3cff */
[----:B------:R-:W-:Y:S02]  /*44f0*/  SHF.R.W.U32 R28, R9, 0xc, R9 ;  /* 0x0000000c091c7819 */ /* 0x000fe40000001e09 */
[----:B------:R-:W-:Y:S02]  /*4500*/  IADD3 R9, PT, PT, R33, R30, R11 ;  /* 0x0000001e21097210 */ /* 0x000fe40007ffe00b */
[----:B------:R-:W-:Y:S02]  /*4510*/  SHF.R.W.U32 R32, R27, 0xc, R27 ;  /* 0x0000000c1b207819 */ /* 0x000fe40000001e1b */
[----:B------:R-:W-:-:S02]  /*4520*/  LOP3.LUT R30, R8, R25, RZ, 0x3c, !PT ;  /* 0x00000019081e7212 */ /* 0x000fc400078e3cff */
[----:B------:R-:W-:Y:S02]  /*4530*/  IADD3 R27, PT, PT, R28, R37, R17 ;  /* 0x000000251c1b7210 */ /* 0x000fe40007ffe011 */
[----:B------:R-:W-:Y:S02]  /*4540*/  LOP3.LUT R8, R34, R9, RZ, 0x3c, !PT ;  /* 0x0000000922087212 */ /* 0x000fe400078e3cff */
[----:B------:R-:W-:Y:S02]  /*4550*/  IADD3 R23, PT, PT, R32, R29, R13 ;  /* 0x0000001d20177210 */ /* 0x000fe40007ffe00d */
[----:B------:R-:W-:Y:S02]  /*4560*/  SHF.R.W.U32 R30, R30, 0xc, R30 ;  /* 0x0000000c1e1e7819 */ /* 0x000fe40000001e1e */
[----:B------:R-:W-:Y:S02]  /*4570*/  LOP3.LUT R29, R38, R27, RZ, 0x3c, !PT ;  /* 0x0000001b261d7212 */ /* 0x000fe400078e3cff */
[----:B------:R-:W-:-:S02]  /*4580*/  SHF.R.W.U32 R8, R8, 0x8, R8 ;  /* 0x0000000808087819 */ /* 0x000fc40000001e08 */
[----:B------:R-:W-:Y:S02]  /*4590*/  LOP3.LUT R34, R24, R23, RZ, 0x3c, !PT ;  /* 0x0000001718227212 */ /* 0x000fe400078e3cff */
[----:B------:R-:W-:Y:S01]  /*45a0*/  IADD3 R37, PT, PT, R30, R35, R15 ;  /* 0x000000231e257210 */ /* 0x000fe20007ffe00f */
[----:B------:R-:W-:Y:S01]  /*45b0*/  IMAD.IADD R24, R31, 0x1, R8 ;  /* 0x000000011f187824 */ /* 0x000fe200078e0208 */
[----:B------:R-:W-:Y:S02]  /*45c0*/  SHF.R.W.U32 R29, R29, 0x8, R29 ;  /* 0x000000081d1d7819 */ /* 0x000fe40000001e1d */
[----:B------:R-:W-:Y:S02]  /*45d0*/  SHF.R.W.U32 R35, R34, 0x8, R34 ;  /* 0x0000000822237819 */ /* 0x000fe40000001e22 */
[----:B------:R-:W-:Y:S01]  /*45e0*/  LOP3.LUT R36, R36, R37, RZ, 0x3c, !PT ;  /* 0x0000002524247212 */ /* 0x000fe200078e3cff */
[----:B------:R-:W-:Y:S01]  /*45f0*/  IMAD.IADD R22, R22, 0x1, R29 ;  /* 0x0000000116167824 */ /* 0x000fe200078e021d */
[----:B------:R-:W-:Y:S01]  /*4600*/  LOP3.LUT R33, R33, R24, RZ, 0x3c, !PT ;  /* 0x0000001821217212 */ /* 0x000fe200078e3cff */
[----:B------:R-:W-:Y:S01]  /*4610*/  IMAD.IADD R39, R26, 0x1, R35 ;  /* 0x000000011a277824 */ /* 0x000fe200078e0223 */
[----:B------:R-:W-:-:S02]  /*4620*/  SHF.R.W.U32 R36, R36, 0x8, R36 ;  /* 0x0000000824247819 */ /* 0x000fc40000001e24 */
[----:B------:R-:W-:Y:S02]  /*4630*/  LOP3.LUT R28, R28, R22, RZ, 0x3c, !PT ;  /* 0x000000161c1c7212 */ /* 0x000fe400078e3cff */
[----:B------:R-:W-:Y:S01]  /*4640*/  SHF.R.W.U32 R34, R33, 0x7, R33 ;  /* 0x0000000721227819 */ /* 0x000fe20000001e21 */
[----:B------:R-:W-:Y:S01]  /*4650*/  IMAD.IADD R33, R25, 0x1, R36 ;  /* 0x0000000119217824 */ /* 0x000fe200078e0224 */
[----:B------:R-:W-:Y:S02]  /*4660*/  LOP3.LUT R32, R32, R39, RZ, 0x3c, !PT ;  /* 0x0000002720207212 */ /* 0x000fe400078e3cff */
[----:B------:R-:W-:Y:S02]  /*4670*/  SHF.R.W.U32 R31, R28, 0x7, R28 ;  /* 0x000000071c1f7819 */ /* 0x000fe40000001e1c */
[----:B------:R-:W-:Y:S02]  /*4680*/  IADD3 R26, PT, PT, R34, R27, R20 ;  /* 0x0000001b221a7210 */ /* 0x000fe40007ffe014 */
[----:B------:R-:W-:-:S02]  /*4690*/  SHF.R.W.U32 R32, R32, 0x7, R32 ;  /* 0x0000000720207819 */ /* 0x000fc40000001e20 */
[----:B------:R-:W-:Y:S02]  /*46a0*/  LOP3.LUT R25, R30, R33, RZ, 0x3c, !PT ;  /* 0x000000211e197212 */ /* 0x000fe400078e3cff */
[----:B------:R-:W-:Y:S02]  /*46b0*/  IADD3 R28, PT, PT, R31, R37, R6 ;  /* 0x000000251f1c7210 */ /* 0x000fe40007ffe006 */
[----:B------:R-:W-:Y:S02]  /*46c0*/  LOP3.LUT R38, R26, R36, RZ, 0x3c, !PT ;  /* 0x000000241a267212 */ /* 0x000fe400078e3cff */
[----:B------:R-:W-:Y:S02]  /*46d0*/  IADD3 R30, PT, PT, R32, R9, R18 ;  /* 0x00000009201e7210 */ /* 0x000fe40007ffe012 */
[----:B------:R-:W-:Y:S02]  /*46e0*/  SHF.R.W.U32 R36, R25, 0x7, R25 ;  /* 0x0000000719247819 */ /* 0x000fe40000001e19 */
[----:B------:R-:W-:-:S02]  /*46f0*/  LOP3.LUT R35, R28, R35, RZ, 0x3c, !PT ;  /* 0x000000231c237212 */ /* 0x000fc400078e3cff */
[----:B------:R-:W-:Y:S02]  /*4700*/  SHF.R.W.U32 R38, R38, 0x10, R38 ;  /* 0x0000001026267819 */ /* 0x000fe40000001e26 */
        /* <DEDUP_REMOVED lines=145> */
[----:B------:R-:W-:Y:S02]  /*5020*/  IADD3 R31, PT, PT, R24, R22, R7 ;  /* 0x00000016181f7210 */ /* 0x000fe40007ffe007 */
[----:B------:R-:W-:Y:S01]  /*5030*/  SHF.R.W.U32 R26, R33, 0x10, R33 ;  /* 0x00000010211a7819 */ /* 0x000fe20000001e21 */
[----:B------:R-:W-:Y:S01]  /*5040*/  IMAD.IADD R33, R34, 0x1, R30 ;  /* 0x0000000122217824 */ /* 0x000fe200078e021e */
        /* <DEDUP_REMOVED lines=133> */
[----:B------:R-:W-:Y:S02]  /*58a0*/  IADD3 R27, PT, PT, R32, R36, R15 ;  /* 0x00000024201b7210 */ /* 0x000fe40007ffe00f */
[----:B------:R-:W-:Y:S02]  /*58b0*/  LOP3.LUT R31, R24, R37, RZ, 0x3c, !PT ;  /* 0x00000025181f7212 */ /* 0x000fe400078e3cff */
[----:B------:R-:W-:Y:S02]  /*58c0*/  LOP3.LUT R38, R25, R38, RZ, 0x3c, !PT ;  /* 0x0000002619267212 */ /* 0x000fe400078e3cff */
[----:B------:R-:W-:Y:S02]  /*58d0*/  IADD3 R24, PT, PT, R29, R9, R14 ;  /* 0x000000091d187210 */ /* 0x000fe40007ffe00e */
[----:B------:R-:W-:Y:S02]  /*58e0*/  LOP3.LUT R36, R27, R34, RZ, 0x3c, !PT ;  /* 0x000000221b247212 */ /* 0x000fe400078e3cff */
[----:B------:R-:W-:-:S02]  /*58f0*/  SHF.R.W.U32 R31, R31, 0x7, R31 ;  /* 0x000000071f1f7819 */ /* 0x000fc40000001e1f */
        /* <DEDUP_REMOVED lines=121> */
[----:B------:R-:W-:Y:S02]  /*6090*/  IADD3 R36, PT, PT, R28, R24, R13 ;  /* 0x000000181c247210 */ /* 0x000fe40007ffe00d */
[----:B------:R-:W-:Y:S01]  /*60a0*/  LOP3.LUT R35, R35, R34, RZ, 0x3c, !PT ;  /* 0x0000002223237212 */ /* 0x000fe200078e3cff */
[----:B------:R-:W-:Y:S01]  /*60b0*/  IMAD.IADD R9, R9, 0x1, R8 ;  /* 0x0000000109097824 */ /* 0x000fe200078e0208 */
[----:B------:R-:W-:Y:S02]  /*60c0*/  SHF.R.W.U32 R26, R26, 0x8, R26 ;  /* 0x000000081a1a7819 */ /* 0x000fe40000001e1a */
[----:B------:R-:W-:Y:S02]  /*60d0*/  LOP3.LUT R37, R37, R36, RZ, 0x3c, !PT ;  /* 0x0000002425257212 */ /* 0x000fe400078e3cff */
[----:B------:R-:W-:Y:S01]  /*60e0*/  SHF.R.W.U32 R33, R35, 0x8, R35 ;  /* 0x0000000823217819 */ /* 0x000fe20000001e23 */
[----:B------:R-:W-:Y:S01]  /*60f0*/  IMAD.IADD R31, R31, 0x1, R26 ;  /* 0x000000011f1f7824 */ /* 0x000fe200078e021a */
[----:B------:R-:W-:-:S02]  /*6100*/  LOP3.LUT R30, R30, R9, RZ, 0x3c, !PT ;  /* 0x000000091e1e7212 */ /* 0x000fc400078e3cff */
[----:B------:R-:W-:Y:S01]  /*6110*/  SHF.R.W.U32 R38, R37, 0x8, R37 ;  /* 0x0000000825267819 */ /* 0x000fe20000001e25 */
[----:B------:R-:W-:Y:S01]  /*6120*/  IMAD.IADD R24, R27, 0x1, R33 ;  /* 0x000000011b187824 */ /* 0x000fe200078e0221 */
[----:B------:R-:W-:Y:S02]  /*6130*/  LOP3.LUT R32, R32, R31, RZ, 0x3c, !PT ;  /* 0x0000001f20207212 */ /* 0x000fe400078e3cff */
[----:B------:R-:W-:Y:S01]  /*6140*/  SHF.R.W.U32 R30, R30, 0x7, R30 ;  /* 0x000000071e1e7819 */ /* 0x000fe20000001e1e */
[----:B------:R-:W-:Y:S01]  /*6150*/  IMAD.IADD R37, R29, 0x1, R38 ;  /* 0x000000011d257824 */ /* 0x000fe200078e0226 */
[----:B------:R-:W-:Y:S02]  /*6160*/  LOP3.LUT R27, R25, R24, RZ, 0x3c, !PT ;  /* 0x00000018191b7212 */ /* 0x000fe400078e3cff */
[----:B------:R-:W-:Y:S02]  /*6170*/  SHF.R.W.U32 R29, R32, 0x7, R32 ;  /* 0x00000007201d7819 */ /* 0x000fe40000001e20 */
[----:B------:R-:W-:-:S02]  /*6180*/  IADD3 R25, PT, PT, R30, R34, R19 ;  /* 0x000000221e197210 */ /* 0x000fc40007ffe013 */
[----:B------:R-:W-:Y:S02]  /*6190*/  LOP3.LUT R28, R28, R37, RZ, 0x3c, !PT ;  /* 0x000000251c1c7212 */ /* 0x000fe400078e3cff */
[----:B------:R-:W-:Y:S02]  /*61a0*/  SHF.R.W.U32 R34, R27, 0x7, R27 ;  /* 0x000000071b227819 */ /* 0x000fe40000001e1b */
[----:B------:R-:W-:Y:S02]  /*61b0*/  IADD3 R22, PT, PT, R29, R22, R21 ;  /* 0x000000161d167210 */ /* 0x000fe40007ffe015 */
[----:B------:R-:W-:Y:S02]  /*61c0*/  LOP3.LUT R32, R25, R38, RZ, 0x3c, !PT ;  /* 0x0000002619207212 */ /* 0x000fe400078e3cff */
[----:B------:R-:W-:Y:S02]  /*61d0*/  SHF.R.W.U32 R35, R28, 0x7, R28 ;  /* 0x000000071c237819 */ /* 0x000fe40000001e1c */
[----:B------:R-:W-:-:S02]  /*61e0*/  IADD3 R27, PT, PT, R34, R36, R5 ;  /* 0x00000024221b7210 */ /* 0x000fc40007ffe005 */
[----:B------:R-:W-:Y:S02]  /*61f0*/  LOP3.LUT R33, R22, R33, RZ, 0x3c, !PT ;  /* 0x0000002116217212 */ /* 0x000fe400078e3cff */
[----:B------:R-:W-:Y:S02]  /*6200*/  SHF.R.W.U32 R32, R32, 0x10, R32 ;  /* 0x0000001020207819 */ /* 0x000fe40000001e20 */
[----:B------:R-:W-:Y:S02]  /*6210*/  IADD3 R23, PT, PT, R35, R23, R18 ;  /* 0x0000001723177210 */ /* 0x000fe40007ffe012 */
[----:B------:R-:W-:Y:S01]  /*6220*/  LOP3.LUT R26, R27, R26, RZ, 0x3c, !PT ;  /* 0x0000001a1b1a7212 */ /* 0x000fe200078e3cff */
[----:B------:R-:W-:Y:S01]  /*6230*/  IMAD.IADD R31, R31, 0x1, R32 ;  /* 0x000000011f1f7824 */ /* 0x000fe200078e0220 */
[----:B------:R-:W-:Y:S02]  /*6240*/  SHF.R.W.U32 R33, R33, 0x10, R33 ;  /* 0x0000001021217819 */ /* 0x000fe40000001e21 */
[----:B------:R-:W-:-:S02]  /*6250*/  LOP3.LUT R8, R23, R8, RZ, 0x3c, !PT ;  /* 0x0000000817087212 */ /* 0x000fc400078e3cff */
[----:B------:R-:W-:Y:S01]  /*6260*/  SHF.R.W.U32 R36, R26, 0x10, R26 ;  /* 0x000000101a247819 */ /* 0x000fe20000001e1a */
[----:B------:R-:W-:Y:S01]  /*6270*/  IMAD.IADD R26, R37, 0x1, R33 ;  /* 0x00000001251a7824 */ /* 0x000fe200078e0221 */
[----:B------:R-:W-:Y:S02]  /*6280*/  LOP3.LUT R30, R30, R31, RZ, 0x3c, !PT ;  /* 0x0000001f1e1e7212 */ /* 0x000fe400078e3cff */
[----:B------:R-:W-:Y:S01]  /*6290*/  SHF.R.W.U32 R37, R8, 0x10, R8 ;  /* 0x0000001008257819 */ /* 0x000fe20000001e08 */
[----:B------:R-:W-:Y:S01]  /*62a0*/  IMAD.IADD R9, R9, 0x1, R36 ;  /* 0x0000000109097824 */ /* 0x000fe200078e0224 */
[----:B------:R-:W-:Y:S02]  /*62b0*/  LOP3.LUT R29, R29, R26, RZ, 0x3c, !PT ;  /* 0x0000001a1d1d7212 */ /* 0x000fe400078e3cff */
[----:B------:R-:W-:Y:S01]  /*62c0*/  SHF.R.W.U32 R30, R30, 0xc, R30 ;  /* 0x0000000c1e1e7819 */ /* 0x000fe20000001e1e */
[----:B------:R-:W-:Y:S01]  /*62d0*/  IMAD.IADD R28, R24, 0x1, R37 ;  /* 0x00000001181c7824 */ /* 0x000fe200078e0225 */
[----:B------:R-:W-:-:S02]  /*62e0*/  LOP3.LUT R34, R34, R9, RZ, 0x3c, !PT ;  /* 0x0000000922227212 */ /* 0x000fc400078e3cff */
[----:B------:R-:W-:Y:S02]  /*62f0*/  SHF.R.W.U32 R29, R29, 0xc, R29 ;  /* 0x0000000c1d1d7819 */ /* 0x000fe40000001e1d */
[----:B------:R-:W-:Y:S02]  /*6300*/  IADD3 R24, PT, PT, R30, R25, R20 ;  /* 0x000000191e187210 */ /* 0x000fe40007ffe014 */
[----:B------:R-:W-:Y:S02]  /*6310*/  LOP3.LUT R25, R35, R28, RZ, 0x3c, !PT ;  /* 0x0000001c23197212 */ /* 0x000fe400078e3cff */
[----:B------:R-:W-:Y:S02]  /*6320*/  SHF.R.W.U32 R34, R34, 0xc, R34 ;  /* 0x0000000c22227819 */ /* 0x000fe40000001e22 */
[----:B------:R-:W-:Y:S02]  /*6330*/  IADD3 R22, PT, PT, R29, R22, R11 ;  /* 0x000000161d167210 */ /* 0x000fe40007ffe00b */
[----:B------:R-:W-:-:S02]  /*6340*/  LOP3.LUT R8, R32, R24, RZ, 0x3c, !PT ;  /* 0x0000001820087212 */ /* 0x000fc400078e3cff */
[----:B------:R-:W-:Y:S02]  /*6350*/  SHF.R.W.U32 R25, R25, 0xc, R25 ;  /* 0x0000000c19197819 */ /* 0x000fe40000001e19 */
[----:B------:R-:W-:Y:S02]  /*6360*/  IADD3 R27, PT, PT, R34, R27, R15 ;  /* 0x0000001b221b7210 */ /* 0x000fe40007ffe00f */
[----:B------:R-:W-:Y:S02]  /*6370*/  LOP3.LUT R32, R33, R22, RZ, 0x3c, !PT ;  /* 0x0000001621207212 */ /* 0x000fe400078e3cff */
[----:B------:R-:W-:Y:S02]  /*6380*/  SHF.R.W.U32 R8, R8, 0x8, R8 ;  /* 0x0000000808087819 */ /* 0x000fe40000001e08 */
[----:B------:R-:W-:Y:S02]  /*6390*/  IADD3 R33, PT, PT, R25, R23, R6 ;  /* 0x0000001719217210 */ /* 0x000fe40007ffe006 */
[----:B------:R-:W-:Y:S01]  /*63a0*/  LOP3.LUT R36, R36, R27, RZ, 0x3c, !PT ;  /* 0x0000001b24247212 */ /* 0x000fe200078e3cff */
[----:B------:R-:W-:Y:S01]  /*63b0*/  IMAD.IADD R31, R31, 0x1, R8 ;  /* 0x000000011f1f7824 */ /* 0x000fe200078e0208 */
[----:B------:R-:W-:-:S02]  /*63c0*/  SHF.R.W.U32 R23, R32, 0x8, R32 ;  /* 0x0000000820177819 */ /* 0x000fc40000001e20 */
[----:B------:R-:W-:Y:S02]  /*63d0*/  SHF.R.W.U32 R36, R36, 0x8, R36 ;  /* 0x0000000824247819 */ /* 0x000fe40000001e24 */
[----:B------:R-:W-:Y:S01]  /*63e0*/  LOP3.LUT R32, R37, R33, RZ, 0x3c, !PT ;  /* 0x0000002125207212 */ /* 0x000fe200078e3cff */
[----:B------:R-:W-:Y:S01]  /*63f0*/  IMAD.IADD R26, R26, 0x1, R23 ;  /* 0x000000011a1a7824 */ /* 0x000fe200078e0217 */
[----:B------:R-:W-:Y:S01]  /*6400*/  LOP3.LUT R30, R30, R31, RZ, 0x3c, !PT ;  /* 0x0000001f1e1e7212 */ /* 0x000fe200078e3cff */
[----:B------:R-:W-:Y:S01]  /*6410*/  IMAD.IADD R37, R9, 0x1, R36 ;  /* 0x0000000109257824 */ /* 0x000fe200078e0224 */
[----:B------:R-:W-:Y:S02]  /*6420*/  SHF.R.W.U32 R39, R32, 0x8, R32 ;  /* 0x0000000820277819 */ /* 0x000fe40000001e20 */
[----:B------:R-:W-:Y:S02]  /*6430*/  LOP3.LUT R9, R29, R26, RZ, 0x3c, !PT ;  /* 0x0000001a1d097212 */ /* 0x000fe400078e3cff */
[----:B------:R-:W-:Y:S01]  /*6440*/  SHF.R.W.U32 R29, R30, 0x7, R30 ;  /* 0x000000071e1d7819 */ /* 0x000fe20000001e1e */
[----:B------:R-:W-:Y:S01]  /*6450*/  IMAD.IADD R28, R28, 0x1, R39 ;  /* 0x000000011c1c7824 */ /* 0x000fe200078e0227 */
[----:B------:R-:W-:-:S02]  /*6460*/  LOP3.LUT R34, R34, R37, RZ, 0x3c, !PT ;  /* 0x0000002522227212 */ /* 0x000fc400078e3cff */
[----:B------:R-:W-:Y:S02]  /*6470*/  IADD3 R22, PT, PT, R29, R22, R14 ;  /* 0x000000161d167210 */ /* 0x000fe40007ffe00e */
[----:B------:R-:W-:Y:S02]  /*6480*/  SHF.R.W.U32 R30, R9, 0x7, R9 ;  /* 0x00000007091e7819 */ /* 0x000fe40000001e09 */
[----:B------:R-:W-:Y:S02]  /*6490*/  LOP3.LUT R25, R25, R28, RZ, 0x3c, !PT ;  /* 0x0000001c19197212 */ /* 0x000fe400078e3cff */
[----:B------:R-:W-:Y:S02]  /*64a0*/  SHF.R.W.U32 R35, R34, 0x7, R34 ;  /* 0x0000000722237819 */ /* 0x000fe40000001e22 */
[----:B------:R-:W-:Y:S02]  /*64b0*/  LOP3.LUT R32, R22, R39, RZ, 0x3c, !PT ;  /* 0x0000002716207212 */ /* 0x000fe400078e3cff */
[----:B------:R-:W-:-:S02]  /*64c0*/  IADD3 R9, PT, PT, R30, R33, R12 ;  /* 0x000000211e097210 */ /* 0x000fc40007ffe00c */
[----:B------:R-:W-:Y:S02]  /*64d0*/  SHF.R.W.U32 R33, R25, 0x7, R25 ;  /* 0x0000000719217819 */ /* 0x000fe40000001e19 */
[----:B------:R-:W-:Y:S02]  /*64e0*/  IADD3 R24, PT, PT, R35, R24, R7 ;  /* 0x0000001823187210 */ /* 0x000fe40007ffe007 */
[----:B------:R-:W-:Y:S02]  /*64f0*/  SHF.R.W.U32 R32, R32, 0x10, R32 ;  /* 0x0000001020207819 */ /* 0x000fe40000001e20 */
[----:B------:R-:W-:Y:S02]  /*6500*/  LOP3.LUT R36, R9, R36, RZ, 0x3c, !PT ;  /* 0x0000002409247212 */ /* 0x000fe400078e3cff */
[----:B------:R-:W-:Y:S02]  /*6510*/  IADD3 R27, PT, PT, R33, R27, R10 ;  /* 0x0000001b211b7210 */ /* 0x000fe40007ffe00a */
[----:B------:R-:W-:Y:S01]  /*6520*/  LOP3.LUT R34, R24, R23, RZ, 0x3c, !PT ;  /* 0x0000001718227212 */ /* 0x000fe200078e3cff */
[----:B------:R-:W-:Y:S01]  /*6530*/  IMAD.IADD R23, R37, 0x1, R32 ;  /* 0x0000000125177824 */ /* 0x000fe200078e0220 */
[----:B------:R-:W-:-:S02]  /*6540*/  SHF.R.W.U32 R36, R36, 0x10, R36 ;  /* 0x0000001024247819 */ /* 0x000fc40000001e24 */
[----:B------:R-:W-:Y:S02]  /*6550*/  LOP3.LUT R8, R27, R8, RZ, 0x3c, !PT ;  /* 0x000000081b087212 */ /* 0x000fe400078e3cff */
        /* <DEDUP_REMOVED lines=17> */
[----:B------:R-:W-:Y:S02]  /*6670*/  SHF.R.W.U32 R22, R32, 0x8, R32 ;  /* 0x0000000820167819 */ /* 0x000fe40000001e20 */
[----:B------:R-:W-:Y:S02]  /*6680*/  IADD3 R38, PT, PT, R9, R27, R4 ;  /* 0x0000001b09267210 */ /* 0x000fe40007ffe004 */
[----:B------:R-:W-:Y:S01]  /*6690*/  LOP3.LUT R24, R36, R8, RZ, 0x3c, !PT ;  /* 0x0000000824187212 */ /* 0x000fe200078e3cff */
[----:B------:R-:W-:Y:S01]  /*66a0*/  IMAD.IADD R23, R23, 0x1, R22 ;  /* 0x0000000117177824 */ /* 0x000fe200078e0216 */
[----:B------:R-:W-:-:S02]  /*66b0*/  LOP3.LUT R34, R34, R33, RZ, 0x3c, !PT ;  /* 0x0000002122227212 */ /* 0x000fc400078e3cff */
[----:B------:R-:W-:Y:S02]  /*66c0*/  LOP3.LUT R29, R29, R38, RZ, 0x3c, !PT ;  /* 0x000000261d1d7212 */ /* 0x000fe400078e3cff */
[----:B------:R-:W-:Y:S02]  /*66d0*/  SHF.R.W.U32 R24, R24, 0x8, R24 ;  /* 0x0000000818187819 */ /* 0x000fe40000001e18 */
[----:B------:R-:W-:Y:S02]  /*66e0*/  SHF.R.W.U32 R34, R34, 0x8, R34 ;  /* 0x0000000822227819 */ /* 0x000fe40000001e22 */
[----:B------:R-:W-:Y:S01]  /*66f0*/  SHF.R.W.U32 R29, R29, 0x8, R29 ;  /* 0x000000081d1d7819 */ /* 0x000fe20000001e1d */
[----:B------:R-:W-:Y:S01]  /*6700*/  IMAD.IADD R32, R31, 0x1, R24 ;  /* 0x000000011f207824 */ /* 0x000fe200078e0218 */
[----:B------:R-:W-:Y:S01]  /*6710*/  LOP3.LUT R30, R30, R23, RZ, 0x3c, !PT ;  /* 0x000000171e1e7212 */ /* 0x000fe200078e3cff */
[----:B------:R-:W-:Y:S02]  /*6720*/  IMAD.IADD R28, R28, 0x1, R34 ;  /* 0x000000011c1c7824 */ /* 0x000fe400078e0222 */
[----:B------:R-:W-:Y:S01]  /*6730*/  IMAD.IADD R40, R26, 0x1, R29 ;  /* 0x000000011a287824 */ /* 0x000fe200078e021d */
[----:B------:R-:W-:-:S02]  /*6740*/  SHF.R.W.U32 R30, R30, 0x7, R30 ;  /* 0x000000071e1e7819 */ /* 0x000fc40000001e1e */
[----:B------:R-:W-:Y:S02]  /*6750*/  LOP3.LUT R27, R37, R32, RZ, 0x3c, !PT ;  /* 0x00000020251b7212 */ /* 0x000fe400078e3cff */
[----:B------:R-:W-:Y:S02]  /*6760*/  LOP3.LUT R35, R35, R28, RZ, 0x3c, !PT ;  /* 0x0000001c23237212 */ /* 0x000fe400078e3cff */
[----:B------:R-:W-:Y:S02]  /*6770*/  IADD3 R26, PT, PT, R30, R33, R5 ;  /* 0x000000211e1a7210 */ /* 0x000fe40007ffe005 */
[----:B------:R-:W-:Y:S02]  /*6780*/  LOP3.LUT R9, R9, R40, RZ, 0x3c, !PT ;  /* 0x0000002809097212 */ /* 0x000fe400078e3cff */
[----:B------:R-:W-:Y:S02]  /*6790*/  SHF.R.W.U32 R27, R27, 0x7, R27 ;  /* 0x000000071b1b7819 */ /* 0x000fe40000001e1b */
[----:B------:R-:W-:-:S02]  /*67a0*/  SHF.R.W.U32 R36, R35, 0x7, R35 ;  /* 0x0000000723247819 */ /* 0x000fc40000001e23 */
[----:B------:R-:W-:Y:S02]  /*67b0*/  LOP3.LUT R29, R26, R29, RZ, 0x3c, !PT ;  /* 0x0000001d1a1d7212 */ /* 0x000fe400078e3cff */
[----:B------:R-:W-:Y:S02]  /*67c0*/  SHF.R.W.U32 R9, R9, 0x7, R9 ;  /* 0x0000000709097819 */ /* 0x000fe40000001e09 */
[----:B------:R-:W-:Y:S02]  /*67d0*/  IADD3 R25, PT, PT, R27, R25, R18 ;  /* 0x000000191b197210 */ /* 0x000fe40007ffe012 */
[----:B------:R-:W-:Y:S02]  /*67e0*/  IADD3 R15, PT, PT, R36, R38, R15 ;  /* 0x00000026240f7210 */ /* 0x000fe40007ffe00f */
[----:B------:R-:W-:Y:S02]  /*67f0*/  SHF.R.W.U32 R29, R29, 0x10, R29 ;  /* 0x000000101d1d7819 */ /* 0x000fe40000001e1d */
[----:B------:R-:W-:-:S02]  /*6800*/  IADD3 R8, PT, PT, R9, R8, R11 ;  /* 0x0000000809087210 */ /* 0x000fc40007ffe00b */
[----:B------:R-:W-:Y:S01]  /*6810*/  LOP3.LUT R34, R25, R34, RZ, 0x3c, !PT ;  /* 0x0000002219227212 */ /* 0x000fe200078e3cff */
[----:B------:R-:W-:Y:S01]  /*6820*/  IMAD.IADD R5, R32, 0x1, R29 ;  /* 0x0000000120057824 */ /* 0x000fe200078e021d */
[----:B------:R-:W-:Y:S02]  /*6830*/  LOP3.LUT R24, R15, R24, RZ, 0x3c, !PT ;  /* 0x000000180f187212 */ /* 0x000fe400078e3cff */
[----:B------:R-:W-:Y:S02]  /*6840*/  LOP3.LUT R22, R8, R22, RZ, 0x3c, !PT ;  /* 0x0000001608167212 */ /* 0x000fe400078e3cff */
[----:B------:R-:W-:Y:S02]  /*6850*/  SHF.R.W.U32 R31, R34, 0x10, R34 ;  /* 0x00000010221f7819 */ /* 0x000fe40000001e22 */
[----:B------:R-:W-:Y:S02]  /*6860*/  SHF.R.W.U32 R24, R24, 0x10, R24 ;  /* 0x0000001018187819 */ /* 0x000fe40000001e18 */
[----:B------:R-:W-:Y:S01]  /*6870*/  SHF.R.W.U32 R11, R22, 0x10, R22 ;  /* 0x00000010160b7819 */ /* 0x000fe20000001e16 */
[----:B------:R-:W-:Y:S01]  /*6880*/  IMAD.IADD R18, R40, 0x1, R31 ;  /* 0x0000000128127824 */ /* 0x000fe200078e021f */
[----:B------:R-:W-:Y:S01]  /*6890*/  LOP3.LUT R30, R30, R5, RZ, 0x3c, !PT ;  /* 0x000000051e1e7212 */ /* 0x000fe200078e3cff */
[----:B------:R-:W-:-:S02]  /*68a0*/  IMAD.IADD R23, R23, 0x1, R24 ;  /* 0x0000000117177824 */ /* 0x000fc400078e0218 */
[----:B------:R-:W-:Y:S01]  /*68b0*/  IMAD.IADD R28, R28, 0x1, R11 ;  /* 0x000000011c1c7824 */ /* 0x000fe200078e020b */
[----:B------:R-:W-:Y:S02]  /*68c0*/  SHF.R.W.U32 R30, R30, 0xc, R30 ;  /* 0x0000000c1e1e7819 */ /* 0x000fe40000001e1e */
[----:B------:R-:W-:Y:S02]  /*68d0*/  LOP3.LUT R27, R27, R18, RZ, 0x3c, !PT ;  /* 0x000000121b1b7212 */ /* 0x000fe400078e3cff */
[----:B------:R-:W-:Y:S02]  /*68e0*/  LOP3.LUT R36, R36, R23, RZ, 0x3c, !PT ;  /* 0x0000001724247212 */ /* 0x000fe400078e3cff */
[----:B------:R-:W-:Y:S02]  /*68f0*/  IADD3 R21, PT, PT, R30, R26, R21 ;  /* 0x0000001a1e157210 */ /* 0x000fe40007ffe015 */
[----:B------:R-:W-:Y:S02]  /*6900*/  LOP3.LUT R9, R9, R28, RZ, 0x3c, !PT ;  /* 0x0000001c09097212 */ /* 0x000fe400078e3cff */
[----:B------:R-:W-:-:S02]  /*6910*/  SHF.R.W.U32 R27, R27, 0xc, R27 ;  /* 0x0000000c1b1b7819 */ /* 0x000fc40000001e1b */
[----:B------:R-:W-:Y:S02]  /*6920*/  SHF.R.W.U32 R36, R36, 0xc, R36 ;  /* 0x0000000c24247819 */ /* 0x000fe40000001e24 */
[----:B------:R-:W-:Y:S02]  /*6930*/  LOP3.LUT R29, R29, R21, RZ, 0x3c, !PT ;  /* 0x000000151d1d7212 */ /* 0x000fe400078e3cff */
[----:B------:R-:W-:Y:S02]  /*6940*/  SHF.R.W.U32 R9, R9, 0xc, R9 ;  /* 0x0000000c09097819 */ /* 0x000fe40000001e09 */
[----:B------:R-:W-:Y:S02]  /*6950*/  IADD3 R16, PT, PT, R27, R25, R16 ;  /* 0x000000191b107210 */ /* 0x000fe40007ffe010 */
[----:B------:R-:W-:Y:S02]  /*6960*/  IADD3 R15, PT, PT, R36, R15, R10 ;  /* 0x0000000f240f7210 */ /* 0x000fe40007ffe00a */
[----:B------:R-:W-:-:S02]  /*6970*/  SHF.R.W.U32 R10, R29, 0x8, R29 ;  /* 0x000000081d0a7819 */ /* 0x000fc40000001e1d */
[----:B------:R-:W-:Y:S02]  /*6980*/  IADD3 R8, PT, PT, R9, R8, R19 ;  /* 0x0000000809087210 */ /* 0x000fe40007ffe013 */
[----:B------:R-:W-:Y:S01]  /*6990*/  LOP3.LUT R31, R31, R16, RZ, 0x3c, !PT ;  /* 0x000000101f1f7212 */ /* 0x000fe200078e3cff */
[----:B------:R-:W-:Y:S01]  /*69a0*/  IMAD.IADD R5, R5, 0x1, R10 ;  /* 0x0000000105057824 */ /* 0x000fe200078e020a */
[----:B------:R-:W-:Y:S02]  /*69b0*/  LOP3.LUT R11, R11, R8, RZ, 0x3c, !PT ;  /* 0x000000080b0b7212 */ /* 0x000fe400078e3cff */
[----:B------:R-:W-:Y:S02]  /*69c0*/  LOP3.LUT R24, R24, R15, RZ, 0x3c, !PT ;  /* 0x0000000f18187212 */ /* 0x000fe400078e3cff */
[----:B------:R-:W-:Y:S02]  /*69d0*/  SHF.R.W.U32 R31, R31, 0x8, R31 ;  /* 0x000000081f1f7819 */ /* 0x000fe40000001e1f */
[----:B------:R-:W-:-:S02]  /*69e0*/  SHF.R.W.U32 R11, R11, 0x8, R11 ;  /* 0x000000080b0b7819 */ /* 0x000fc40000001e0b */
[----:B------:R-:W-:Y:S01]  /*69f0*/  SHF.R.W.U32 R24, R24, 0x8, R24 ;  /* 0x0000000818187819 */ /* 0x000fe20000001e18 */
[----:B------:R-:W-:Y:S01]  /*6a00*/  IMAD.IADD R18, R18, 0x1, R31 ;  /* 0x0000000112127824 */ /* 0x000fe200078e021f */
[----:B------:R-:W-:Y:S01]  /*6a10*/  LOP3.LUT R30, R30, R5, RZ, 0x3c, !PT ;  /* 0x000000051e1e7212 */ /* 0x000fe200078e3cff */
[----:B------:R-:W-:Y:S02]  /*6a20*/  IMAD.IADD R28, R28, 0x1, R11 ;  /* 0x000000011c1c7824 */ /* 0x000fe400078e020b */
[----:B------:R-:W-:Y:S01]  /*6a30*/  IMAD.IADD R23, R23, 0x1, R24 ;  /* 0x0000000117177824 */ /* 0x000fe200078e0218 */
[----:B------:R-:W-:Y:S02]  /*6a40*/  SHF.R.W.U32 R30, R30, 0x7, R30 ;  /* 0x000000071e1e7819 */ /* 0x000fe40000001e1e */
[----:B------:R-:W-:Y:S02]  /*6a50*/  LOP3.LUT R27, R27, R18, RZ, 0x3c, !PT ;  /* 0x000000121b1b7212 */ /* 0x000fe400078e3cff */
[----:B------:R-:W-:-:S02]  /*6a60*/  IADD3 R16, PT, PT, R30, R16, R17 ;  /* 0x000000101e107210 */ /* 0x000fc40007ffe011 */
[----:B------:R-:W-:Y:S02]  /*6a70*/  LOP3.LUT R9, R9, R28, RZ, 0x3c, !PT ;  /* 0x0000001c09097212 */ /* 0x000fe400078e3cff */
[----:B------:R-:W-:Y:S02]  /*6a80*/  LOP3.LUT R36, R36, R23, RZ, 0x3c, !PT ;  /* 0x0000001724247212 */ /* 0x000fe400078e3cff */
[----:B------:R-:W-:Y:S02]  /*6a90*/  SHF.R.W.U32 R27, R27, 0x7, R27 ;  /* 0x000000071b1b7819 */ /* 0x000fe40000001e1b */
[----:B------:R-:W-:Y:S02]  /*6aa0*/  LOP3.LUT R11, R16, R11, RZ, 0x3c, !PT ;  /* 0x0000000b100b7212 */ /* 0x000fe400078e3cff */
[----:B------:R-:W-:Y:S02]  /*6ab0*/  SHF.R.W.U32 R9, R9, 0x7, R9 ;  /* 0x0000000709097819 */ /* 0x000fe40000001e09 */
[----:B------:R-:W-:-:S02]  /*6ac0*/  SHF.R.W.U32 R36, R36, 0x7, R36 ;  /* 0x0000000724247819 */ /* 0x000fc40000001e24 */
[----:B------:R-:W-:Y:S02]  /*6ad0*/  IADD3 R13, PT, PT, R27, R8, R13 ;  /* 0x000000081b0d7210 */ /* 0x000fe40007ffe00d */
[----:B------:R-:W-:Y:S02]  /*6ae0*/  SHF.R.W.U32 R8, R11, 0x10, R11 ;  /* 0x000000100b087819 */ /* 0x000fe40000001e0b */
[----:B------:R-:W-:Y:S02]  /*6af0*/  IADD3 R15, PT, PT, R9, R15, R12 ;  /* 0x0000000f090f7210 */ /* 0x000fe40007ffe00c */
[----:B------:R-:W-:Y:S01]  /*6b00*/  IADD3 R20, PT, PT, R36, R21, R20 ;  /* 0x0000001524147210 */ /* 0x000fe20007ffe014 */
[----:B------:R-:W-:Y:S01]  /*6b10*/  IMAD.IADD R23, R23, 0x1, R8 ;  /* 0x0000000117177824 */ /* 0x000fe200078e0208 */
[----:B------:R-:W-:Y:S02]  /*6b20*/  LOP3.LUT R24, R13, R24, RZ, 0x3c, !PT ;  /* 0x000000180d187212 */ /* 0x000fe400078e3cff */
        /* <DEDUP_REMOVED lines=11> */
[----:B------:R-:W-:Y:S02]  /*6be0*/  IADD3 R25, PT, PT, R30, R16, R7 ;  /* 0x000000101e197210 */ /* 0x000fe40007ffe007 */
[----:B------:R-:W-:Y:S02]  /*6bf0*/  LOP3.LUT R9, R9, R18, RZ, 0x3c, !PT ;  /* 0x0000001209097212 */ /* 0x000fe400078e3cff */
[----:B------:R-:W-:Y:S02]  /*6c00*/  LOP3.LUT R36, R36, R5, RZ, 0x3c, !PT ;  /* 0x0000000524247212 */ /* 0x000fe400078e3cff */
[----:B------:R-:W-:Y:S02]  /*6c10*/  SHF.R.W.U32 R27, R27, 0xc, R27 ;  /* 0x0000000c1b1b7819 */ /* 0x000fe40000001e1b */
[----:B------:R-:W-:-:S02]  /*6c20*/  LOP3.LUT R8, R8, R25, RZ, 0x3c, !PT ;  /* 0x0000001908087212 */ /* 0x000fc400078e3cff */
[----:B------:R-:W-:Y:S02]  /*6c30*/  SHF.R.W.U32 R9, R9, 0xc, R9 ;  /* 0x0000000c09097819 */ /* 0x000fe40000001e09 */
[----:B------:R-:W-:Y:S02]  /*6c40*/  SHF.R.W.U32 R7, R36, 0xc, R36 ;  /* 0x0000000c24077819 */ /* 0x000fe40000001e24 */
[----:B------:R-:W-:Y:S02]  /*6c50*/  IADD3 R13, PT, PT, R27, R13, R14 ;  /* 0x0000000d1b0d7210 */ /* 0x000fe40007ffe00e */
[----:B------:R-:W-:Y:S02]  /*6c60*/  SHF.R.W.U32 R14, R8, 0x8, R8 ;  /* 0x00000008080e7819 */ /* 0x000fe40000001e08 */
[----:B------:R-:W-:Y:S02]  /*6c70*/  IADD3 R8, PT, PT, R9, R15, R6 ;  /* 0x0000000f09087210 */ /* 0x000fe40007ffe006 */
[----:B------:R-:W-:Y:S01]  /*6c80*/  IADD3 R4, PT, PT, R7, R20, R4 ;  /* 0x0000001407047210 */ /* 0x000fe20007ffe004 */
[----:B------:R-:W-:Y:S01]  /*6c90*/  IMAD.IADD R23, R23, 0x1, R14 ;  /* 0x0000000117177824 */ /* 0x000fe200078e020e */
[----:B------:R-:W-:-:S02]  /*6ca0*/  LOP3.LUT R11, R11, R8, RZ, 0x3c, !PT ;  /* 0x000000080b0b7212 */ /* 0x000fc400078e3cff */
[----:B------:R-:W-:Y:S02]  /*6cb0*/  LOP3.LUT R24, R24, R13, RZ, 0x3c, !PT ;  /* 0x0000000d18187212 */ /* 0x000fe400078e3cff */
[----:B------:R-:W-:Y:S02]  /*6cc0*/  LOP3.LUT R31, R31, R4, RZ, 0x3c, !PT ;  /* 0x000000041f1f7212 */ /* 0x000fe400078e3cff */
[----:B------:R-:W-:Y:S02]  /*6cd0*/  SHF.R.W.U32 R11, R11, 0x8, R11 ;  /* 0x000000080b0b7819 */ /* 0x000fe40000001e0b */
[----:B------:R-:W-:Y:S02]  /*6ce0*/  SHF.R.W.U32 R10, R24, 0x8, R24 ;  /* 0x00000008180a7819 */ /* 0x000fe40000001e18 */
[----:B------:R-:W-:Y:S01]  /*6cf0*/  SHF.R.W.U32 R6, R31, 0x8, R31 ;  /* 0x000000081f067819 */ /* 0x000fe20000001e1f */
[----:B------:R-:W-:Y:S01]  /*6d00*/  IMAD.IADD R18, R18, 0x1, R11 ;  /* 0x0000000112127824 */ /* 0x000fe200078e020b */
[-C--:B------:R-:W-:Y:S01]  /*6d10*/  LOP3.LUT R30, R30, R23.reuse, RZ, 0x3c, !PT ;  /* 0x000000171e1e7212 */ /* 0x080fe200078e3cff */
[----:B------:R-:W-:Y:S01]  /*6d20*/  IMAD.IADD R12, R12, 0x1, R10 ;  /* 0x000000010c0c7824 */ /* 0x000fe200078e020a */
[----:B------:R-:W-:Y:S01]  /*6d30*/  LOP3.LUT R23, R8, R23, RZ, 0x3c, !PT ;  /* 0x0000001708177212 */ /* 0x000fe200078e3cff */
[----:B------:R-:W-:Y:S01]  /*6d40*/  IMAD.IADD R24, R5, 0x1, R6 ;  /* 0x0000000105187824 */ /* 0x000fe200078e0206 */
[----:B------:R-:W-:-:S02]  /*6d50*/  LOP3.LUT R9, R9, R18, RZ, 0x3c, !PT ;  /* 0x0000001209097212 */ /* 0x000fc400078e3cff */
[----:B------:R-:W-:Y:S02]  /*6d60*/  LOP3.LUT R27, R27, R12, RZ, 0x3c, !PT ;  /* 0x0000000c1b1b7212 */ /* 0x000fe400078e3cff */
[----:B------:R-:W-:Y:S02]  /*6d70*/  LOP3.LUT R7, R7, R24, RZ, 0x3c, !PT ;  /* 0x0000001807077212 */ /* 0x000fe400078e3cff */
[----:B------:R-:W-:Y:S02]  /*6d80*/  SHF.R.W.U32 R8, R9, 0x7, R9 ;  /* 0x0000000709087819 */ /* 0x000fe40000001e09 */
[----:B------:R-:W-:Y:S02]  /*6d90*/  SHF.R.W.U32 R26, R30, 0x7, R30 ;  /* 0x000000071e1a7819 */ /* 0x000fe40000001e1e */
[----:B------:R-:W-:Y:S02]  /*6da0*/  SHF.R.W.U32 R7, R7, 0x7, R7 ;  /* 0x0000000707077819 */ /* 0x000fe40000001e07 */
[----:B------:R-:W-:-:S02]  /*6db0*/  SHF.R.W.U32 R9, R27, 0x7, R27 ;  /* 0x000000071b097819 */ /* 0x000fc40000001e1b */
[----:B------:R-:W-:Y:S02]  /*6dc0*/  LOP3.LUT R22, R4, R12, RZ, 0x3c, !PT ;  /* 0x0000000c04167212 */ /* 0x000fe400078e3cff */
[----:B------:R-:W-:Y:S02]  /*6dd0*/  LOP3.LUT R24, R13, R24, RZ, 0x3c, !PT ;  /* 0x000000180d187212 */ /* 0x000fe400078e3cff */
[----:B------:R-:W-:Y:S02]  /*6de0*/  LOP3.LUT R25, R25, R18, RZ, 0x3c, !PT ;  /* 0x0000001219197212 */ /* 0x000fe400078e3cff */
[----:B------:R-:W-:Y:S02]  /*6df0*/  LOP3.LUT R26, R26, R11, RZ, 0x3c, !PT ;  /* 0x0000000b1a1a7212 */ /* 0x000fe400078e3cff */
[----:B------:R-:W-:Y:S02]  /*6e00*/  LOP3.LUT R27, R7, R10, RZ, 0x3c, !PT ;  /* 0x0000000a071b7212 */ /* 0x000fe400078e3cff */
[----:B------:R-:W-:-:S02]  /*6e10*/  LOP3.LUT R8, R8, R14, RZ, 0x3c, !PT ;  /* 0x0000000e08087212 */ /* 0x000fc400078e3cff */
[----:B------:R-:W-:Y:S01]  /*6e20*/  LOP3.LUT R9, R9, R6, RZ, 0x3c, !PT ;  /* 0x0000000609097212 */ /* 0x000fe200078e3cff */
[----:B------:R-:W-:Y:S06]  /*6e30*/  BRA.U UP0, `(.L_x_6) ;  /* 0xffffffd100207547 */ /* 0x000fec000b83ffff */
.L_x_3:
[----:B---3--:R-:W-:Y:S05]  /*6e40*/  BSYNC.RECONVERGENT B0 ;  /* 0x0000000000007941 */ /* 0x008fea0003800200 */
.L_x_2:
[----:B------:R-:W0:Y:S08]  /*6e50*/  S2UR UR5, SR_CgaCtaId ;  /* 0x00000000000579c3 */ /* 0x000e300000008800 */
[----:B------:R-:W-:Y:S01]  /*6e60*/  BAR.SYNC.DEFER_BLOCKING 0x0 ;  /* 0x0000000000007b1d */ /* 0x000fe20000010000 */
[----:B------:R-:W-:Y:S02]  /*6e70*/  IMAD.MOV.U32 R31, RZ, RZ, RZ ;  /* 0x000000ffff1f7224 */ /* 0x000fe400078e00ff */
[----:B------:R-:W-:-:S03]  /*6e80*/  IMAD.MOV.U32 R32, RZ, RZ, RZ ;  /* 0x000000ffff207224 */ /* 0x000fc600078e00ff */
[----:B------:R-:W-:Y:S01]  /*6e90*/  UMOV UR4, 0x400 ;  /* 0x0000040000047882 */ /* 0x000fe20000000000 */
[----:B------:R-:W-:Y:S01]  /*6ea0*/  UMOV UR17, 0xc440 ;  /* 0x0000c44000117882 */ /* 0x000fe20000000000 */
[----:B0-----:R-:W-:-:S09]  /*6eb0*/  ULEA UR4, UR5, UR4, 0x18 ;  /* 0x0000000405047291 */ /* 0x001fd2000f8ec0ff */
[----:B------:R-:W0:Y:S01]  /*6ec0*/  LDS.U8 R30, [UR4+0x238] ;  /* 0x00023804ff1e7984 */ /* 0x000e220008000000 */
[----:B------:R-:W-:-:S05]  /*6ed0*/  UMOV UR4, URZ ;  /* 0x000000ff00047c82 */ /* 0x000fca0008000000 */
.L_x_26:
[----:B------:R-:W-:Y:S01]  /*6ee0*/  IMAD R4, RZ, RZ, -UR4 ;  /* 0x80000004ff047e24 */ /* 0x000fe2000f8e02ff */
[----:B------:R-:W-:Y:S01]  /*6ef0*/  BSSY.RECONVERGENT B0, `(.L_x_7) ;  /* 0x0000300000007945 */ /* 0x000fe20003800200 */
[----:B------:R-:W-:-:S05]  /*6f00*/  IMAD.MOV.U32 R5, RZ, RZ, 0xc440 ;  /* 0x0000c440ff057424 */ /* 0x000fca00078e00ff */
[----:B------:R-:W-:-:S04]  /*6f10*/  VIADDMNMX.U32 R4, R4, R5, 0x100, PT ;  /* 0x0000010004047446 */ /* 0x000fc80003800005 */
[----:B------:R-:W-:-:S13]  /*6f20*/  R2UR UR18, R4 ;  /* 0x00000000041272ca */ /* 0x000fda00000e0000 */
[----:B------:R-:W-:-:S04]  /*6f30*/  UIADD3 UR5, UPT, UPT, UR18, 0x3f, URZ ;  /* 0x0000003f12057890 */ /* 0x000fc8000fffe0ff */
[----:B------:R-:W-:-:S04]  /*6f40*/  USHF.R.U32.HI UR6, URZ, 0x6, UR5 ;  /* 0x00000006ff067899 */ /* 0x000fc80008011605 */
[----:B------:R-:W-:-:S06]  /*6f50*/  USHF.L.U32 UR10, UR6, 0x4, URZ ;  /* 0x00000004060a7899 */ /* 0x000fcc00080006ff */
[----:B------:R-:W-:-:S13]  /*6f60*/  ISETP.GE.U32.AND P0, PT, R2, UR10, PT ;  /* 0x0000000a02007c0c */ /* 0x000fda000bf06070 */
[----:B------:R-:W-:Y:S05]  /*6f70*/  @P0 BRA `(.L_x_8) ;  /* 0x0000002c00dc0947 */ /* 0x000fea0003800000 */
[----:B------:R-:W1:Y:S01]  /*6f80*/  I2F.U32.RP R6, UR6 ;  /* 0x0000000600067d06 */ /* 0x000e620008209000 */
[----:B------:R-:W-:Y:S01]  /*6f90*/  IMAD R33, RZ, RZ, -UR6 ;  /* 0x80000006ff217e24 */ /* 0x000fe2000f8e02ff */
[----:B------:R-:W-:Y:S01]  /*6fa0*/  ISETP.NE.U32.AND P0, PT, RZ, UR6, PT ;  /* 0x00000006ff007c0c */ /* 0x000fe2000bf05070 */
[----:B------:R-:W-:Y:S01]  /*6fb0*/  IMAD.U32 R36, RZ, RZ, UR4 ;  /* 0x00000004ff247e24 */ /* 0x000fe2000f8e00ff */
[----:B------:R-:W-:Y:S01]  /*6fc0*/  LOP3.LUT R35, RZ, UR6, RZ, 0x33, !PT ;  /* 0x00000006ff237c12 */ /* 0x000fe2000f8e33ff */
[----:B------:R-:W-:-:S03]  /*6fd0*/  IMAD.MOV.U32 R34, RZ, RZ, R2 ;  /* 0x000000ffff227224 */ /* 0x000fc600078e0002 */
[----:B------:R-:W-:Y:S01]  /*6fe0*/  SHF.R.U32.HI R36, RZ, 0x6, R36 ;  /* 0x00000006ff247819 */ /* 0x000fe20000011624 */
[----:B-1----:R-:W1:Y:S02]  /*6ff0*/  MUFU.RCP R6, R6 ;  /* 0x0000000600067308 */ /* 0x002e640000001000 */
[----:B-1----:R-:W-:-:S06]  /*7000*/  VIADD R4, R6, 0xffffffe ;  /* 0x0ffffffe06047836 */ /* 0x002fcc0000000000 */
[----:B------:R1:W2:Y:S02]  /*7010*/  F2I.FTZ.U32.TRUNC.NTZ R5, R4 ;  /* 0x0000000400057305 */ /* 0x0002a4000021f000 */
[----:B-1----:R-:W-:Y:S02]  /*7020*/  IMAD.MOV.U32 R4, RZ, RZ, RZ ;  /* 0x000000ffff047224 */ /* 0x002fe400078e00ff */
[----:B--2---:R-:W-:-:S04]  /*7030*/  IMAD R33, R33, R5, RZ ;  /* 0x0000000521217224 */ /* 0x004fc800078e02ff */
[----:B------:R-:W-:-:S07]  /*7040*/  IMAD.HI.U32 R33, R5, R33, R4 ;  /* 0x0000002105217227 */ /* 0x000fce00078e0004 */
.L_x_11:
[----:B------:R-:W-:Y:S01]  /*7050*/  IMAD.HI.U32 R4, R33, R34, RZ ;  /* 0x0000002221047227 */ /* 0x000fe200078e00ff */
[----:B------:R-:W-:Y:S03]  /*7060*/  BSSY.RECONVERGENT B1, `(.L_x_9) ;  /* 0x00002e5000017945 */ /* 0x000fe60003800200 */
[----:B------:R-:W-:-:S04]  /*7070*/  IMAD.MOV R5, RZ, RZ, -R4 ;  /* 0x000000ffff057224 */ /* 0x000fc800078e0a04 */
[----:B------:R-:W-:-:S05]  /*7080*/  IMAD R4, R5, UR6, R34 ;  /* 0x0000000605047c24 */ /* 0x000fca000f8e0222 */
[----:B------:R-:W-:-:S13]  /*7090*/  ISETP.GE.U32.AND P1, PT, R4, UR6, PT ;  /* 0x0000000604007c0c */ /* 0x000fda000bf26070 */
[----:B------:R-:W-:-:S05]  /*70a0*/  @P1 VIADD R4, R4, -UR6 ;  /* 0x8000000604041c36 */ /* 0x000fca0008000000 */
[----:B------:R-:W-:-:S13]  /*70b0*/  ISETP.GE.U32.AND P1, PT, R4, UR6, PT ;  /* 0x0000000604007c0c */ /* 0x000fda000bf26070 */
[----:B------:R-:W-:-:S05]  /*70c0*/  @P1 VIADD R4, R4, -UR6 ;  /* 0x8000000604041c36 */ /* 0x000fca0008000000 */
[----:B-1----:R-:W-:-:S05]  /*70d0*/  SEL R27, R35, R4, !P0 ;  /* 0x00000004231b7207 */ /* 0x002fca0004000000 */
[----:B------:R-:W-:-:S05]  /*70e0*/  IMAD.SHL.U32 R22, R27, 0x40, RZ ;  /* 0x000000401b167824 */ /* 0x000fca00078e00ff */
[----:B------:R-:W-:-:S13]  /*70f0*/  ISETP.GE.U32.AND P1, PT, R22, UR18, PT ;  /* 0x0000001216007c0c */ /* 0x000fda000bf26070 */
[----:B------:R-:W-:Y:S05]  /*7100*/  @P1 BRA `(.L_x_10) ;  /* 0x0000002c00681947 */ /* 0x000fea0003800000 */
[----:B------:R-:W1:Y:S01]  /*7110*/  I2F.U32.RP R6, UR6 ;  /* 0x0000000600067d06 */ /* 0x000e620008209000 */
[----:B------:R-:W2:Y:S01]  /*7120*/  S2UR UR9, SR_CgaCtaId ;  /* 0x00000000000979c3 */ /* 0x000ea20000008800 */
[----:B------:R-:W-:Y:S01]  /*7130*/  IMAD R7, RZ, RZ, -UR6 ;  /* 0x80000006ff077e24 */ /* 0x000fe2000f8e02ff */
[----:B------:R-:W-:Y:S01]  /*7140*/  UMOV UR5, 0x400 ;  /* 0x0000040000057882 */ /* 0x000fe20000000000 */
[----:B------:R-:W-:Y:S01]  /*7150*/  ISETP.NE.U32.AND P3, PT, RZ, UR6, PT ;  /* 0x00000006ff007c0c */ /* 0x000fe2000bf65070 */
[C---:B------:R-:W-:Y:S02]  /*7160*/  VIADD R21, R22.reuse, 0x20 ;  /* 0x0000002016157836 */ /* 0x040fe40000000000 */
[----:B------:R-:W-:Y:S01]  /*7170*/  VIADD R23, R22, 0x30 ;  /* 0x0000003016177836 */ /* 0x000fe20000000000 */
[----:B-1----:R-:W1:Y:S01]  /*7180*/  MUFU.RCP R6, R6 ;  /* 0x0000000600067308 */ /* 0x002e620000001000 */
[----:B--2---:R-:W-:Y:S02]  /*7190*/  ULEA UR11, UR9, UR5, 0x18 ;  /* 0x00000005090b7291 */ /* 0x004fe4000f8ec0ff */
[----:B------:R-:W-:-:S04]  /*71a0*/  UIADD3 UR5, UPT, UPT, UR5, 0x640, URZ ;  /* 0x0000064005057890 */ /* 0x000fc8000fffe0ff */
[----:B------:R-:W-:Y:S01]  /*71b0*/  ULEA UR5, UR9, UR5, 0x18 ;  /* 0x0000000509057291 */ /* 0x000fe2000f8ec0ff */
[----:B-1----:R-:W-:Y:S02]  /*71c0*/  VIADD R4, R6, 0xffffffe ;  /* 0x0ffffffe06047836 */ /* 0x002fe40000000000 */
[----:B------:R-:W-:Y:S02]  /*71d0*/  LDS.128 R8, [UR11+0x1f0] ;  /* 0x0001f00bff087984 */ /* 0x000fe40008000c00 */
[----:B------:R1:W2:Y:S02]  /*71e0*/  F2I.FTZ.U32.TRUNC.NTZ R5, R4 ;  /* 0x0000000400057305 */ /* 0x0002a4000021f000 */
[----:B------:R-:W-:Y:S04]  /*71f0*/  LDS.128 R12, [UR11+0x210] ;  /* 0x0002100bff0c7984 */ /* 0x000fe80008000c00 */
[----:B------:R-:W-:Y:S01]  /*7200*/  LDS.64 R28, [UR11+0x1d8] ;  /* 0x0001d80bff1c7984 */ /* 0x000fe20008000a00 */
[----:B-1----:R-:W-:-:S03]  /*7210*/  IMAD.MOV.U32 R4, RZ, RZ, RZ ;  /* 0x000000ffff047224 */ /* 0x002fc600078e00ff */
[----:B------:R-:W-:Y:S04]  /*7220*/  LDS.128 R16, [UR11+0x200] ;  /* 0x0002000bff107984 */ /* 0x000fe80008000c00 */
[----:B------:R-:W-:Y:S01]  /*7230*/  LDS.64 R24, [UR11+0x230] ;  /* 0x0002300bff187984 */ /* 0x000fe20008000a00 */
[----:B--2---:R-:W-:-:S04]  /*7240*/  IMAD R7, R7, R5, RZ ;  /* 0x0000000507077224 */ /* 0x004fc800078e02ff */
[----:B------:R-:W-:-:S06]  /*7250*/  IMAD.HI.U32 R7, R5, R7, R4 ;  /* 0x0000000705077227 */ /* 0x000fcc00078e0004 */
[----:B------:R-:W-:-:S04]  /*7260*/  IMAD.HI.U32 R37, R7, R34, RZ ;  /* 0x0000002207257227 */ /* 0x000fc800078e00ff */
[----:B------:R-:W-:-:S04]  /*7270*/  IMAD.MOV R5, RZ, RZ, -R37 ;  /* 0x000000ffff057224 */ /* 0x000fc800078e0a25 */
[----:B------:R-:W-:Y:S02]  /*7280*/  IMAD R20, R5, UR6, R34 ;  /* 0x0000000605147c24 */ /* 0x000fe4000f8e0222 */
[----:B------:R-:W1:Y:S03]  /*7290*/  LDS.128 R4, [UR11+0x1e0] ;  /* 0x0001e00bff047984 */ /* 0x000e660008000c00 */
[----:B------:R-:W-:-:S13]  /*72a0*/  ISETP.GE.U32.AND P1, PT, R20, UR6, PT ;  /* 0x0000000614007c0c */ /* 0x000fda000bf26070 */
[----:B------:R-:W-:Y:S02]  /*72b0*/  @P1 VIADD R20, R20, -UR6 ;  /* 0x8000000614141c36 */ /* 0x000fe40008000000 */
[----:B------:R-:W-:-:S03]  /*72c0*/  @P1 VIADD R37, R37, 0x1 ;  /* 0x0000000125251836 */ /* 0x000fc60000000000 */
[----:B------:R-:W-:Y:S01]  /*72d0*/  ISETP.GE.U32.AND P2, PT, R20, UR6, PT ;  /* 0x0000000614007c0c */ /* 0x000fe2000bf46070 */
[----:B------:R-:W-:-:S05]  /*72e0*/  VIADD R20, R22, 0x10 ;  /* 0x0000001016147836 */ /* 0x000fca0000000000 */
[----:B------:R-:W-:-:S07]  /*72f0*/  ISETP.GE.U32.AND P1, PT, R20, UR18, PT ;  /* 0x0000001214007c0c */ /* 0x000fce000bf26070 */
[----:B------:R-:W-:Y:S01]  /*7300*/  @P2 VIADD R37, R37, 0x1 ;  /* 0x0000000125252836 */ /* 0x000fe20000000000 */
[----:B------:R-:W-:Y:S02]  /*7310*/  @!P3 LOP3.LUT R37, RZ, UR6, RZ, 0x33, !PT ;  /* 0x00000006ff25bc12 */ /* 0x000fe4000f8e33ff */
[----:B------:R-:W-:Y:S02]  /*7320*/  ISETP.GE.U32.AND P2, PT, R21, UR18, PT ;  /* 0x0000001215007c0c */ /* 0x000fe4000bf46070 */
[----:B------:R-:W-:Y:S01]  /*7330*/  ISETP.GE.U32.AND P3, PT, R23, UR18, PT ;  /* 0x0000001217007c0c */ /* 0x000fe2000bf66070 */
[----:B------:R-:W-:Y:S01]  /*7340*/  IMAD R20, R37, 0x311, R36 ;  /* 0x0000031125147824 */ /* 0x000fe200078e0224 */
[----:B-1----:R-:W-:Y:S01]  /*7350*/  IADD3 R48, PT, PT, R9, R5, R12 ;  /* 0x0000000509307210 */ /* 0x002fe20007ffe00c */
[----:B------:R-:W-:Y:S01]  /*7360*/  IMAD R37, R37, 0x100, R22 ;  /* 0x0000010025257824 */ /* 0x000fe200078e0216 */
[----:B------:R-:W-:Y:S01]  /*7370*/  IADD3 R52, PT, PT, R7, R29, R16 ;  /* 0x0000001d07347210 */ /* 0x000fe20007ffe010 */
[----:B------:R-:W-:Y:S01]  /*7380*/  IMAD.IADD R27, R27, 0x1, R20 ;  /* 0x000000011b1b7824 */ /* 0x000fe200078e0214 */
[----:B------:R-:W-:Y:S01]  /*7390*/  LOP3.LUT R39, R48, 0xa, RZ, 0x3c, !PT ;  /* 0x0000000a30277812 */ /* 0x000fe200078e3cff */
[----:B------:R-:W1:Y:S01]  /*73a0*/  LDS.128 R20, [UR11+0x220] ;  /* 0x0002200bff147984 */ /* 0x000e620008000c00 */
[----:B------:R-:W-:-:S02]  /*73b0*/  IADD3 R40, PT, PT, R8, R4, R18 ;  /* 0x0000000408287210 */ /* 0x000fc40007ffe012 */
[----:B------:R-:W-:Y:S02]  /*73c0*/  SHF.R.W.U32 R39, R39, 0x10, R39 ;  /* 0x0000001027277819 */ /* 0x000fe40000001e27 */
[----:B------:R-:W-:Y:S02]  /*73d0*/  SHF.R.W.U32 R42, R52, 0x10, R52 ;  /* 0x00000010342a7819 */ /* 0x000fe40000001e34 */
[----:B0-----:R-:W-:Y:S01]  /*73e0*/  LOP3.LUT R45, R40, R30, RZ, 0x3c, !PT ;  /* 0x0000001e282d7212 */ /* 0x001fe200078e3cff */
[----:B------:R-:W-:Y:S01]  /*73f0*/  VIADD R38, R39, 0xa54ff53a ;  /* 0xa54ff53a27267836 */ /* 0x000fe20000000000 */
[----:B------:R-:W-:Y:S01]  /*7400*/  IADD3 R44, PT, PT, R6, R28, R10 ;  /* 0x0000001c062c7210 */ /* 0x000fe20007ffe00a */
[----:B------:R-:W-:Y:S01]  /*7410*/  VIADD R46, R42, 0xbb67ae85 ;  /* 0xbb67ae852a2e7836 */ /* 0x000fe20000000000 */
[----:B------:R-:W-:Y:S02]  /*7420*/  SHF.R.W.U32 R45, R45, 0x10, R45 ;  /* 0x000000102d2d7819 */ /* 0x000fe40000001e2d */
[----:B------:R-:W-:-:S02]  /*7430*/  LOP3.LUT R26, R9, R38, RZ, 0x3c, !PT ;  /* 0x00000026091a7212 */ /* 0x000fc400078e3cff */
[----:B------:R-:W-:Y:S01]  /*7440*/  LOP3.LUT R27, R44, R27, RZ, 0x3c, !PT ;  /* 0x0000001b2c1b7212 */ /* 0x000fe200078e3cff */
[----:B------:R-:W-:Y:S01]  /*7450*/  VIADD R50, R45, 0x3c6ef372 ;  /* 0x3c6ef3722d327836 */ /* 0x000fe20000000000 */
[----:B------:R-:W-:Y:S02]  /*7460*/  LOP3.LUT R55, R7, R46, RZ, 0x3c, !PT ;  /* 0x0000002e07377212 */ /* 0x000fe400078e3cff */
[----:B------:R-:W-:Y:S02]  /*7470*/  SHF.R.W.U32 R26, R26, 0xc, R26 ;  /* 0x0000000c1a1a7819 */ /* 0x000fe40000001e1a */
[----:B------:R-:W-:Y:S02]  /*7480*/  SHF.R.W.U32 R57, R27, 0x10, R27 ;  /* 0x000000101b397819 */ /* 0x000fe40000001e1b */
[----:B------:R-:W-:Y:S02]  /*7490*/  SHF.R.W.U32 R55, R55, 0xc, R55 ;  /* 0x0000000c37377819 */ /* 0x000fe40000001e37 */
[----:B------:R-:W-:Y:S01]  /*74a0*/  LOP3.LUT R49, R8, R50, RZ, 0x3c, !PT ;  /* 0x0000003208317212 */ /* 0x000fe200078e3cff */
[----:B------:R-:W-:Y:S01]  /*74b0*/  VIADD R27, R57, 0x6a09e667 ;  /* 0x6a09e667391b7836 */ /* 0x000fe20000000000 */
[----:B------:R-:W-:-:S02]  /*74c0*/  IADD3 R48, PT, PT, R26, R48, R13 ;  /* 0x000000301a307210 */ /* 0x000fc40007ffe00d */
[----:B------:R-:W-:Y:S02]  /*74d0*/  IADD3 R47, PT, PT, R55, R52, R17 ;  /* 0x00000034372f7210 */ /* 0x000fe40007ffe011 */
[----:B------:R-:W-:Y:S02]  /*74e0*/  SHF.R.W.U32 R49, R49, 0xc, R49 ;  /* 0x0000000c31317819 */ /* 0x000fe40000001e31 */
[----:B------:R-:W-:Y:S02]  /*74f0*/  LOP3.LUT R53, R39, R48, RZ, 0x3c, !PT ;  /* 0x0000003027357212 */ /* 0x000fe400078e3cff */
[----:B------:R-:W-:Y:S02]  /*7500*/  LOP3.LUT R41, R6, R27, RZ, 0x3c, !PT ;  /* 0x0000001b06297212 */ /* 0x000fe400078e3cff */
[----:B------:R-:W-:Y:S02]  /*7510*/  LOP3.LUT R39, R42, R47, RZ, 0x3c, !PT ;  /* 0x0000002f2a277212 */ /* 0x000fe400078e3cff */
[----:B------:R-:W-:-:S02]  /*7520*/  IADD3 R40, PT, PT, R49, R40, R19 ;  /* 0x0000002831287210 */ /* 0x000fc40007ffe013 */
[----:B------:R-:W-:Y:S02]  /*7530*/  SHF.R.W.U32 R53, R53, 0x8, R53 ;  /* 0x0000000835357819 */ /* 0x000fe40000001e35 */
[----:B------:R-:W-:Y:S02]  /*7540*/  SHF.R.W.U32 R41, R41, 0xc, R41 ;  /* 0x0000000c29297819 */ /* 0x000fe40000001e29 */
[----:B------:R-:W-:Y:S01]  /*7550*/  SHF.R.W.U32 R39, R39, 0x8, R39 ;  /* 0x0000000827277819 */ /* 0x000fe20000001e27 */
[----:B------:R-:W-:Y:S01]  /*7560*/  IMAD.IADD R51, R38, 0x1, R53 ;  /* 0x0000000126337824 */ /* 0x000fe200078e0235 */
[----:B------:R-:W-:Y:S02]  /*7570*/  LOP3.LUT R45, R45, R40, RZ, 0x3c, !PT ;  /* 0x000000282d2d7212 */ /* 0x000fe400078e3cff */
[----:B------:R-:W-:Y:S01]  /*7580*/  IADD3 R44, PT, PT, R41, R44, R11 ;  /* 0x0000002c292c7210 */ /* 0x000fe20007ffe00b */
[----:B------:R-:W-:Y:S01]  /*7590*/  IMAD.IADD R46, R46, 0x1, R39 ;  /* 0x000000012e2e7824 */ /* 0x000fe200078e0227 */
[----:B------:R-:W-:-:S02]  /*75a0*/  SHF.R.W.U32 R45, R45, 0x8, R45 ;  /* 0x000000082d2d7819 */ /* 0x000fc40000001e2d */
[----:B------:R-:W-:Y:S02]  /*75b0*/  LOP3.LUT R43, R26, R51, RZ, 0x3c, !PT ;  /* 0x000000331a2b7212 */ /* 0x000fe400078e3cff */
[----:B------:R-:W-:Y:S01]  /*75c0*/  LOP3.LUT R54, R57, R44, RZ, 0x3c, !PT ;  /* 0x0000002c39367212 */ /* 0x000fe200078e3cff */
[----:B------:R-:W-:Y:S01]  /*75d0*/  IMAD.IADD R50, R50, 0x1, R45 ;  /* 0x0000000132327824 */ /* 0x000fe200078e022d */
[----:B------:R-:W-:Y:S02]  /*75e0*/  LOP3.LUT R55, R55, R46, RZ, 0x3c, !PT ;  /* 0x0000002e37377212 */ /* 0x000fe400078e3cff */
[----:B------:R-:W-:Y:S02]  /*75f0*/  SHF.R.W.U32 R43, R43, 0x7, R43 ;  /* 0x000000072b2b7819 */ /* 0x000fe40000001e2b */
[----:B------:R-:W-:Y:S02]  /*7600*/  SHF.R.W.U32 R54, R54, 0x8, R54 ;  /* 0x0000000836367819 */ /* 0x000fe40000001e36 */
[----:B------:R-:W-:-:S02]  /*7610*/  SHF.R.W.U32 R55, R55, 0x7, R55 ;  /* 0x0000000737377819 */ /* 0x000fc40000001e37 */
[----:B------:R-:W-:Y:S01]  /*7620*/  LOP3.LUT R49, R49, R50, RZ, 0x3c, !PT ;  /* 0x0000003231317212 */ /* 0x000fe200078e3cff */
[----:B------:R-:W-:Y:S01]  /*7630*/  IMAD.IADD R26, R27, 0x1, R54 ;  /* 0x000000011b1a7824 */ /* 0x000fe200078e0236 */
[----:B-1----:R-:W-:Y:S02]  /*7640*/  IADD3 R40, PT, PT, R43, R40, R22 ;  /* 0x000000282b287210 */ /* 0x002fe40007ffe016 */
[----:B------:R-:W-:Y:S02]  /*7650*/  IADD3 R44, PT, PT, R55, R44, R14 ;  /* 0x0000002c372c7210 */ /* 0x000fe40007ffe00e */
[----:B------:R-:W-:Y:S02]  /*7660*/  SHF.R.W.U32 R49, R49, 0x7, R49 ;  /* 0x0000000731317819 */ /* 0x000fe40000001e31 */
[----:B------:R-:W-:Y:S02]  /*7670*/  LOP3.LUT R39, R40, R39, RZ, 0x3c, !PT ;  /* 0x0000002728277212 */ /* 0x000fe400078e3cff */
[----:B------:R-:W-:-:S02]  /*7680*/  LOP3.LUT R41, R41, R26, RZ, 0x3c, !PT ;  /* 0x0000001a29297212 */ /* 0x000fc400078e3cff */
[----:B------:R-:W-:Y:S02]  /*7690*/  LOP3.LUT R53, R44, R53, RZ, 0x3c, !PT ;  /* 0x000000352c357212 */ /* 0x000fe400078e3cff */
[----:B------:R-:W-:Y:S02]  /*76a0*/  IADD3 R47, PT, PT, R49, R47, R20 ;  /* 0x0000002f312f7210 */ /* 0x000fe40007ffe014 */
[----:B------:R-:W-:Y:S02]  /*76b0*/  SHF.R.W.U32 R39, R39, 0x10, R39 ;  /* 0x0000001027277819 */ /* 0x000fe40000001e27 */
[----:B------:R-:W-:Y:S02]  /*76c0*/  SHF.R.W.U32 R41, R41, 0x7, R41 ;  /* 0x0000000729297819 */ /* 0x000fe40000001e29 */
[----:B------:R-:W-:Y:S01]  /*76d0*/  SHF.R.W.U32 R53, R53, 0x10, R53 ;  /* 0x0000001035357819 */ /* 0x000fe20000001e35 */
[----:B------:R-:W-:Y:S01]  /*76e0*/  IMAD.IADD R27, R26, 0x1, R39 ;  /* 0x000000011a1b7824 */ /* 0x000fe200078e0227 */
[----:B------:R-:W-:-:S02]  /*76f0*/  LOP3.LUT R54, R47, R54, RZ, 0x3c, !PT ;  /* 0x000000362f367212 */ /* 0x000fc400078e3cff */
[----:B------:R-:W-:Y:S01]  /*7700*/  IADD3 R48, PT, PT, R41, R48, R24 ;  /* 0x0000003029307210 */ /* 0x000fe20007ffe018 */
[----:B------:R-:W-:Y:S01]  /*7710*/  IMAD.IADD R50, R50, 0x1, R53 ;  /* 0x0000000132327824 */ /* 0x000fe200078e0235 */
[----:B------:R-:W-:Y:S02]  /*7720*/  SHF.R.W.U32 R54, R54, 0x10, R54 ;  /* 0x0000001036367819 */ /* 0x000fe40000001e36 */
[----:B------:R-:W-:Y:S02]  /*7730*/  LOP3.LUT R43, R43, R27, RZ, 0x3c, !PT ;  /* 0x0000001b2b2b7212 */ /* 0x000fe400078e3cff */
[----:B------:R-:W-:Y:S01]  /*7740*/  LOP3.LUT R45, R48, R45, RZ, 0x3c, !PT ;  /* 0x0000002d302d7212 */ /* 0x000fe200078e3cff */
[----:B------:R-:W-:Y:S01]  /*7750*/  IMAD.IADD R42, R51, 0x1, R54 ;  /* 0x00000001332a7824 */ /* 0x000fe200078e0236 */
[----:B------:R-:W-:Y:S02]  /*7760*/  LOP3.LUT R38, R55, R50, RZ, 0x3c, !PT ;  /* 0x0000003237267212 */ /* 0x000fe400078e3cff */
[----:B------:R-:W-:-:S02]  /*7770*/  SHF.R.W.U32 R43, R43, 0xc, R43 ;  /* 0x0000000c2b2b7819 */ /* 0x000fc40000001e2b */
[----:B------:R-:W-:Y:S02]  /*7780*/  SHF.R.W.U32 R45, R45, 0x10, R45 ;  /* 0x000000102d2d7819 */ /* 0x000fe40000001e2d */
[----:B------:R-:W-:Y:S02]  /*7790*/  SHF.R.W.U32 R38, R38, 0xc, R38 ;  /* 0x0000000c26267819 */ /* 0x000fe40000001e26 */
[----:B------:R-:W-:Y:S01]  /*77a0*/  LOP3.LUT R26, R49, R42, RZ, 0x3c, !PT ;  /* 0x0000002a311a7212 */ /* 0x000fe200078e3cff */
[----:B------:R-:W-:Y:S01]  /*77b0*/  IMAD.IADD R46, R46, 0x1, R45 ;  /* 0x000000012e2e7824 */ /* 0x000fe200078e022d */
[----:B------:R-:W-:Y:S02]  /*77c0*/  IADD3 R40, PT, PT, R43, R40, R23 ;  /* 0x000000282b287210 */ /* 0x000fe40007ffe017 */
[----:B------:R-:W-:Y:S02]  /*77d0*/  IADD3 R44, PT, PT, R38, R44, R15 ;  /* 0x0000002c262c7210 */ /* 0x000fe40007ffe00f */
[----:B------:R-:W-:-:S02]  /*77e0*/  SHF.R.W.U32 R26, R26, 0xc, R26 ;  /* 0x0000000c1a1a7819 */ /* 0x000fc40000001e1a */
[----:B------:R-:W-:Y:S02]  /*77f0*/  LOP3.LUT R52, R39, R40, RZ, 0x3c, !PT ;  /* 0x0000002827347212 */ /* 0x000fe400078e3cff */
[----:B------:R-:W-:Y:S02]  /*7800*/  LOP3.LUT R41, R41, R46, RZ, 0x3c, !PT ;  /* 0x0000002e29297212 */ /* 0x000fe400078e3cff */
[----:B------:R-:W-:Y:S02]  /*7810*/  LOP3.LUT R53, R53, R44, RZ, 0x3c, !PT ;  /* 0x0000002c35357212 */ /* 0x000fe400078e3cff */
[----:B------:R-:W-:Y:S02]  /*7820*/  IADD3 R47, PT, PT, R26, R47, R21 ;  /* 0x0000002f1a2f7210 */ /* 0x000fe40007ffe015 */
[----:B------:R-:W-:Y:S02]  /*7830*/  SHF.R.W.U32 R52, R52, 0x8, R52 ;  /* 0x0000000834347819 */ /* 0x000fe40000001e34 */
[----:B------:R-:W-:-:S02]  /*7840*/  SHF.R.W.U32 R41, R41, 0xc, R41 ;  /* 0x0000000c29297819 */ /* 0x000fc40000001e29 */
[----:B------:R-:W-:Y:S02]  /*7850*/  SHF.R.W.U32 R53, R53, 0x8, R53 ;  /* 0x0000000835357819 */ /* 0x000fe40000001e35 */
[----:B------:R-:W-:Y:S01]  /*7860*/  LOP3.LUT R51, R54, R47, RZ, 0x3c, !PT ;  /* 0x0000002f36337212 */ /* 0x000fe200078e3cff */
[----:B------:R-:W-:Y:S01]  /*7870*/  IMAD.IADD R54, R27, 0x1, R52 ;  /* 0x000000011b367824 */ /* 0x000fe200078e0234 */
[----:B------:R-:W-:Y:S01]  /*7880*/  IADD3 R48, PT, PT, R41, R48, R25 ;  /* 0x0000003029307210 */ /* 0x000fe20007ffe019 */
[----:B------:R-:W-:Y:S01]  /*7890*/  IMAD.IADD R50, R50, 0x1, R53 ;  /* 0x0000000132327824 */ /* 0x000fe200078e0235 */
[----:B------:R-:W-:Y:S02]  /*78a0*/  SHF.R.W.U32 R51, R51, 0x8, R51 ;  /* 0x0000000833337819 */ /* 0x000fe40000001e33 */
[----:B------:R-:W-:Y:S02]  /*78b0*/  LOP3.LUT R43, R43, R54, RZ, 0x3c, !PT ;  /* 0x000000362b2b7212 */ /* 0x000fe400078e3cff */
[----:B------:R-:W-:Y:S01]  /*78c0*/  LOP3.LUT R45, R45, R48, RZ, 0x3c, !PT ;  /* 0x000000302d2d7212 */ /* 0x000fe200078e3cff */
[----:B------:R-:W-:Y:S01]  /*78d0*/  IMAD.IADD R42, R42, 0x1, R51 ;  /* 0x000000012a2a7824 */ /* 0x000fe200078e0233 */
[----:B------:R-:W-:-:S02]  /*78e0*/  LOP3.LUT R38, R38, R50, RZ, 0x3c, !PT ;  /* 0x0000003226267212 */ /* 0x000fc400078e3cff */
[----:B------:R-:W-:Y:S02]  /*78f0*/  SHF.R.W.U32 R43, R43, 0x7, R43 ;  /* 0x000000072b2b7819 */ /* 0x000fe40000001e2b */
[----:B------:R-:W-:Y:S02]  /*7900*/  SHF.R.W.U32 R45, R45, 0x8, R45 ;  /* 0x000000082d2d7819 */ /* 0x000fe40000001e2d */
[----:B------:R-:W-:Y:S02]  /*7910*/  SHF.R.W.U32 R38, R38, 0x7, R38 ;  /* 0x0000000726267819 */ /* 0x000fe40000001e26 */
[----:B------:R-:W-:Y:S01]  /*7920*/  IADD3 R48, PT, PT, R43, R48, R18 ;  /* 0x000000302b307210 */ /* 0x000fe20007ffe012 */
[----:B------:R-:W-:Y:S01]  /*7930*/  IMAD.IADD R46, R46, 0x1, R45 ;  /* 0x000000012e2e7824 */ /* 0x000fe200078e022d */
[----:B------:R-:W-:Y:S02]  /*7940*/  LOP3.LUT R26, R26, R42, RZ, 0x3c, !PT ;  /* 0x0000002a1a1a7212 */ /* 0x000fe400078e3cff */
[----:B------:R-:W-:-:S02]  /*7950*/  IADD3 R47, PT, PT, R38, R47, R17 ;  /* 0x0000002f262f7210 */ /* 0x000fc40007ffe011 */
[----:B------:R-:W-:Y:S02]  /*7960*/  LOP3.LUT R53, R48, R53, RZ, 0x3c, !PT ;  /* 0x0000003530357212 */ /* 0x000fe400078e3cff */
[----:B------:R-:W-:Y:S02]  /*7970*/  SHF.R.W.U32 R26, R26, 0x7, R26 ;  /* 0x000000071a1a7819 */ /* 0x000fe40000001e1a */
[----:B------:R-:W-:Y:S02]  /*7980*/  LOP3.LUT R41, R41, R46, RZ, 0x3c, !PT ;  /* 0x0000002e29297212 */ /* 0x000fe400078e3cff */
[----:B------:R-:W-:Y:S02]  /*7990*/  LOP3.LUT R27, R47, R52, RZ, 0x3c, !PT ;  /* 0x000000342f1b7212 */ /* 0x000fe400078e3cff */
[----:B------:R-:W-:Y:S02]  /*79a0*/  SHF.R.W.U32 R53, R53, 0x10, R53 ;  /* 0x0000001035357819 */ /* 0x000fe40000001e35 */
[----:B------:R-:W-:-:S02]  /*79b0*/  IADD3 R40, PT, PT, R26, R40, R13 ;  /* 0x000000281a287210 */ /* 0x000fc40007ffe00d */
[----:B------:R-:W-:Y:S01]  /*79c0*/  SHF.R.W.U32 R41, R41, 0x7, R41 ;  /* 0x0000000729297819 */ /* 0x000fe20000001e29 */
[----:B------:R-:W-:Y:S01]  /*79d0*/  IMAD.IADD R42, R42, 0x1, R53 ;  /* 0x000000012a2a7824 */ /* 0x000fe200078e0235 */
[----:B------:R-:W-:Y:S02]  /*79e0*/  SHF.R.W.U32 R27, R27, 0x10, R27 ;  /* 0x000000101b1b7819 */ /* 0x000fe40000001e1b */
[----:B------:R-:W-:Y:S02]  /*79f0*/  LOP3.LUT R45, R40, R45, RZ, 0x3c, !PT ;  /* 0x0000002d282d7212 */ /* 0x000fe400078e3cff */
[----:B------:R-:W-:Y:S01]  /*7a00*/  IADD3 R44, PT, PT, R41, R44, R16 ;  /* 0x0000002c292c7210 */ /* 0x000fe20007ffe010 */
[----:B------:R-:W-:Y:S01]  /*7a10*/  IMAD.IADD R46, R46, 0x1, R27 ;  /* 0x000000012e2e7824 */ /* 0x000fe200078e021b */
[----:B------:R-:W-:Y:S02]  /*7a20*/  SHF.R.W.U32 R45, R45, 0x10, R45 ;  /* 0x000000102d2d7819 */ /* 0x000fe40000001e2d */
[----:B------:R-:W-:-:S02]  /*7a30*/  LOP3.LUT R43, R43, R42, RZ, 0x3c, !PT ;  /* 0x0000002a2b2b7212 */ /* 0x000fc400078e3cff */
[----:B------:R-:W-:Y:S01]  /*7a40*/  LOP3.LUT R51, R44, R51, RZ, 0x3c, !PT ;  /* 0x000000332c337212 */ /* 0x000fe200078e3cff */
[----:B------:R-:W-:Y:S01]  /*7a50*/  IMAD.IADD R39, R50, 0x1, R45 ;  /* 0x0000000132277824 */ /* 0x000fe200078e022d */
[----:B------:R-:W-:Y:S02]  /*7a60*/  LOP3.LUT R38, R38, R46, RZ, 0x3c, !PT ;  /* 0x0000002e26267212 */ /* 0x000fe400078e3cff */
[----:B------:R-:W-:Y:S02]  /*7a70*/  SHF.R.W.U32 R43, R43, 0xc, R43 ;  /* 0x0000000c2b2b7819 */ /* 0x000fe40000001e2b */
[----:B------:R-:W-:Y:S02]  /*7a80*/  SHF.R.W.U32 R51, R51, 0x10, R51 ;  /* 0x0000001033337819 */ /* 0x000fe40000001e33 */
[----:B------:R-:W-:Y:S02]  /*7a90*/  SHF.R.W.U32 R38, R38, 0xc, R38 ;  /* 0x0000000c26267819 */ /* 0x000fe40000001e26 */
[----:B------:R-:W-:Y:S01]  /*7aa0*/  IADD3 R48, PT, PT, R43, R48, R23 ;  /* 0x000000302b307210 */ /* 0x000fe20007ffe017 */
[----:B------:R-:W-:Y:S01]  /*7ab0*/  IMAD.IADD R54, R54, 0x1, R51 ;  /* 0x0000000136367824 */ /* 0x000fe200078e0233 */
[----:B------:R-:W-:-:S02]  /*7ac0*/  LOP3.LUT R49, R26, R39, RZ, 0x3c, !PT ;  /* 0x000000271a317212 */ /* 0x000fc400078e3cff */
[----:B------:R-:W-:Y:S02]  /*7ad0*/  IADD3 R26, PT, PT, R38, R47, R20 ;  /* 0x0000002f261a7210 */ /* 0x000fe40007ffe014 */
[----:B------:R-:W-:Y:S02]  /*7ae0*/  LOP3.LUT R53, R53, R48, RZ, 0x3c, !PT ;  /* 0x0000003035357212 */ /* 0x000fe400078e3cff */
[----:B------:R-:W-:Y:S02]  /*7af0*/  SHF.R.W.U32 R49, R49, 0xc, R49 ;  /* 0x0000000c31317819 */ /* 0x000fe40000001e31 */
[----:B------:R-:W-:Y:S02]  /*7b00*/  LOP3.LUT R41, R41, R54, RZ, 0x3c, !PT ;  /* 0x0000003629297212 */ /* 0x000fe400078e3cff */
[----:B------:R-:W-:Y:S02]  /*7b10*/  LOP3.LUT R27, R27, R26, RZ, 0x3c, !PT ;  /* 0x0000001a1b1b7212 */ /* 0x000fe400078e3cff */
[----:B------:R-:W-:-:S02]  /*7b20*/  SHF.R.W.U32 R53, R53, 0x8, R53 ;  /* 0x0000000835357819 */ /* 0x000fc40000001e35 */
[----:B------:R-:W-:Y:S02]  /*7b30*/  IADD3 R40, PT, PT, R49, R40, R10 ;  /* 0x0000002831287210 */ /* 0x000fe40007ffe00a */
[----:B------:R-:W-:Y:S01]  /*7b40*/  SHF.R.W.U32 R41, R41, 0xc, R41 ;  /* 0x0000000c29297819 */ /* 0x000fe20000001e29 */
[----:B------:R-:W-:Y:S01]  /*7b50*/  IMAD.IADD R42, R42, 0x1, R53 ;  /* 0x000000012a2a7824 */ /* 0x000fe200078e0235 */
[----:B------:R-:W-:Y:S02]  /*7b60*/  SHF.R.W.U32 R27, R27, 0x8, R27 ;  /* 0x000000081b1b7819 */ /* 0x000fe40000001e1b */
        /* <DEDUP_REMOVED lines=11> */
[----:B------:R-:W-:Y:S01]  /*7c20*/  IADD3 R40, PT, PT, R43, R40, R15 ;  /* 0x000000282b287210 */ /* 0x000fe20007ffe00f */
[----:B------:R-:W-:Y:S01]  /*7c30*/  IMAD.IADD R54, R54, 0x1, R51 ;  /* 0x0000000136367824 */ /* 0x000fe200078e0233 */
[----:B------:R-:W-:Y:S02]  /*7c40*/  LOP3.LUT R49, R49, R46, RZ, 0x3c, !PT ;  /* 0x0000002e31317212 */ /* 0x000fe400078e3cff */
[----:B------:R-:W-:Y:S02]  /*7c50*/  IADD3 R44, PT, PT, R38, R44, R11 ;  /* 0x0000002c262c7210 */ /* 0x000fe40007ffe00b */
[----:B------:R-:W-:Y:S02]  /*7c60*/  LOP3.LUT R27, R40, R27, RZ, 0x3c, !PT ;  /* 0x0000001b281b7212 */ /* 0x000fe400078e3cff */
[----:B------:R-:W-:Y:S02]  /*7c70*/  SHF.R.W.U32 R49, R49, 0x7, R49 ;  /* 0x0000000731317819 */ /* 0x000fe40000001e31 */
[----:B------:R-:W-:-:S02]  /*7c80*/  LOP3.LUT R41, R41, R54, RZ, 0x3c, !PT ;  /* 0x0000003629297212 */ /* 0x000fc400078e3cff */
[----:B------:R-:W-:Y:S02]  /*7c90*/  LOP3.LUT R53, R44, R53, RZ, 0x3c, !PT ;  /* 0x000000352c357212 */ /* 0x000fe400078e3cff */
[----:B------:R-:W-:Y:S02]  /*7ca0*/  SHF.R.W.U32 R27, R27, 0x10, R27 ;  /* 0x000000101b1b7819 */ /* 0x000fe40000001e1b */
[----:B------:R-:W-:Y:S02]  /*7cb0*/  IADD3 R26, PT, PT, R49, R26, R22 ;  /* 0x0000001a311a7210 */ /* 0x000fe40007ffe016 */
[----:B------:R-:W-:Y:S01]  /*7cc0*/  SHF.R.W.U32 R41, R41, 0x7, R41 ;  /* 0x0000000729297819 */ /* 0x000fe20000001e29 */
[----:B------:R-:W-:Y:S01]  /*7cd0*/  IMAD.IADD R54, R54, 0x1, R27 ;  /* 0x0000000136367824 */ /* 0x000fe200078e021b */
[----:B------:R-:W-:Y:S02]  /*7ce0*/  SHF.R.W.U32 R53, R53, 0x10, R53 ;  /* 0x0000001035357819 */ /* 0x000fe40000001e35 */
        /* <DEDUP_REMOVED lines=11> */
[----:B------:R-:W-:Y:S01]  /*7da0*/  IADD3 R40, PT, PT, R43, R40, R24 ;  /* 0x000000282b287210 */ /* 0x000fe20007ffe018 */
[----:B------:R-:W-:Y:S01]  /*7db0*/  IMAD.IADD R52, R55, 0x1, R50 ;  /* 0x0000000137347824 */ /* 0x000fe200078e0232 */
[----:B------:R-:W-:Y:S02]  /*7dc0*/  LOP3.LUT R49, R49, R42, RZ, 0x3c, !PT ;  /* 0x0000002a31317212 */ /* 0x000fe400078e3cff */
[----:B------:R-:W-:Y:S02]  /*7dd0*/  IADD3 R44, PT, PT, R45, R44, R21 ;  /* 0x0000002c2d2c7210 */ /* 0x000fe40007ffe015 */
[----:B------:R-:W-:-:S02]  /*7de0*/  LOP3.LUT R27, R27, R40, RZ, 0x3c, !PT ;  /* 0x000000281b1b7212 */ /* 0x000fc400078e3cff */
[----:B------:R-:W-:Y:S02]  /*7df0*/  SHF.R.W.U32 R49, R49, 0xc, R49 ;  /* 0x0000000c31317819 */ /* 0x000fe40000001e31 */
[----:B------:R-:W-:Y:S02]  /*7e00*/  LOP3.LUT R41, R41, R52, RZ, 0x3c, !PT ;  /* 0x0000003429297212 */ /* 0x000fe400078e3cff */
[----:B------:R-:W-:Y:S02]  /*7e10*/  LOP3.LUT R46, R53, R44, RZ, 0x3c, !PT ;  /* 0x0000002c352e7212 */ /* 0x000fe400078e3cff */
[----:B------:R-:W-:Y:S02]  /*7e20*/  SHF.R.W.U32 R27, R27, 0x8, R27 ;  /* 0x000000081b1b7819 */ /* 0x000fe40000001e1b */
[----:B------:R-:W-:Y:S02]  /*7e30*/  IADD3 R26, PT, PT, R49, R26, R19 ;  /* 0x0000001a311a7210 */ /* 0x000fe40007ffe013 */
[----:B------:R-:W-:Y:S01]  /*7e40*/  SHF.R.W.U32 R41, R41, 0xc, R41 ;  /* 0x0000000c29297819 */ /* 0x000fe20000001e29 */
[----:B------:R-:W-:Y:S01]  /*7e50*/  IMAD.IADD R54, R54, 0x1, R27 ;  /* 0x0000000136367824 */ /* 0x000fe200078e021b */
[----:B------:R-:W-:-:S02]  /*7e60*/  SHF.R.W.U32 R46, R46, 0x8, R46 ;  /* 0x000000082e2e7819 */ /* 0x000fc40000001e2e */
[----:B------:R-:W-:Y:S02]  /*7e70*/  LOP3.LUT R51, R51, R26, RZ, 0x3c, !PT ;  /* 0x0000001a33337212 */ /* 0x000fe400078e3cff */
        /* <DEDUP_REMOVED lines=9> */
[----:B------:R-:W-:Y:S01]  /*7f10*/  SHF.R.W.U32 R45, R45, 0x7, R45 ;  /* 0x000000072d2d7819 */ /* 0x000fe20000001e2d */
[----:B------:R-:W-:Y:S01]  /*7f20*/  IMAD.IADD R52, R52, 0x1, R43 ;  /* 0x0000000134347824 */ /* 0x000fe200078e022b */
[----:B------:R-:W-:Y:S02]  /*7f30*/  LOP3.LUT R49, R49, R42, RZ, 0x3c, !PT ;  /* 0x0000002a31317212 */ /* 0x000fe400078e3cff */
[----:B------:R-:W-:Y:S02]  /*7f40*/  IADD3 R39, PT, PT, R48, R39, R13 ;  /* 0x0000002730277210 */ /* 0x000fe40007ffe00d */
[----:B------:R-:W-:-:S02]  /*7f50*/  IADD3 R26, PT, PT, R45, R26, R20 ;  /* 0x0000001a2d1a7210 */ /* 0x000fc40007ffe014 */
[----:B------:R-:W-:Y:S02]  /*7f60*/  SHF.R.W.U32 R49, R49, 0x7, R49 ;  /* 0x0000000731317819 */ /* 0x000fe40000001e31 */
[----:B------:R-:W-:Y:S02]  /*7f70*/  LOP3.LUT R53, R39, R46, RZ, 0x3c, !PT ;  /* 0x0000002e27357212 */ /* 0x000fe400078e3cff */
[----:B------:R-:W-:Y:S02]  /*7f80*/  LOP3.LUT R50, R41, R52, RZ, 0x3c, !PT ;  /* 0x0000003429327212 */ /* 0x000fe400078e3cff */
[----:B------:R-:W-:Y:S02]  /*7f90*/  LOP3.LUT R27, R26, R27, RZ, 0x3c, !PT ;  /* 0x0000001b1a1b7212 */ /* 0x000fe400078e3cff */
[----:B------:R-:W-:Y:S02]  /*7fa0*/  IADD3 R40, PT, PT, R49, R40, R23 ;  /* 0x0000002831287210 */ /* 0x000fe40007ffe017 */
[----:B------:R-:W-:-:S02]  /*7fb0*/  SHF.R.W.U32 R53, R53, 0x10, R53 ;  /* 0x0000001035357819 */ /* 0x000fc40000001e35 */
[----:B------:R-:W-:Y:S02]  /*7fc0*/  SHF.R.W.U32 R50, R50, 0x7, R50 ;  /* 0x0000000732327819 */ /* 0x000fe40000001e32 */
[----:B------:R-:W-:Y:S01]  /*7fd0*/  SHF.R.W.U32 R27, R27, 0x10, R27 ;  /* 0x000000101b1b7819 */ /* 0x000fe20000001e1b */
[----:B------:R-:W-:Y:S01]  /*7fe0*/  IMAD.IADD R42, R42, 0x1, R53 ;  /* 0x000000012a2a7824 */ /* 0x000fe200078e0235 */
        /* <DEDUP_REMOVED lines=10> */
[----:B------:R-:W-:Y:S01]  /*8090*/  SHF.R.W.U32 R45, R45, 0xc, R45 ;  /* 0x0000000c2d2d7819 */ /* 0x000fe20000001e2d */
[----:B------:R-:W-:Y:S01]  /*80a0*/  IMAD.IADD R47, R54, 0x1, R51 ;  /* 0x00000001362f7824 */ /* 0x000fe200078e0233 */
[----:B------:R-:W-:-:S02]  /*80b0*/  LOP3.LUT R49, R49, R38, RZ, 0x3c, !PT ;  /* 0x0000002631317212 */ /* 0x000fc400078e3cff */
[----:B------:R-:W-:Y:S02]  /*80c0*/  IADD3 R46, PT, PT, R48, R39, R24 ;  /* 0x00000027302e7210 */ /* 0x000fe40007ffe018 */
[----:B------:R-:W-:Y:S02]  /*80d0*/  IADD3 R26, PT, PT, R45, R26, R22 ;  /* 0x0000001a2d1a7210 */ /* 0x000fe40007ffe016 */
[----:B------:R-:W-:Y:S02]  /*80e0*/  SHF.R.W.U32 R49, R49, 0xc, R49 ;  /* 0x0000000c31317819 */ /* 0x000fe40000001e31 */
[----:B------:R-:W-:Y:S02]  /*80f0*/  LOP3.LUT R53, R53, R46, RZ, 0x3c, !PT ;  /* 0x0000002e35357212 */ /* 0x000fe400078e3cff */
[----:B------:R-:W-:Y:S02]  /*8100*/  LOP3.LUT R41, R50, R47, RZ, 0x3c, !PT ;  /* 0x0000002f32297212 */ /* 0x000fe400078e3cff */
[----:B------:R-:W-:-:S02]  /*8110*/  LOP3.LUT R27, R27, R26, RZ, 0x3c, !PT ;  /* 0x0000001a1b1b7212 */ /* 0x000fc400078e3cff */
[----:B------:R-:W-:Y:S02]  /*8120*/  IADD3 R40, PT, PT, R49, R40, R16 ;  /* 0x0000002831287210 */ /* 0x000fe40007ffe010 */
        /* <DEDUP_REMOVED lines=362> */
[----:B------:R-:W-:Y:S02]  /*97d0*/  SHF.R.W.U32 R41, R41, 0x10, R41 ;  /* 0x0000001029297819 */ /* 0x000fe40000001e29 */
[----:B------:R-:W-:Y:S01]  /*97e0*/  LOP3.LUT R26, R52, R43, RZ, 0x3c, !PT ;  /* 0x0000002b341a7212 */ /* 0x000fe200078e3cff */
[----:B------:R-:W-:Y:S01]  /*97f0*/  IMAD.IADD R43, R40, 0x1, R11 ;  /* 0x00000001282b7824 */ /* 0x000fe200078e020b */
        /* <DEDUP_REMOVED lines=12> */
[----:B------:R-:W-:Y:S02]  /*98c0*/  IADD3 R12, PT, PT, R39, R27, R12 ;  /* 0x0000001b270c7210 */ /* 0x000fe40007ffe00c */
        /* <DEDUP_REMOVED lines=15> */
[----:B------:R-:W-:Y:S02]  /*99c0*/  LOP3.LUT R39, R39, R26, RZ, 0x3c, !PT ;  /* 0x0000001a27277212 */ /* 0x000fe400078e3cff */
[----:B------:R-:W-:Y:S01]  /*99d0*/  LOP3.LUT R25, R40, R21, RZ, 0x3c, !PT ;  /* 0x0000001528197212 */ /* 0x000fe200078e3cff */
[----:B------:R-:W-:Y:S01]  /*99e0*/  IMAD.IADD R40, R38, 0x1, R15 ;  /* 0x0000000126287824 */ /* 0x000fe200078e020f */
        /* <DEDUP_REMOVED lines=33> */
[----:B------:R-:W-:-:S02]  /*9c00*/  IADD3 R17, PT, PT, R19, R39, R22 ;  /* 0x0000002713117210 */ /* 0x000fc40007ffe016 */
[----:B------:R-:W-:Y:S02]  /*9c10*/  LOP3.LUT R18, R14, R21, RZ, 0x3c, !PT ;  /* 0x000000150e127212 */ /* 0x000fe400078e3cff */
[----:B------:R-:W-:Y:S02]  /*9c20*/  SHF.R.W.U32 R14, R10, 0x8, R10 ;  /* 0x000000080a0e7819 */ /* 0x000fe40000001e0a */
[----:B------:R-:W-:Y:S02]  /*9c30*/  LOP3.LUT R13, R13, R17, RZ, 0x3c, !PT ;  /* 0x000000110d0d7212 */ /* 0x000fe400078e3cff */
        /* <DEDUP_REMOVED lines=10> */
[----:B------:R-:W-:Y:S02]  /*9ce0*/  SHF.R.W.U32 R5, R12, 0x8, R12 ;  /* 0x000000080c057819 */ /* 0x000fe40000001e0c */
[----:B------:R-:W-:-:S02]  /*9cf0*/  LOP3.LUT R16, R20, R39, RZ, 0x3c, !PT ;  /* 0x0000002714107212 */ /* 0x000fc400078e3cff */
[-C--:B------:R-:W-:Y:S01]  /*9d00*/  LOP3.LUT R20, R28, R39.reuse, RZ, 0x3c, !PT ;  /* 0x000000271c147212 */ /* 0x080fe200078e3cff */
[----:B------:R-:W-:Y:S01]  /*9d10*/  IMAD.IADD R28, R21, 0x1, R5 ;  /* 0x00000001151c7824 */ /* 0x000fe200078e0205 */
[----:B------:R-:W-:Y:S02]  /*9d20*/  LOP3.LUT R24, R24, R39, RZ, 0x3c, !PT ;  /* 0x0000002718187212 */ /* 0x000fe400078e3cff */
[-C--:B------:R-:W-:Y:S02]  /*9d30*/  LOP3.LUT R15, R15, R22.reuse, RZ, 0x3c, !PT ;  /* 0x000000160f0f7212 */ /* 0x080fe400078e3cff */
[-C--:B------:R-:W-:Y:S02]  /*9d40*/  LOP3.LUT R18, R25, R22.reuse, RZ, 0x3c, !PT ;  /* 0x0000001619127212 */ /* 0x080fe400078e3cff */
[----:B------:R-:W-:Y:S02]  /*9d50*/  LOP3.LUT R22, R4, R22, RZ, 0x3c, !PT ;  /* 0x0000001604167212 */ /* 0x000fe400078e3cff */
[----:B------:R-:W-:-:S02]  /*9d60*/  SHF.R.W.U32 R24, R24, 0x7, R24 ;  /* 0x0000000718187819 */ /* 0x000fc40000001e18 */
[----:B------:R-:W-:Y:S02]  /*9d70*/  LOP3.LUT R4, R19, R26, RZ, 0x3c, !PT ;  /* 0x0000001a13047212 */ /* 0x000fe400078e3cff */
[----:B------:R-:W-:Y:S02]  /*9d80*/  LOP3.LUT R10, R10, R28, RZ, 0x3c, !PT ;  /* 0x0000001c0a0a7212 */ /* 0x000fe400078e3cff */
[----:B------:R-:W-:Y:S02]  /*9d90*/  SHF.R.W.U32 R25, R15, 0x7, R15 ;  /* 0x000000070f197819 */ /* 0x000fe40000001e0f */
[-C--:B------:R-:W-:Y:S02]  /*9da0*/  LOP3.LUT R15, R9, R27.reuse, RZ, 0x3c, !PT ;  /* 0x0000001b090f7212 */ /* 0x080fe400078e3cff */
[----:B------:R-:W-:Y:S02]  /*9db0*/  LOP3.LUT R19, R41, R26, RZ, 0x3c, !PT ;  /* 0x0000001a29137212 */ /* 0x000fe400078e3cff */
[----:B------:R-:W-:-:S02]  /*9dc0*/  LOP3.LUT R27, R24, R27, RZ, 0x3c, !PT ;  /* 0x0000001b181b7212 */ /* 0x000fc400078e3cff */
[----:B------:R-:W-:Y:S02]  /*9dd0*/  SHF.R.W.U32 R26, R4, 0x7, R4 ;  /* 0x00000007041a7819 */ /* 0x000fe40000001e04 */
[----:B------:R-:W-:Y:S02]  /*9de0*/  SHF.R.W.U32 R24, R10, 0x7, R10 ;  /* 0x000000070a187819 */ /* 0x000fe40000001e0a */
[-C--:B------:R-:W-:Y:S02]  /*9df0*/  LOP3.LUT R13, R7, R14.reuse, RZ, 0x3c, !PT ;  /* 0x0000000e070d7212 */ /* 0x080fe400078e3cff */
[----:B------:R-:W-:Y:S02]  /*9e00*/  LOP3.LUT R25, R25, R14, RZ, 0x3c, !PT ;  /* 0x0000000e19197212 */ /* 0x000fe400078e3cff */
[-C--:B------:R-:W-:Y:S02]  /*9e10*/  LOP3.LUT R26, R26, R5.reuse, RZ, 0x3c, !PT ;  /* 0x000000051a1a7212 */ /* 0x080fe400078e3cff */
[----:B------:R-:W-:-:S02]  /*9e20*/  LOP3.LUT R14, R8, R5, RZ, 0x3c, !PT ;  /* 0x00000005080e7212 */ /* 0x000fc400078e3cff */
[-C--:B------:R-:W-:Y:S02]  /*9e30*/  LOP3.LUT R12, R6, R11.reuse, RZ, 0x3c, !PT ;  /* 0x0000000b060c7212 */ /* 0x080fe400078e3cff */
[-C--:B------:R-:W-:Y:S02]  /*9e40*/  LOP3.LUT R17, R17, R28.reuse, RZ, 0x3c, !PT ;  /* 0x0000001c11117212 */ /* 0x080fe400078e3cff */
[----:B------:R-:W-:Y:S01]  /*9e50*/  LOP3.LUT R21, R29, R28, RZ, 0x3c, !PT ;  /* 0x0000001c1d157212 */ /* 0x000fe200078e3cff */
[----:B------:R1:W-:Y:S01]  /*9e60*/  @!P3 STS.128 [R37+UR5+0x30], R12 ;  /* 0x0000300c2500b988 */ /* 0x0003e20008000c05 */
[----:B------:R-:W-:-:S03]  /*9e70*/  LOP3.LUT R24, R24, R11, RZ, 0x3c, !PT ;  /* 0x0000000b18187212 */ /* 0x000fc600078e3cff */
[----:B------:R1:W-:Y:S04]  /*9e80*/  STS.128 [R37+UR5], R16 ;  /* 0x0000001025007988 */ /* 0x0003e80008000c05 */
[----:B------:R1:W-:Y:S04]  /*9e90*/  @!P2 STS.128 [R37+UR5+0x20], R20 ;  /* 0x000020142500a988 */ /* 0x0003e80008000c05 */
[----:B------:R1:W-:Y:S02]  /*9ea0*/  @!P1 STS.128 [R37+UR5+0x10], R24 ;  /* 0x0000101825009988 */ /* 0x0003e40008000c05 */
.L_x_10:
[----:B------:R-:W-:Y:S05]  /*9eb0*/  BSYNC.RECONVERGENT B1 ;  /* 0x0000000000017941 */ /* 0x000fea0003800200 */
.L_x_9:
[----:B------:R-:W-:-:S05]  /*9ec0*/  VIADD R34, R34, UR7 ;  /* 0x0000000722227c36 */ /* 0x000fca0008000000 */
[----:B------:R-:W-:-:S13]  /*9ed0*/  ISETP.GE.U32.AND P1, PT, R34, UR10, PT ;  /* 0x0000000a22007c0c */ /* 0x000fda000bf26070 */
[----:B------:R-:W-:Y:S05]  /*9ee0*/  @!P1 BRA `(.L_x_11) ;  /* 0xffffffd000589947 */ /* 0x000fea000383ffff */
.L_x_8:
[----:B------:R-:W-:Y:S05]  /*9ef0*/  BSYNC.RECONVERGENT B0 ;  /* 0x0000000000007941 */ /* 0x000fea0003800200 */
.L_x_7:
[----:B------:R-:W-:Y:S01]  /*9f00*/  UIADD3 UR5, UPT, UPT, UR18, 0x3, URZ ;  /* 0x0000000312057890 */ /* 0x000fe2000fffe0ff */
[----:B------:R-:W-:Y:S03]  /*9f10*/  BSSY.RECONVERGENT B0, `(.L_x_12) ;  /* 0x00002db000007945 */ /* 0x000fe60003800200 */
[----:B------:R-:W-:-:S06]  /*9f20*/  USHF.R.U32.HI UR5, URZ, 0x2, UR5 ;  /* 0x00000002ff057899 */ /* 0x000fcc0008011605 */
[----:B------:R-:W-:-:S13]  /*9f30*/  ISETP.GE.U32.AND P0, PT, R2, UR5, PT ;  /* 0x0000000502007c0c */ /* 0x000fda000bf06070 */
[----:B------:R-:W-:Y:S05]  /*9f40*/  @P0 BRA `(.L_x_13) ;  /* 0x0000002c005c0947 */ /* 0x000fea0003800000 */
[----:B------:R-:W2:Y:S01]  /*9f50*/  S2UR UR9, SR_CgaCtaId ;  /* 0x00000000000979c3 */ /* 0x000ea20000008800 */
[----:B------:R-:W-:Y:S01]  /*9f60*/  UMOV UR6, 0x400 ;  /* 0x0000040000067882 */ /* 0x000fe20000000000 */
[----:B------:R-:W-:Y:S02]  /*9f70*/  IMAD.U32 R28, RZ, RZ, UR4 ;  /* 0x00000004ff1c7e24 */ /* 0x000fe4000f8e00ff */
[----:B------:R-:W-:-:S03]  /*9f80*/  IMAD.MOV.U32 R29, RZ, RZ, R2 ;  /* 0x000000ffff1d7224 */ /* 0x000fc600078e0002 */
[----:B------:R-:W-:Y:S01]  /*9f90*/  LEA.HI R28, R28, 0x3110, RZ, 0x1e ;  /* 0x000031101c1c7811 */ /* 0x000fe200078ff0ff */
[----:B--2---:R-:W-:-:S09]  /*9fa0*/  ULEA UR6, UR9, UR6, 0x18 ;  /* 0x0000000609067291 */ /* 0x004fd2000f8ec0ff */
[----:B-1----:R-:W1:Y:S04]  /*9fb0*/  LDS.64 R26, [UR6+0x1d8] ;  /* 0x0001d806ff1a7984 */ /* 0x002e680008000a00 */
[----:B------:R-:W2:Y:S04]  /*9fc0*/  LDS.64 R24, [UR6+0x1f0] ;  /* 0x0001f006ff187984 */ /* 0x000ea80008000a00 */
[----:B------:R-:W3:Y:S02]  /*9fd0*/  LDS.128 R4, [UR6+0x1e0] ;  /* 0x0001e006ff047984 */ /* 0x000ee40008000c00 */
.L_x_14:
[----:B----4-:R-:W4:Y:S01]  /*9fe0*/  S2UR UR9, SR_CgaCtaId ;  /* 0x00000000000979c3 */ /* 0x010f220000008800 */
[----:B------:R-:W-:Y:S01]  /*9ff0*/  UMOV UR6, 0x400 ;  /* 0x0000040000067882 */ /* 0x000fe20000000000 */
[----:B------:R-:W-:-:S04]  /*a000*/  IMAD.SHL.U32 R20, R29, 0x4, RZ ;  /* 0x000000041d147824 */ /* 0x000fc800078e00ff */
[C---:B------:R-:W-:Y:S01]  /*a010*/  VIADD R21, R20.reuse, 0x1 ;  /* 0x0000000114157836 */ /* 0x040fe20000000000 */
[C---:B------:R-:W-:Y:S01]  /*a020*/  ISETP.GE.U32.AND P0, PT, R20.reuse, UR18, PT ;  /* 0x0000001214007c0c */ /* 0x040fe2000bf06070 */
[C---:B------:R-:W-:Y:S02]  /*a030*/  VIADD R22, R20.reuse, 0x2 ;  /* 0x0000000214167836 */ /* 0x040fe40000000000 */
[----:B------:R-:W-:Y:S01]  /*a040*/  VIADD R20, R20, 0x3 ;  /* 0x0000000314147836 */ /* 0x000fe20000000000 */
[----:B------:R-:W-:Y:S02]  /*a050*/  ISETP.GE.U32.AND P1, PT, R21, UR18, PT ;  /* 0x0000001215007c0c */ /* 0x000fe4000bf26070 */
[----:B------:R-:W-:Y:S02]  /*a060*/  ISETP.GE.U32.AND P2, PT, R22, UR18, PT ;  /* 0x0000001216007c0c */ /* 0x000fe4000bf46070 */
[----:B------:R-:W-:Y:S01]  /*a070*/  ISETP.GE.U32.AND P3, PT, R20, UR18, PT ;  /* 0x0000001214007c0c */ /* 0x000fe2000bf66070 */
[----:B----4-:R-:W-:-:S02]  /*a080*/  ULEA UR10, UR9, UR6, 0x18 ;  /* 0x00000006090a7291 */ /* 0x010fc4000f8ec0ff */
[----:B------:R-:W-:-:S04]  /*a090*/  UIADD3 UR6, UPT, UPT, UR6, 0x640, URZ ;  /* 0x0000064006067890 */ /* 0x000fc8000fffe0ff */
[----:B------:R-:W-:-:S03]  /*a0a0*/  ULEA UR6, UR9, UR6, 0x18 ;  /* 0x0000000609067291 */ /* 0x000fc6000f8ec0ff */
[----:B------:R-:W2:Y:S04]  /*a0b0*/  LDS.128 R8, [UR10+0x200] ;  /* 0x0002000aff087984 */ /* 0x000ea80008000c00 */
[----:B------:R-:W4:Y:S04]  /*a0c0*/  LDS.128 R16, [UR10+0x210] ;  /* 0x0002100aff107984 */ /* 0x000f280008000c00 */
[----:B------:R-:W5:Y:S04]  /*a0d0*/  LDS.128 R12, [UR10+0x1f0] ;  /* 0x0001f00aff0c7984 */ /* 0x000f680008000c00 */
[----:B------:R-:W5:Y:S01]  /*a0e0*/  LDS.128 R20, [UR10+0x220] ;  /* 0x0002200aff147984 */ /* 0x000f620008000c00 */
[----:B--23--:R-:W-:-:S02]  /*a0f0*/  IADD3 R36, PT, PT, R24, R4, R10 ;  /* 0x0000000418247210 */ /* 0x00cfc40007ffe00a */
[----:B-1----:R-:W-:Y:S01]  /*a100*/  IADD3 R37, PT, PT, R7, R27, R8 ;  /* 0x0000001b07257210 */ /* 0x002fe20007ffe008 */
[----:B------:R-:W-:Y:S01]  /*a110*/  IMAD.IADD R27, R28, 0x1, R29 ;  /* 0x000000011c1b7824 */ /* 0x000fe200078e021d */
[----:B0-----:R-:W-:Y:S02]  /*a120*/  LOP3.LUT R4, R36, R30, RZ, 0x3c, !PT ;  /* 0x0000001e24047212 */ /* 0x001fe400078e3cff */
[----:B------:R-:W-:Y:S02]  /*a130*/  SHF.R.W.U32 R40, R37, 0x10, R37 ;  /* 0x0000001025287819 */ /* 0x000fe40000001e25 */
[----:B------:R-:W-:Y:S02]  /*a140*/  SHF.R.W.U32 R46, R4, 0x10, R4 ;  /* 0x00000010042e7819 */ /* 0x000fe40000001e04 */
[----:B----4-:R-:W-:Y:S01]  /*a150*/  IADD3 R38, PT, PT, R25, R5, R16 ;  /* 0x0000000519267210 */ /* 0x010fe20007ffe010 */
[----:B------:R-:W-:Y:S01]  /*a160*/  VIADD R34, R40, 0xbb67ae85 ;  /* 0xbb67ae8528227836 */ /* 0x000fe20000000000 */
[----:B-----5:R-:W-:Y:S01]  /*a170*/  IADD3 R26, PT, PT, R6, R26, R14 ;  /* 0x0000001a061a7210 */ /* 0x020fe20007ffe00e */
[----:B------:R-:W-:Y:S01]  /*a180*/  VIADD R33, R46, 0x3c6ef372 ;  /* 0x3c6ef3722e217836 */ /* 0x000fe20000000000 */
[----:B------:R-:W-:Y:S01]  /*a190*/  LOP3.LUT R42, R38, 0xa, RZ, 0x3c, !PT ;  /* 0x0000000a262a7812 */ /* 0x000fe200078e3cff */
[----:B------:R-:W0:Y:S01]  /*a1a0*/  LDS.64 R4, [UR10+0x230] ;  /* 0x0002300aff047984 */ /* 0x000e220008000a00 */
[----:B------:R-:W-:-:S02]  /*a1b0*/  LOP3.LUT R27, R26, R27, RZ, 0x3c, !PT ;  /* 0x0000001b1a1b7212 */ /* 0x000fc400078e3cff */
[----:B------:R-:W-:Y:S02]  /*a1c0*/  LOP3.LUT R39, R24, R33, RZ, 0x3c, !PT ;  /* 0x0000002118277212 */ /* 0x000fe400078e3cff */
[----:B------:R-:W-:Y:S02]  /*a1d0*/  LOP3.LUT R7, R7, R34, RZ, 0x3c, !PT ;  /* 0x0000002207077212 */ /* 0x000fe400078e3cff */
[----:B------:R-:W-:Y:S02]  /*a1e0*/  SHF.R.W.U32 R39, R39, 0xc, R39 ;  /* 0x0000000c27277819 */ /* 0x000fe40000001e27 */
[----:B------:R-:W-:Y:S02]  /*a1f0*/  SHF.R.W.U32 R42, R42, 0x10, R42 ;  /* 0x000000102a2a7819 */ /* 0x000fe40000001e2a */
[----:B------:R-:W-:Y:S02]  /*a200*/  SHF.R.W.U32 R41, R27, 0x10, R27 ;  /* 0x000000101b297819 */ /* 0x000fe40000001e1b */
[----:B------:R-:W-:-:S02]  /*a210*/  SHF.R.W.U32 R44, R7, 0xc, R7 ;  /* 0x0000000c072c7819 */ /* 0x000fc40000001e07 */
[----:B------:R-:W-:Y:S01]  /*a220*/  IADD3 R27, PT, PT, R39, R36, R11 ;  /* 0x00000024271b7210 */ /* 0x000fe20007ffe00b */
[----:B------:R-:W-:Y:S01]  /*a230*/  VIADD R36, R42, 0xa54ff53a ;  /* 0xa54ff53a2a247836 */ /* 0x000fe20000000000 */
[----:B------:R-:W-:Y:S01]  /*a240*/  IADD3 R37, PT, PT, R44, R37, R9 ;  /* 0x000000252c257210 */ /* 0x000fe20007ffe009 */
[----:B------:R-:W-:Y:S01]  /*a250*/  VIADD R35, R41, 0x6a09e667 ;  /* 0x6a09e66729237836 */ /* 0x000fe20000000000 */
[----:B------:R-:W-:Y:S02]  /*a260*/  LOP3.LUT R24, R46, R27, RZ, 0x3c, !PT ;  /* 0x0000001b2e187212 */ /* 0x000fe400078e3cff */
[----:B------:R-:W-:Y:S02]  /*a270*/  LOP3.LUT R25, R25, R36, RZ, 0x3c, !PT ;  /* 0x0000002419197212 */ /* 0x000fe400078e3cff */
[----:B------:R-:W-:Y:S02]  /*a280*/  LOP3.LUT R46, R6, R35, RZ, 0x3c, !PT ;  /* 0x00000023062e7212 */ /* 0x000fe400078e3cff */
[----:B------:R-:W-:-:S02]  /*a290*/  LOP3.LUT R7, R40, R37, RZ, 0x3c, !PT ;  /* 0x0000002528077212 */ /* 0x000fc400078e3cff */
[----:B------:R-:W-:Y:S02]  /*a2a0*/  SHF.R.W.U32 R6, R24, 0x8, R24 ;  /* 0x0000000818067819 */ /* 0x000fe40000001e18 */
[----:B------:R-:W-:Y:S02]  /*a2b0*/  SHF.R.W.U32 R40, R25, 0xc, R25 ;  /* 0x0000000c19287819 */ /* 0x000fe40000001e19 */
[----:B------:R-:W-:Y:S01]  /*a2c0*/  SHF.R.W.U32 R46, R46, 0xc, R46 ;  /* 0x0000000c2e2e7819 */ /* 0x000fe20000001e2e */
[----:B------:R-:W-:Y:S01]  /*a2d0*/  IMAD.IADD R24, R33, 0x1, R6 ;  /* 0x0000000121187824 */ /* 0x000fe200078e0206 */
[----:B------:R-:W-:Y:S02]  /*a2e0*/  SHF.R.W.U32 R7, R7, 0x8, R7 ;  /* 0x0000000807077819 */ /* 0x000fe40000001e07 */
[----:B------:R-:W-:Y:S02]  /*a2f0*/  IADD3 R33, PT, PT, R40, R38, R17 ;  /* 0x0000002628217210 */ /* 0x000fe40007ffe011 */
[----:B------:R-:W-:Y:S01]  /*a300*/  IADD3 R26, PT, PT, R46, R26, R15 ;  /* 0x0000001a2e1a7210 */ /* 0x000fe20007ffe00f */
[----:B------:R-:W-:Y:S01]  /*a310*/  IMAD.IADD R25, R34, 0x1, R7 ;  /* 0x0000000122197824 */ /* 0x000fe200078e0207 */
[----:B------:R-:W-:-:S02]  /*a320*/  LOP3.LUT R39, R39, R24, RZ, 0x3c, !PT ;  /* 0x0000001827277212 */ /* 0x000fc400078e3cff */
[----:B------:R-:W-:Y:S02]  /*a330*/  LOP3.LUT R42, R42, R33, RZ, 0x3c, !PT ;  /* 0x000000212a2a7212 */ /* 0x000fe400078e3cff */
[----:B------:R-:W-:Y:S02]  /*a340*/  LOP3.LUT R41, R41, R26, RZ, 0x3c, !PT ;  /* 0x0000001a29297212 */ /* 0x000fe400078e3cff */
[----:B------:R-:W-:Y:S02]  /*a350*/  LOP3.LUT R43, R44, R25, RZ, 0x3c, !PT ;  /* 0x000000192c2b7212 */ /* 0x000fe400078e3cff */
[----:B------:R-:W-:Y:S02]  /*a360*/  SHF.R.W.U32 R39, R39, 0x7, R39 ;  /* 0x0000000727277819 */ /* 0x000fe40000001e27 */
[----:B------:R-:W-:Y:S02]  /*a370*/  SHF.R.W.U32 R45, R42, 0x8, R42 ;  /* 0x000000082a2d7819 */ /* 0x000fe40000001e2a */
[----:B------:R-:W-:-:S02]  /*a380*/  SHF.R.W.U32 R41, R41, 0x8, R41 ;  /* 0x0000000829297819 */ /* 0x000fc40000001e29 */
[----:B------:R-:W-:Y:S01]  /*a390*/  SHF.R.W.U32 R43, R43, 0x7, R43 ;  /* 0x000000072b2b7819 */ /* 0x000fe20000001e2b */
[----:B------:R-:W-:Y:S01]  /*a3a0*/  IMAD.IADD R34, R36, 0x1, R45 ;  /* 0x0000000124227824 */ /* 0x000fe200078e022d */
[----:B------:R-:W-:Y:S01]  /*a3b0*/  IADD3 R38, PT, PT, R39, R37, R20 ;  /* 0x0000002527267210 */ /* 0x000fe20007ffe014 */
[----:B------:R-:W-:Y:S01]  /*a3c0*/  IMAD.IADD R35, R35, 0x1, R41 ;  /* 0x0000000123237824 */ /* 0x000fe200078e0229 */
[----:B------:R-:W-:Y:S02]  /*a3d0*/  IADD3 R36, PT, PT, R43, R26, R18 ;  /* 0x0000001a2b247210 */ /* 0x000fe40007ffe012 */
[----:B------:R-:W-:Y:S02]  /*a3e0*/  LOP3.LUT R41, R38, R41, RZ, 0x3c, !PT ;  /* 0x0000002926297212 */ /* 0x000fe400078e3cff */
[----:B------:R-:W-:Y:S02]  /*a3f0*/  LOP3.LUT R40, R40, R34, RZ, 0x3c, !PT ;  /* 0x0000002228287212 */ /* 0x000fe400078e3cff */
[----:B------:R-:W-:-:S02]  /*a400*/  LOP3.LUT R42, R46, R35, RZ, 0x3c, !PT ;  /* 0x000000232e2a7212 */ /* 0x000fc400078e3cff */
[----:B------:R-:W-:Y:S02]  /*a410*/  LOP3.LUT R44, R36, R45, RZ, 0x3c, !PT ;  /* 0x0000002d242c7212 */ /* 0x000fe400078e3cff */
[----:B------:R-:W-:Y:S02]  /*a420*/  SHF.R.W.U32 R41, R41, 0x10, R41 ;  /* 0x0000001029297819 */ /* 0x000fe40000001e29 */
[----:B------:R-:W-:Y:S02]  /*a430*/  SHF.R.W.U32 R40, R40, 0x7, R40 ;  /* 0x0000000728287819 */ /* 0x000fe40000001e28 */
[----:B------:R-:W-:Y:S01]  /*a440*/  SHF.R.W.U32 R42, R42, 0x7, R42 ;  /* 0x000000072a2a7819 */ /* 0x000fe20000001e2a */
[----:B------:R-:W-:Y:S01]  /*a450*/  IMAD.IADD R26, R34, 0x1, R41 ;  /* 0x00000001221a7824 */ /* 0x000fe200078e0229 */
[----:B------:R-:W-:Y:S02]  /*a460*/  SHF.R.W.U32 R44, R44, 0x10, R44 ;  /* 0x000000102c2c7819 */ /* 0x000fe40000001e2c */
[----:B------:R-:W-:-:S02]  /*a470*/  IADD3 R34, PT, PT, R40, R27, R22 ;  /* 0x0000001b28227210 */ /* 0x000fc40007ffe016 */
[----:B0-----:R-:W-:Y:S01]  /*a480*/  IADD3 R33, PT, PT, R42, R33, R4 ;  /* 0x000000212a217210 */ /* 0x001fe20007ffe004 */
[----:B------:R-:W-:Y:S01]  /*a490*/  IMAD.IADD R24, R24, 0x1, R44 ;  /* 0x0000000118187824 */ /* 0x000fe200078e022c */
[----:B------:R-:W-:Y:S02]  /*a4a0*/  LOP3.LUT R7, R34, R7, RZ, 0x3c, !PT ;  /* 0x0000000722077212 */ /* 0x000fe400078e3cff */
[----:B------:R-:W-:Y:S02]  /*a4b0*/  LOP3.LUT R39, R39, R26, RZ, 0x3c, !PT ;  /* 0x0000001a27277212 */ /* 0x000fe400078e3cff */
[----:B------:R-:W-:Y:S02]  /*a4c0*/  LOP3.LUT R6, R33, R6, RZ, 0x3c, !PT ;  /* 0x0000000621067212 */ /* 0x000fe400078e3cff */
[----:B------:R-:W-:Y:S02]  /*a4d0*/  LOP3.LUT R43, R43, R24, RZ, 0x3c, !PT ;  /* 0x000000182b2b7212 */ /* 0x000fe400078e3cff */
[----:B------:R-:W-:-:S02]  /*a4e0*/  SHF.R.W.U32 R46, R7, 0x10, R7 ;  /* 0x00000010072e7819 */ /* 0x000fc40000001e07 */
[----:B------:R-:W-:Y:S02]  /*a4f0*/  SHF.R.W.U32 R39, R39, 0xc, R39 ;  /* 0x0000000c27277819 */ /* 0x000fe40000001e27 */
[----:B------:R-:W-:Y:S01]  /*a500*/  SHF.R.W.U32 R48, R6, 0x10, R6 ;  /* 0x0000001006307819 */ /* 0x000fe20000001e06 */
[----:B------:R-:W-:Y:S01]  /*a510*/  IMAD.IADD R37, R35, 0x1, R46 ;  /* 0x0000000123257824 */ /* 0x000fe200078e022e */
[----:B------:R-:W-:Y:S02]  /*a520*/  SHF.R.W.U32 R43, R43, 0xc, R43 ;  /* 0x0000000c2b2b7819 */ /* 0x000fe40000001e2b */
[----:B------:R-:W-:Y:S01]  /*a530*/  IADD3 R38, PT, PT, R39, R38, R21 ;  /* 0x0000002627267210 */ /* 0x000fe20007ffe015 */
[----:B------:R-:W-:Y:S01]  /*a540*/  IMAD.IADD R35, R25, 0x1, R48 ;  /* 0x0000000119237824 */ /* 0x000fe200078e0230 */
[----:B------:R-:W-:Y:S02]  /*a550*/  IADD3 R7, PT, PT, R43, R36, R19 ;  /* 0x000000242b077210 */ /* 0x000fe40007ffe013 */
[----:B------:R-:W-:-:S02]  /*a560*/  LOP3.LUT R25, R41, R38, RZ, 0x3c, !PT ;  /* 0x0000002629197212 */ /* 0x000fc400078e3cff */
[----:B------:R-:W-:Y:S02]  /*a570*/  LOP3.LUT R40, R40, R37, RZ, 0x3c, !PT ;  /* 0x0000002528287212 */ /* 0x000fe400078e3cff */
[----:B------:R-:W-:Y:S02]  /*a580*/  LOP3.LUT R36, R42, R35, RZ, 0x3c, !PT ;  /* 0x000000232a247212 */ /* 0x000fe400078e3cff */
[----:B------:R-:W-:Y:S02]  /*a590*/  LOP3.LUT R27, R44, R7, RZ, 0x3c, !PT ;  /* 0x000000072c1b7212 */ /* 0x000fe400078e3cff */
[----:B------:R-:W-:Y:S02]  /*a5a0*/  SHF.R.W.U32 R25, R25, 0x8, R25 ;  /* 0x0000000819197819 */ /* 0x000fe40000001e19 */
[----:B------:R-:W-:Y:S02]  /*a5b0*/  SHF.R.W.U32 R41, R40, 0xc, R40 ;  /* 0x0000000c28297819 */ /* 0x000fe40000001e28 */
[----:B------:R-:W-:Y:S01]  /*a5c0*/  SHF.R.W.U32 R36, R36, 0xc, R36 ;  /* 0x0000000c24247819 */ /* 0x000fe20000001e24 */
[----:B------:R-:W-:Y:S01]  /*a5d0*/  IMAD.IADD R6, R26, 0x1, R25 ;  /* 0x000000011a067824 */ /* 0x000fe200078e0219 */
[----:B------:R-:W-:-:S02]  /*a5e0*/  SHF.R.W.U32 R27, R27, 0x8, R27 ;  /* 0x000000081b1b7819 */ /* 0x000fc40000001e1b */
[----:B------:R-:W-:Y:S02]  /*a5f0*/  IADD3 R47, PT, PT, R41, R34, R23 ;  /* 0x00000022292f7210 */ /* 0x000fe40007ffe017 */
[----:B------:R-:W-:Y:S01]  /*a600*/  IADD3 R45, PT, PT, R36, R33, R5 ;  /* 0x00000021242d7210 */ /* 0x000fe20007ffe005 */
[----:B------:R-:W-:Y:S01]  /*a610*/  IMAD.IADD R26, R24, 0x1, R27 ;  /* 0x00000001181a7824 */ /* 0x000fe200078e021b */
        /* <DEDUP_REMOVED lines=9> */
[----:B------:R-:W-:Y:S01]  /*a6b0*/  IADD3 R33, PT, PT, R42, R47, R17 ;  /* 0x0000002f2a217210 */ /* 0x000fe20007ffe011 */
[----:B------:R-:W-:Y:S01]  /*a6c0*/  IMAD.IADD R43, R35, 0x1, R48 ;  /* 0x00000001232b7824 */ /* 0x000fe200078e0230 */
[----:B------:R-:W-:-:S02]  /*a6d0*/  IADD3 R35, PT, PT, R44, R38, R9 ;  /* 0x000000262c237210 */ /* 0x000fc40007ffe009 */
[----:B------:R-:W-:Y:S02]  /*a6e0*/  LOP3.LUT R37, R33, R48, RZ, 0x3c, !PT ;  /* 0x0000003021257212 */ /* 0x000fe400078e3cff */
[----:B------:R-:W-:Y:S02]  /*a6f0*/  LOP3.LUT R39, R41, R24, RZ, 0x3c, !PT ;  /* 0x0000001829277212 */ /* 0x000fe400078e3cff */
[----:B------:R-:W-:Y:S02]  /*a700*/  LOP3.LUT R36, R36, R43, RZ, 0x3c, !PT ;  /* 0x0000002b24247212 */ /* 0x000fe400078e3cff */
[----:B------:R-:W-:Y:S02]  /*a710*/  LOP3.LUT R41, R35, R46, RZ, 0x3c, !PT ;  /* 0x0000002e23297212 */ /* 0x000fe400078e3cff */
[----:B------:R-:W-:Y:S02]  /*a720*/  SHF.R.W.U32 R37, R37, 0x10, R37 ;  /* 0x0000001025257819 */ /* 0x000fe40000001e25 */
[----:B------:R-:W-:-:S02]  /*a730*/  SHF.R.W.U32 R39, R39, 0x7, R39 ;  /* 0x0000000727277819 */ /* 0x000fc40000001e27 */
[----:B------:R-:W-:Y:S01]  /*a740*/  SHF.R.W.U32 R40, R36, 0x7, R36 ;  /* 0x0000000724287819 */ /* 0x000fe20000001e24 */
[----:B------:R-:W-:Y:S01]  /*a750*/  IMAD.IADD R26, R26, 0x1, R37 ;  /* 0x000000011a1a7824 */ /* 0x000fe200078e0225 */
[----:B------:R-:W-:Y:S02]  /*a760*/  SHF.R.W.U32 R41, R41, 0x10, R41 ;  /* 0x0000001029297819 */ /* 0x000fe40000001e29 */
[----:B------:R-:W-:Y:S02]  /*a770*/  IADD3 R36, PT, PT, R39, R45, R10 ;  /* 0x0000002d27247210 */ /* 0x000fe40007ffe00a */
[----:B------:R-:W-:Y:S01]  /*a780*/  IADD3 R34, PT, PT, R40, R7, R8 ;  /* 0x0000000728227210 */ /* 0x000fe20007ffe008 */
[----:B------:R-:W-:Y:S01]  /*a790*/  IMAD.IADD R7, R43, 0x1, R41 ;  /* 0x000000012b077824 */ /* 0x000fe200078e0229 */
[----:B------:R-:W-:Y:S02]  /*a7a0*/  LOP3.LUT R27, R36, R27, RZ, 0x3c, !PT ;  /* 0x0000001b241b7212 */ /* 0x000fe400078e3cff */
[----:B------:R-:W-:-:S02]  /*a7b0*/  LOP3.LUT R42, R42, R26, RZ, 0x3c, !PT ;  /* 0x0000001a2a2a7212 */ /* 0x000fc400078e3cff */
[----:B------:R-:W-:Y:S02]  /*a7c0*/  LOP3.LUT R25, R34, R25, RZ, 0x3c, !PT ;  /* 0x0000001922197212 */ /* 0x000fe400078e3cff */
[----:B------:R-:W-:Y:S02]  /*a7d0*/  LOP3.LUT R44, R44, R7, RZ, 0x3c, !PT ;  /* 0x000000072c2c7212 */ /* 0x000fe400078e3cff */
[----:B------:R-:W-:Y:S02]  /*a7e0*/  SHF.R.W.U32 R43, R27, 0x10, R27 ;  /* 0x000000101b2b7819 */ /* 0x000fe40000001e1b */
[----:B------:R-:W-:Y:S02]  /*a7f0*/  SHF.R.W.U32 R45, R42, 0xc, R42 ;  /* 0x0000000c2a2d7819 */ /* 0x000fe40000001e2a */
[----:B------:R-:W-:Y:S01]  /*a800*/  SHF.R.W.U32 R27, R25, 0x10, R25 ;  /* 0x00000010191b7819 */ /* 0x000fe20000001e19 */
[----:B------:R-:W-:Y:S01]  /*a810*/  IMAD.IADD R42, R6, 0x1, R43 ;  /* 0x00000001062a7824 */ /* 0x000fe200078e022b */
[----:B------:R-:W-:-:S02]  /*a820*/  SHF.R.W.U32 R44, R44, 0xc, R44 ;  /* 0x0000000c2c2c7819 */ /* 0x000fc40000001e2c */
[----:B------:R-:W-:Y:S01]  /*a830*/  IADD3 R38, PT, PT, R45, R33, R14 ;  /* 0x000000212d267210 */ /* 0x000fe20007ffe00e */
[----:B------:R-:W-:Y:S01]  /*a840*/  IMAD.IADD R33, R24, 0x1, R27 ;  /* 0x0000000118217824 */ /* 0x000fe200078e021b */
[----:B------:R-:W-:Y:S02]  /*a850*/  IADD3 R35, PT, PT, R44, R35, R20 ;  /* 0x000000232c237210 */ /* 0x000fe40007ffe014 */
        /* <DEDUP_REMOVED lines=19> */
[----:B------:R-:W-:Y:S02]  /*a990*/  SHF.R.W.U32 R43, R43, 0x7, R43 ;  /* 0x000000072b2b7819 */ /* 0x000fe40000001e2b */
[----:B------:R-:W-:Y:S01]  /*a9a0*/  IADD3 R40, PT, PT, R39, R35, R22 ;  /* 0x0000002327287210 */ /* 0x000fe20007ffe016 */
[----:B------:R-:W-:Y:S01]  /*a9b0*/  IMAD.IADD R35, R42, 0x1, R45 ;  /* 0x000000012a237824 */ /* 0x000fe200078e022d */
[----:B------:R-:W-:Y:S01]  /*a9c0*/  IADD3 R34, PT, PT, R43, R34, R15 ;  /* 0x000000222b227210 */ /* 0x000fe20007ffe00f */
[----:B------:R-:W-:Y:S01]  /*a9d0*/  IMAD.IADD R37, R33, 0x1, R27 ;  /* 0x0000000121257824 */ /* 0x000fe200078e021b */
        /* <DEDUP_REMOVED lines=10> */
[----:B------:R-:W-:Y:S01]  /*aa80*/  IADD3 R36, PT, PT, R46, R36, R5 ;  /* 0x000000242e247210 */ /* 0x000fe20007ffe005 */
[----:B------:R-:W-:Y:S01]  /*aa90*/  IMAD.IADD R26, R26, 0x1, R41 ;  /* 0x000000011a1a7824 */ /* 0x000fe200078e0229 */
[----:B------:R-:W-:Y:S02]  /*aaa0*/  LOP3.LUT R39, R39, R24, RZ, 0x3c, !PT ;  /* 0x0000001827277212 */ /* 0x000fe400078e3cff */
[----:B------:R-:W-:Y:S02]  /*aab0*/  LOP3.LUT R6, R27, R6, RZ, 0x3c, !PT ;  /* 0x000000061b067212 */ /* 0x000fe400078e3cff */
[----:B------:R-:W-:Y:S02]  /*aac0*/  LOP3.LUT R25, R36, R25, RZ, 0x3c, !PT ;  /* 0x0000001924197212 */ /* 0x000fe400078e3cff */
[----:B------:R-:W-:Y:S02]  /*aad0*/  LOP3.LUT R43, R43, R26, RZ, 0x3c, !PT ;  /* 0x0000001a2b2b7212 */ /* 0x000fe400078e3cff */
[----:B------:R-:W-:-:S02]  /*aae0*/  SHF.R.W.U32 R39, R39, 0xc, R39 ;  /* 0x0000000c27277819 */ /* 0x000fc40000001e27 */
[----:B------:R-:W-:Y:S02]  /*aaf0*/  SHF.R.W.U32 R38, R6, 0x10, R6 ;  /* 0x0000001006267819 */ /* 0x000fe40000001e06 */
[----:B------:R-:W-:Y:S02]  /*ab00*/  SHF.R.W.U32 R48, R25, 0x10, R25 ;  /* 0x0000001019307819 */ /* 0x000fe40000001e19 */
[----:B------:R-:W-:Y:S01]  /*ab10*/  SHF.R.W.U32 R43, R43, 0xc, R43 ;  /* 0x0000000c2b2b7819 */ /* 0x000fe20000001e2b */
[----:B------:R-:W-:Y:S01]  /*ab20*/  IMAD.IADD R37, R37, 0x1, R38 ;  /* 0x0000000125257824 */ /* 0x000fe200078e0226 */
        /* <DEDUP_REMOVED lines=21> */
[----:B------:R-:W-:Y:S02]  /*ac80*/  SHF.R.W.U32 R48, R48, 0x8, R48 ;  /* 0x0000000830307819 */ /* 0x000fe40000001e30 */
[----:B------:R-:W-:Y:S01]  /*ac90*/  SHF.R.W.U32 R43, R43, 0x7, R43 ;  /* 0x000000072b2b7819 */ /* 0x000fe20000001e2b */
[----:B------:R-:W-:Y:S01]  /*aca0*/  IMAD.IADD R24, R37, 0x1, R40 ;  /* 0x0000000125187824 */ /* 0x000fe200078e0228 */
        /* <DEDUP_REMOVED lines=24> */
[----:B------:R-:W-:Y:S01]  /*ae30*/  IMAD.IADD R27, R6, 0x1, R49 ;  /* 0x00000001061b7824 */ /* 0x000fe200078e0231 */
        /* <DEDUP_REMOVED lines=304> */
[-C--:B------:R-:W-:Y:S02]  /*c140*/  LOP3.LUT R42, R42, R47.reuse, RZ, 0x3c, !PT ;  /* 0x0000002f2a2a7212 */ /* 0x080fe400078e3cff */
        /* <DEDUP_REMOVED lines=18> */
[----:B------:R-:W-:Y:S01]  /*c270*/  IADD3 R25, PT, PT, R41, R25, R8 ;  /* 0x0000001929197210 */ /* 0x000fe20007ffe008 */
[----:B------:R-:W-:Y:S01]  /*c280*/  IMAD.IADD R27, R27, 0x1, R42 ;  /* 0x000000011b1b7824 */ /* 0x000fe200078e022a */
[----:B------:R-:W-:Y:S02]  /*c290*/  IADD3 R35, PT, PT, R38, R35, R10 ;  /* 0x0000002326237210 */ /* 0x000fe40007ffe00a */
        /* <DEDUP_REMOVED lines=31> */
[----:B------:R-:W-:Y:S01]  /*c490*/  IADD3 R42, PT, PT, R40, R42, R15 ;  /* 0x0000002a282a7210 */ /* 0x000fe20007ffe00f */
[----:B------:R-:W-:Y:S01]  /*c4a0*/  IMAD.IADD R36, R36, 0x1, R43 ;  /* 0x0000000124247824 */ /* 0x000fe200078e022b */
[----:B------:R-:W-:Y:S01]  /*c4b0*/  SHF.R.W.U32 R44, R44, 0x7, R44 ;  /* 0x000000072c2c7819 */ /* 0x000fe20000001e2c */
[----:B------:R-:W-:Y:S01]  /*c4c0*/  IMAD.IADD R7, R7, 0x1, R45 ;  /* 0x0000000107077824 */ /* 0x000fe200078e022d */
[----:B------:R-:W-:-:S02]  /*c4d0*/  LOP3.LUT R37, R42, R45, RZ, 0x3c, !PT ;  /* 0x0000002d2a257212 */ /* 0x000fc400078e3cff */
[----:B------:R-:W-:Y:S02]  /*c4e0*/  IADD3 R25, PT, PT, R44, R6, R11 ;  /* 0x000000062c197210 */ /* 0x000fe40007ffe00b */
[----:B------:R-:W-:Y:S02]  /*c4f0*/  LOP3.LUT R39, R39, R36, RZ, 0x3c, !PT ;  /* 0x0000002427277212 */ /* 0x000fe400078e3cff */
[----:B------:R-:W-:Y:S02]  /*c500*/  LOP3.LUT R6, R38, R7, RZ, 0x3c, !PT ;  /* 0x0000000726067212 */ /* 0x000fe400078e3cff */
[----:B------:R-:W-:Y:S02]  /*c510*/  SHF.R.W.U32 R37, R37, 0x10, R37 ;  /* 0x0000001025257819 */ /* 0x000fe40000001e25 */
[----:B------:R-:W-:Y:S02]  /*c520*/  LOP3.LUT R43, R25, R43, RZ, 0x3c, !PT ;  /* 0x0000002b192b7212 */ /* 0x000fe400078e3cff */
[----:B------:R-:W-:Y:S01]  /*c530*/  SHF.R.W.U32 R38, R39, 0x7, R39 ;  /* 0x0000000727267819 */ /* 0x000fe20000001e27 */
[----:B------:R-:W-:Y:S01]  /*c540*/  IMAD.IADD R11, R27, 0x1, R37 ;  /* 0x000000011b0b7824 */ /* 0x000fe200078e0225 */
[----:B------:R-:W-:-:S02]  /*c550*/  SHF.R.W.U32 R39, R6, 0x7, R6 ;  /* 0x0000000706277819 */ /* 0x000fc40000001e06 */
[----:B------:R-:W-:Y:S02]  /*c560*/  SHF.R.W.U32 R6, R43, 0x10, R43 ;  /* 0x000000102b067819 */ /* 0x000fe40000001e2b */
[----:B------:R-:W-:Y:S02]  /*c570*/  IADD3 R15, PT, PT, R38, R35, R18 ;  /* 0x00000023260f7210 */ /* 0x000fe40007ffe012 */
[----:B------:R-:W-:Y:S01]  /*c580*/  IADD3 R34, PT, PT, R39, R34, R21 ;  /* 0x0000002227227210 */ /* 0x000fe20007ffe015 */
[----:B------:R-:W-:Y:S01]  /*c590*/  IMAD.IADD R7, R7, 0x1, R6 ;  /* 0x0000000107077824 */ /* 0x000fe200078e0206 */
[----:B------:R-:W-:Y:S02]  /*c5a0*/  LOP3.LUT R40, R40, R11, RZ, 0x3c, !PT ;  /* 0x0000000b28287212 */ /* 0x000fe400078e3cff */
[----:B------:R-:W-:Y:S02]  /*c5b0*/  LOP3.LUT R24, R15, R24, RZ, 0x3c, !PT ;  /* 0x000000180f187212 */ /* 0x000fe400078e3cff */
[----:B------:R-:W-:-:S02]  /*c5c0*/  LOP3.LUT R33, R34, R33, RZ, 0x3c, !PT ;  /* 0x0000002122217212 */ /* 0x000fc400078e3cff */
[----:B------:R-:W-:Y:S02]  /*c5d0*/  SHF.R.W.U32 R40, R40, 0xc, R40 ;  /* 0x0000000c28287819 */ /* 0x000fe40000001e28 */
[----:B------:R-:W-:Y:S01]  /*c5e0*/  SHF.R.W.U32 R27, R24, 0x10, R24 ;  /* 0x00000010181b7819 */ /* 0x000fe20000001e18 */
[----:B------:R-:W-:Y:S01]  /*c5f0*/  IMAD.MOV.U32 R24, RZ, RZ, R12 ;  /* 0x000000ffff187224 */ /* 0x000fe200078e000c */
[----:B------:R-:W-:Y:S02]  /*c600*/  LOP3.LUT R21, R44, R7, RZ, 0x3c, !PT ;  /* 0x000000072c157212 */ /* 0x000fe400078e3cff */
[----:B------:R-:W-:Y:S02]  /*c610*/  SHF.R.W.U32 R33, R33, 0x10, R33 ;  /* 0x0000001021217819 */ /* 0x000fe40000001e21 */
[----:B------:R-:W-:Y:S01]  /*c620*/  IADD3 R18, PT, PT, R40, R42, R19 ;  /* 0x0000002a28127210 */ /* 0x000fe20007ffe013 */
[----:B------:R-:W-:Y:S01]  /*c630*/  IMAD.IADD R19, R26, 0x1, R27 ;  /* 0x000000011a137824 */ /* 0x000fe200078e021b */
[----:B------:R-:W-:Y:S01]  /*c640*/  SHF.R.W.U32 R21, R21, 0xc, R21 ;  /* 0x0000000c15157819 */ /* 0x000fe20000001e15 */
[----:B------:R-:W-:Y:S01]  /*c650*/  IMAD.IADD R36, R36, 0x1, R33 ;  /* 0x0000000124247824 */ /* 0x000fe200078e0221 */
[----:B------:R-:W-:-:S02]  /*c660*/  LOP3.LUT R37, R37, R18, RZ, 0x3c, !PT ;  /* 0x0000001225257212 */ /* 0x000fc400078e3cff */
[----:B------:R-:W-:Y:S01]  /*c670*/  IADD3 R35, PT, PT, R21, R25, R14 ;  /* 0x0000001915237210 */ /* 0x000fe20007ffe00e */
[----:B------:R-:W-:Y:S01]  /*c680*/  IMAD.MOV.U32 R25, RZ, RZ, R13 ;  /* 0x000000ffff197224 */ /* 0x000fe200078e000d */
[----:B------:R-:W-:Y:S02]  /*c690*/  LOP3.LUT R14, R38, R19, RZ, 0x3c, !PT ;  /* 0x00000013260e7212 */ /* 0x000fe400078e3cff */
[----:B------:R-:W-:Y:S02]  /*c6a0*/  SHF.R.W.U32 R12, R37, 0x8, R37 ;  /* 0x00000008250c7819 */ /* 0x000fe40000001e25 */
[----:B------:R-:W-:Y:S02]  /*c6b0*/  LOP3.LUT R38, R39, R36, RZ, 0x3c, !PT ;  /* 0x0000002427267212 */ /* 0x000fe400078e3cff */
[----:B------:R-:W-:Y:S01]  /*c6c0*/  SHF.R.W.U32 R37, R14, 0xc, R14 ;  /* 0x0000000c0e257819 */ /* 0x000fe20000001e0e */
[----:B------:R-:W-:Y:S01]  /*c6d0*/  IMAD.IADD R11, R11, 0x1, R12 ;  /* 0x000000010b0b7824 */ /* 0x000fe200078e020c */
[----:B------:R-:W-:-:S02]  /*c6e0*/  SHF.R.W.U32 R38, R38, 0xc, R38 ;  /* 0x0000000c26267819 */ /* 0x000fc40000001e26 */
[----:B------:R-:W-:Y:S02]  /*c6f0*/  IADD3 R16, PT, PT, R37, R15, R16 ;  /* 0x0000000f25107210 */ /* 0x000fe40007ffe010 */
[----:B------:R-:W-:Y:S02]  /*c700*/  IADD3 R5, PT, PT, R38, R34, R5 ;  /* 0x0000002226057210 */ /* 0x000fe40007ffe005 */
[----:B------:R-:W-:Y:S02]  /*c710*/  LOP3.LUT R27, R27, R16, RZ, 0x3c, !PT ;  /* 0x000000101b1b7212 */ /* 0x000fe400078e3cff */
[----:B------:R-:W-:Y:S02]  /*c720*/  LOP3.LUT R6, R6, R35, RZ, 0x3c, !PT ;  /* 0x0000002306067212 */ /* 0x000fe400078e3cff */
[----:B------:R-:W-:Y:S02]  /*c730*/  LOP3.LUT R33, R33, R5, RZ, 0x3c, !PT ;  /* 0x0000000521217212 */ /* 0x000fe400078e3cff */
[----:B------:R-:W-:-:S02]  /*c740*/  SHF.R.W.U32 R34, R27, 0x8, R27 ;  /* 0x000000081b227819 */ /* 0x000fc40000001e1b */
[----:B------:R-:W-:Y:S02]  /*c750*/  LOP3.LUT R13, R40, R11, RZ, 0x3c, !PT ;  /* 0x0000000b280d7212 */ /* 0x000fe400078e3cff */
[----:B------:R-:W-:Y:S01]  /*c760*/  SHF.R.W.U32 R26, R6, 0x8, R6 ;  /* 0x00000008061a7819 */ /* 0x000fe20000001e06 */
[----:B------:R-:W-:Y:S01]  /*c770*/  IMAD.IADD R6, R19, 0x1, R34 ;  /* 0x0000000113067824 */ /* 0x000fe200078e0222 */
[----:B------:R-:W-:Y:S02]  /*c780*/  SHF.R.W.U32 R33, R33, 0x8, R33 ;  /* 0x0000000821217819 */ /* 0x000fe40000001e21 */
[----:B------:R-:W-:Y:S01]  /*c790*/  SHF.R.W.U32 R13, R13, 0x7, R13 ;  /* 0x000000070d0d7819 */ /* 0x000fe20000001e0d */
[----:B------:R-:W-:Y:S01]  /*c7a0*/  IMAD.IADD R14, R7, 0x1, R26 ;  /* 0x00000001070e7824 */ /* 0x000fe200078e021a */
[----:B------:R-:W-:Y:S01]  /*c7b0*/  LOP3.LUT R27, R37, R6, RZ, 0x3c, !PT ;  /* 0x00000006251b7212 */ /* 0x000fe200078e3cff */
[----:B------:R-:W-:Y:S01]  /*c7c0*/  IMAD.IADD R15, R36, 0x1, R33 ;  /* 0x00000001240f7824 */ /* 0x000fe200078e0221 */
[----:B------:R-:W-:-:S02]  /*c7d0*/  IADD3 R35, PT, PT, R13, R35, R8 ;  /* 0x000000230d237210 */ /* 0x000fc40007ffe008 */
[----:B------:R-:W-:Y:S02]  /*c7e0*/  LOP3.LUT R21, R21, R14, RZ, 0x3c, !PT ;  /* 0x0000000e15157212 */ /* 0x000fe400078e3cff */
[----:B------:R-:W-:Y:S02]  /*c7f0*/  LOP3.LUT R8, R35, R33, RZ, 0x3c, !PT ;  /* 0x0000002123087212 */ /* 0x000fe400078e3cff */
[----:B------:R-:W-:Y:S02]  /*c800*/  LOP3.LUT R33, R38, R15, RZ, 0x3c, !PT ;  /* 0x0000000f26217212 */ /* 0x000fe400078e3cff */
[----:B------:R-:W-:Y:S02]  /*c810*/  SHF.R.W.U32 R27, R27, 0x7, R27 ;  /* 0x000000071b1b7819 */ /* 0x000fe40000001e1b */
[----:B------:R-:W-:Y:S02]  /*c820*/  SHF.R.W.U32 R21, R21, 0x7, R21 ;  /* 0x0000000715157819 */ /* 0x000fe40000001e15 */
[----:B------:R-:W-:-:S02]  /*c830*/  SHF.R.W.U32 R33, R33, 0x7, R33 ;  /* 0x0000000721217819 */ /* 0x000fc40000001e21 */
[----:B------:R-:W-:Y:S02]  /*c840*/  IADD3 R37, PT, PT, R27, R18, R9 ;  /* 0x000000121b257210 */ /* 0x000fe40007ffe009 */
[----:B------:R-:W-:Y:S02]  /*c850*/  IADD3 R19, PT, PT, R21, R5, R4 ;  /* 0x0000000515137210 */ /* 0x000fe40007ffe004 */
[----:B------:R-:W-:Y:S02]  /*c860*/  IADD3 R18, PT, PT, R33, R16, R17 ;  /* 0x0000001021127210 */ /* 0x000fe40007ffe011 */
[----:B------:R-:W-:Y:S02]  /*c870*/  LOP3.LUT R26, R37, R26, RZ, 0x3c, !PT ;  /* 0x0000001a251a7212 */ /* 0x000fe400078e3cff */
[----:B------:R-:W-:Y:S02]  /*c880*/  SHF.R.W.U32 R8, R8, 0x10, R8 ;  /* 0x0000001008087819 */ /* 0x000fe40000001e08 */
[----:B------:R-:W-:-:S02]  /*c890*/  LOP3.LUT R34, R19, R34, RZ, 0x3c, !PT ;  /* 0x0000002213227212 */ /* 0x000fc400078e3cff */
[----:B------:R-:W-:Y:S01]  /*c8a0*/  LOP3.LUT R12, R18, R12, RZ, 0x3c, !PT ;  /* 0x0000000c120c7212 */ /* 0x000fe200078e3cff */
[----:B------:R-:W-:Y:S01]  /*c8b0*/  IMAD.IADD R36, R6, 0x1, R8 ;  /* 0x0000000106247824 */ /* 0x000fe200078e0208 */
[----:B------:R-:W-:Y:S01]  /*c8c0*/  SHF.R.W.U32 R38, R26, 0x10, R26 ;  /* 0x000000101a267819 */ /* 0x000fe20000001e1a */
[----:B------:R-:W0:Y:S01]  /*c8d0*/  LDS.128 R4, [UR10+0x1e0] ;  /* 0x0001e00aff047984 */ /* 0x000e220008000c00 */
[----:B------:R-:W-:Y:S02]  /*c8e0*/  SHF.R.W.U32 R34, R34, 0x10, R34 ;  /* 0x0000001022227819 */ /* 0x000fe40000001e22 */
[----:B------:R-:W-:Y:S01]  /*c8f0*/  SHF.R.W.U32 R39, R12, 0x10, R12 ;  /* 0x000000100c277819 */ /* 0x000fe20000001e0c */
[----:B------:R-:W-:Y:S01]  /*c900*/  IMAD.IADD R12, R15, 0x1, R38 ;  /* 0x000000010f0c7824 */ /* 0x000fe200078e0226 */
[----:B------:R-:W-:Y:S01]  /*c910*/  LOP3.LUT R9, R13, R36, RZ, 0x3c, !PT ;  /* 0x000000240d097212 */ /* 0x000fe200078e3cff */
[----:B------:R-:W-:Y:S02]  /*c920*/  IMAD.IADD R13, R11, 0x1, R34 ;  /* 0x000000010b0d7824 */ /* 0x000fe400078e0222 */
[----:B------:R-:W-:Y:S01]  /*c930*/  IMAD.IADD R14, R14, 0x1, R39 ;  /* 0x000000010e0e7824 */ /* 0x000fe200078e0227 */
[----:B------:R-:W-:-:S02]  /*c940*/  LOP3.LUT R11, R27, R12, RZ, 0x3c, !PT ;  /* 0x0000000c1b0b7212 */ /* 0x000fc400078e3cff */
[----:B------:R-:W1:Y:S01]  /*c950*/  LDS.64 R26, [UR10+0x1d8] ;  /* 0x0001d80aff1a7984 */ /* 0x000e620008000a00 */
[----:B------:R-:W-:Y:S02]  /*c960*/  SHF.R.W.U32 R9, R9, 0xc, R9 ;  /* 0x0000000c09097819 */ /* 0x000fe40000001e09 */
[----:B------:R-:W-:Y:S02]  /*c970*/  LOP3.LUT R21, R21, R13, RZ, 0x3c, !PT ;  /* 0x0000000d15157212 */ /* 0x000fe400078e3cff */
[----:B------:R-:W-:Y:S02]  /*c980*/  LOP3.LUT R33, R33, R14, RZ, 0x3c, !PT ;  /* 0x0000000e21217212 */ /* 0x000fe400078e3cff */
[----:B------:R-:W-:Y:S02]  /*c990*/  IADD3 R17, PT, PT, R9, R35, R22 ;  /* 0x0000002309117210 */ /* 0x000fe40007ffe016 */
[----:B------:R-:W-:Y:S02]  /*c9a0*/  SHF.R.W.U32 R21, R21, 0xc, R21 ;  /* 0x0000000c15157819 */ /* 0x000fe40000001e15 */
[----:B------:R-:W-:-:S02]  /*c9b0*/  SHF.R.W.U32 R35, R33, 0xc, R33 ;  /* 0x0000000c21237819 */ /* 0x000fc40000001e21 */
[----:B------:R-:W-:Y:S02]  /*c9c0*/  SHF.R.W.U32 R11, R11, 0xc, R11 ;  /* 0x0000000c0b0b7819 */ /* 0x000fe40000001e0b */
[----:B------:R-:W-:Y:S02]  /*c9d0*/  IADD3 R16, PT, PT, R21, R19, R20 ;  /* 0x0000001315107210 */ /* 0x000fe40007ffe014 */
[----:B------:R-:W-:Y:S02]  /*c9e0*/  IADD3 R19, PT, PT, R35, R18, R23 ;  /* 0x0000001223137210 */ /* 0x000fe40007ffe017 */
[----:B------:R-:W-:Y:S02]  /*c9f0*/  IADD3 R37, PT, PT, R11, R37, R10 ;  /* 0x000000250b257210 */ /* 0x000fe40007ffe00a */
        /* <DEDUP_REMOVED lines=8> */
[----:B------:R-:W-:Y:S01]  /*ca80*/  SHF.R.W.U32 R20, R38, 0x8, R38 ;  /* 0x0000000826147819 */ /* 0x000fe20000001e26 */
[----:B------:R-:W-:Y:S01]  /*ca90*/  IMAD.IADD R22, R13, 0x1, R34 ;  /* 0x000000010d167824 */ /* 0x000fe200078e0222 */
[----:B------:R-:W-:Y:S01]  /*caa0*/  LEA R33, R29, UR6, 0x6 ;  /* 0x000000061d217c11 */ /* 0x000fe2000f8e30ff */
[----:B------:R-:W-:Y:S01]  /*cab0*/  IMAD.IADD R38, R14, 0x1, R41 ;  /* 0x000000010e267824 */ /* 0x000fe200078e0229 */
[----:B------:R-:W-:Y:S01]  /*cac0*/  LOP3.LUT R9, R9, R36, RZ, 0x3c, !PT ;  /* 0x0000002409097212 */ /* 0x000fe200078e3cff */
[----:B------:R-:W-:Y:S01]  /*cad0*/  IMAD.IADD R39, R12, 0x1, R20 ;  /* 0x000000010c277824 */ /* 0x000fe200078e0214 */
[----:B------:R-:W-:Y:S01]  /*cae0*/  LOP3.LUT R21, R21, R22, RZ, 0x3c, !PT ;  /* 0x0000001615157212 */ /* 0x000fe200078e3cff */
[----:B------:R-:W-:Y:S01]  /*caf0*/  VIADD R29, R29, UR7 ;  /* 0x000000071d1d7c36 */ /* 0x000fe20008000000 */
[----:B------:R-:W-:-:S02]  /*cb00*/  LOP3.LUT R35, R35, R38, RZ, 0x3c, !PT ;  /* 0x0000002623237212 */ /* 0x000fc400078e3cff */
[----:B------:R-:W-:Y:S02]  /*cb10*/  LOP3.LUT R11, R11, R39, RZ, 0x3c, !PT ;  /* 0x000000270b0b7212 */ /* 0x000fe400078e3cff */
[----:B------:R-:W-:Y:S02]  /*cb20*/  SHF.R.W.U32 R10, R9, 0x7, R9 ;  /* 0x00000007090a7819 */ /* 0x000fe40000001e09 */
[----:B------:R-:W-:Y:S02]  /*cb30*/  SHF.R.W.U32 R8, R35, 0x7, R35 ;  /* 0x0000000723087819 */ /* 0x000fe40000001e23 */
[----:B------:R-:W-:Y:S02]  /*cb40*/  SHF.R.W.U32 R9, R21, 0x7, R21 ;  /* 0x0000000715097819 */ /* 0x000fe40000001e15 */
[----:B------:R-:W-:Y:S02]  /*cb50*/  SHF.R.W.U32 R11, R11, 0x7, R11 ;  /* 0x000000070b0b7819 */ /* 0x000fe40000001e0b */
[----:B------:R-:W-:-:S02]  /*cb60*/  LOP3.LUT R18, R37, R22, RZ, 0x3c, !PT ;  /* 0x0000001625127212 */ /* 0x000fc400078e3cff */
[-C--:B------:R-:W-:Y:S02]  /*cb70*/  LOP3.LUT R8, R8, R23.reuse, RZ, 0x3c, !PT ;  /* 0x0000001708087212 */ /* 0x080fe400078e3cff */
[----:B0-----:R-:W-:Y:S02]  /*cb80*/  @!P3 LOP3.LUT R12, R6, R23, RZ, 0x3c, !PT ;  /* 0x00000017060cb212 */ /* 0x001fe400078e3cff */
[-C--:B------:R-:W-:Y:S02]  /*cb90*/  LOP3.LUT R9, R9, R20.reuse, RZ, 0x3c, !PT ;  /* 0x0000001409097212 */ /* 0x080fe400078e3cff */
[----:B------:R-:W-:Y:S02]  /*cba0*/  @!P3 LOP3.LUT R13, R7, R20, RZ, 0x3c, !PT ;  /* 0x00000014070db212 */ /* 0x000fe400078e3cff */
[----:B------:R-:W-:Y:S02]  /*cbb0*/  @!P3 LOP3.LUT R15, R25, R34, RZ, 0x3c, !PT ;  /* 0x00000022190fb212 */ /* 0x000fe400078e3cff */
[----:B------:R-:W-:-:S02]  /*cbc0*/  LOP3.LUT R10, R10, R41, RZ, 0x3c, !PT ;  /* 0x000000290a0a7212 */ /* 0x000fc400078e3cff */
[----:B------:R-:W-:Y:S02]  /*cbd0*/  @!P3 LOP3.LUT R14, R24, R41, RZ, 0x3c, !PT ;  /* 0x00000029180eb212 */ /* 0x000fe400078e3cff */
[----:B------:R-:W-:Y:S02]  /*cbe0*/  @!P2 LOP3.LUT R22, R4, R22, RZ, 0x3c, !PT ;  /* 0x000000160416a212 */ /* 0x000fe400078e3cff */
[----:B-1----:R-:W-:Y:S01]  /*cbf0*/  @!P2 LOP3.LUT R20, R26, R39, RZ, 0x3c, !PT ;  /* 0x000000271a14a212 */ /* 0x002fe200078e3cff */
[----:B------:R4:W-:Y:S01]  /*cc00*/  @!P3 STS.128 [R33+0x1050], R12 ;  /* 0x0010500c2100b388 */ /* 0x0009e20000000c00 */
[----:B------:R-:W-:Y:S02]  /*cc10*/  @!P2 LOP3.LUT R21, R27, R38, RZ, 0x3c, !PT ;  /* 0x000000261b15a212 */ /* 0x000fe400078e3cff */
[----:B------:R-:W-:Y:S02]  /*cc20*/  @!P2 LOP3.LUT R23, R5, R36, RZ, 0x3c, !PT ;  /* 0x000000240517a212 */ /* 0x000fe400078e3cff */
[----:B------:R-:W-:-:S02]  /*cc30*/  LOP3.LUT R11, R11, R34, RZ, 0x3c, !PT ;  /* 0x000000220b0b7212 */ /* 0x000fc400078e3cff */
[----:B------:R-:W-:Y:S01]  /*cc40*/  LOP3.LUT R16, R16, R39, RZ, 0x3c, !PT ;  /* 0x0000002710107212 */ /* 0x000fe200078e3cff */
[----:B------:R4:W-:Y:S01]  /*cc50*/  @!P2 STS.128 [R33+0x1040], R20 ;  /* 0x001040142100a388 */ /* 0x0009e20000000c00 */
[----:B------:R-:W-:Y:S02]  /*cc60*/  LOP3.LUT R17, R17, R38, RZ, 0x3c, !PT ;  /* 0x0000002611117212 */ /* 0x000fe400078e3cff */
[----:B------:R-:W-:Y:S01]  /*cc70*/  LOP3.LUT R19, R19, R36, RZ, 0x3c, !PT ;  /* 0x0000002413137212 */ /* 0x000fe200078e3cff */
[----:B------:R4:W-:Y:S04]  /*cc80*/  @!P1 STS.128 [R33+0x1030], R8 ;  /* 0x0010300821009388 */ /* 0x0009e80000000c00 */
[----:B------:R4:W-:Y:S01]  /*cc90*/  @!P0 STS.128 [R33+0x1020], R16 ;  /* 0x0010201021008388 */ /* 0x0009e20000000c00 */
[----:B------:R-:W-:-:S13]  /*cca0*/  ISETP.GE.U32.AND P0, PT, R29, UR5, PT ;  /* 0x000000051d007c0c */ /* 0x000fda000bf06070 */
[----:B------:R-:W-:Y:S05]  /*ccb0*/  @!P0 BRA `(.L_x_14) ;  /* 0xffffffd000c88947 */ /* 0x000fea000383ffff */
.L_x_13:
[----:B------:R-:W-:Y:S05]  /*ccc0*/  BSYNC.RECONVERGENT B0 ;  /* 0x0000000000007941 */ /* 0x000fea0003800200 */
.L_x_12:
[----:B------:R-:W2:Y:S08]  /*ccd0*/  S2UR UR14, SR_CgaCtaId ;  /* 0x00000000000e79c3 */ /* 0x000eb00000008800 */
[----:B------:R-:W-:Y:S06]  /*cce0*/  BAR.SYNC.DEFER_BLOCKING 0x0 ;  /* 0x0000000000007b1d */ /* 0x000fec0000010000 */
[----:B------:R-:W-:-:S02]  /*ccf0*/  UMOV UR11, 0x400 ;  /* 0x00000400000b7882 */ /* 0x000fc40000000000 */
[----:B------:R-:W-:-:S04]  /*cd00*/  UIADD3 UR5, UPT, UPT, UR11, 0x640, URZ ;  /* 0x000006400b057890 */ /* 0x000fc8000fffe0ff */
[----:B--2---:R-:W-:-:S03]  /*cd10*/  ULEA UR15, UR14, UR5, 0x18 ;  /* 0x000000050e0f7291 */ /* 0x004fc6000f8ec0ff */
[----:B------:R-:W-:-:S09]  /*cd20*/  UMOV UR5, URZ ;  /* 0x000000ff00057c82 */ /* 0x000fd20008000000 */
.L_x_15:
[----:B----4-:R-:W-:Y:S01]  /*cd30*/  IMAD.U32 R8, RZ, RZ, UR5 ;  /* 0x00000005ff087e24 */ /* 0x010fe2000f8e00ff */
[----:B------:R-:W-:Y:S01]  /*cd40*/  LEA R9, R0, UR5, 0x8 ;  /* 0x0000000500097c11 */ /* 0x000fe2000f8e40ff */
[----:B------:R-:W-:Y:S02]  /*cd50*/  UIADD3 UR9, UPT, UPT, UR5, 0x1f, URZ ;  /* 0x0000001f05097890 */ /* 0x000fe4000fffe0ff */
[----:B------:R-:W-:Y:S01]  /*cd60*/  IMAD R8, R8, 0x10, R3 ;  /* 0x0000001008087824 */ /* 0x000fe200078e0203 */
[----:B------:R-:W-:Y:S01]  /*cd70*/  UIADD3 UR6, UPT, UPT, UR5, 0x10, URZ ;  /* 0x0000001005067890 */ /* 0x000fe2000fffe0ff */
[----:B------:R-:W2:Y:S01]  /*cd80*/  LDS.128 R4, [R9+UR15] ;  /* 0x0000000f09047984 */ /* 0x000ea20008000c00 */
[----:B------:R-:W-:-:S03]  /*cd90*/  UISETP.GE.U32.AND UP0, UPT, UR9, UR18, UPT ;  /* 0x000000120900728c */ /* 0x000fc6000bf06070 */
[----:B-1----:R-:W1:Y:S01]  /*cda0*/  LDS.S8 R17, [R8+UR15+0x1030] ;  /* 0x0010300f08117984 */ /* 0x002e620008000200 */
[----:B------:R-:W-:Y:S01]  /*cdb0*/  UMOV UR9, UR5 ;  /* 0x0000000500097c82 */ /* 0x000fe20008000000 */
[----:B------:R-:W-:Y:S02]  /*cdc0*/  UMOV UR5, UR6 ;  /* 0x0000000600057c82 */ /* 0x000fe40008000000 */
[----:B------:R-:W3:Y:S04]  /*cdd0*/  LDS.U8 R11, [R8+UR15+0x1020] ;  /* 0x0010200f080b7984 */ /* 0x000ee80008000000 */
[----:B------:R-:W4:Y:S04]  /*cde0*/  LDS.U8 R20, [R8+UR15+0x1060] ;  /* 0x0010600f08147984 */ /* 0x000f280008000000 */
[----:B------:R-:W5:Y:S04]  /*cdf0*/  LDS.S8 R18, [R8+UR15+0x1040] ;  /* 0x0010400f08127984 */ /* 0x000f680008000200 */
[----:B------:R-:W0:Y:S04]  /*ce00*/  LDS.S8 R21, [R8+UR15+0x1070] ;  /* 0x0010700f08157984 */ /* 0x000e280008000200 */
[----:B------:R-:W0:Y:S04]  /*ce10*/  LDS.S8 R19, [R8+UR15+0x1050] ;  /* 0x0010500f08137984 */ /* 0x000e280008000200 */
[----:B------:R-:W0:Y:S04]  /*ce20*/  LDS.U8 R24, [R8+UR15+0x10a0] ;  /* 0x0010a00f08187984 */ /* 0x000e280008000000 */
[----:B------:R-:W0:Y:S04]  /*ce30*/  LDS.S8 R25, [R8+UR15+0x10b0] ;  /* 0x0010b00f08197984 */ /* 0x000e280008000200 */
[----:B------:R-:W0:Y:S04]  /*ce40*/  LDS.S8 R22, [R8+UR15+0x1080] ;  /* 0x0010800f08167984 */ /* 0x000e280008000200 */
[----:B------:R-:W0:Y:S01]  /*ce50*/  LDS.S8 R23, [R8+UR15+0x1090] ;  /* 0x0010900f08177984 */ /* 0x000e220008000200 */
[----:B--2---:R-:W-:-:S02]  /*ce60*/  LOP3.LUT R5, R5, 0x80808080, RZ, 0x3c, !PT ;  /* 0x8080808005057812 */ /* 0x004fc400078e3cff */
[----:B------:R-:W-:Y:S01]  /*ce70*/  LOP3.LUT R6, R6, 0x80808080, RZ, 0x3c, !PT ;  /* 0x8080808006067812 */ /* 0x000fe200078e3cff */
[----:B------:R-:W2:Y:S01]  /*ce80*/  LDS.S8 R14, [R8+UR15+0x10c0] ;  /* 0x0010c00f080e7984 */ /* 0x000ea20008000200 */
[----:B-1----:R-:W-:Y:S01]  /*ce90*/  IMAD.SHL.U32 R26, R17, 0x100, RZ ;  /* 0x00000100111a7824 */ /* 0x002fe200078e00ff */
[----:B------:R-:W-:Y:S02]  /*cea0*/  LOP3.LUT R7, R7, 0x80808080, RZ, 0x3c, !PT ;  /* 0x8080808007077812 */ /* 0x000fe400078e3cff */
[----:B------:R-:W1:Y:S01]  /*ceb0*/  LDS.S8 R12, [R8+UR15+0x10f0] ;  /* 0x0010f00f080c7984 */ /* 0x000e620008000200 */
[C---:B---3--:R-:W-:Y:S02]  /*cec0*/  PRMT R16, R11.reuse, 0x8880, RZ ;  /* 0x000088800b107816 */ /* 0x048fe400000000ff */
[----:B------:R-:W-:Y:S01]  /*ced0*/  LOP3.LUT R26, R11, 0xff00, R26, 0xf8, !PT ;  /* 0x0000ff000b1a7812 */ /* 0x000fe200078ef81a */
[----:B------:R-:W3:Y:S01]  /*cee0*/  LDS.S8 R15, [R8+UR15+0x10d0] ;  /* 0x0010d00f080f7984 */ /* 0x000ee20008000200 */
[----:B------:R-:W-:-:S02]  /*cef0*/  IADD3 R16, PT, PT, R17, R31, R16 ;  /* 0x0000001f11107210 */ /* 0x000fc40007ffe010 */
[----:B----4-:R-:W-:Y:S01]  /*cf00*/  PRMT R29, R20, 0x8880, RZ ;  /* 0x00008880141d7816 */ /* 0x010fe200000000ff */
[----:B------:R-:W4:Y:S01]  /*cf10*/  LDS.U8 R13, [R8+UR15+0x10e0] ;  /* 0x0010e00f080d7984 */ /* 0x000f220008000000 */
[----:B-----5:R-:W-:-:S03]  /*cf20*/  IMAD.U32 R17, R18, 0x10000, RZ ;  /* 0x0001000012117824 */ /* 0x020fc600078e00ff */
[----:B------:R-:W5:Y:S01]  /*cf30*/  LDS.S8 R10, [R8+UR15+0x1100] ;  /* 0x0011000f080a7984 */ /* 0x000f620008000200 */
[----:B0-----:R-:W-:Y:S01]  /*cf40*/  IMAD.SHL.U32 R27, R21, 0x100, RZ ;  /* 0x00000100151b7824 */ /* 0x001fe200078e00ff */
[----:B------:R-:W-:Y:S02]  /*cf50*/  LOP3.LUT R26, R26, 0xff0000, R17, 0xf8, !PT ;  /* 0x00ff00001a1a7812 */ /* 0x000fe400078ef811 */
[----:B------:R-:W0:Y:S01]  /*cf60*/  LDS.S8 R11, [R8+UR15+0x1110] ;  /* 0x0011100f080b7984 */ /* 0x000e220008000200 */
[C---:B------:R-:W-:Y:S01]  /*cf70*/  IADD3 R28, PT, PT, R19.reuse, R16, R18 ;  /* 0x00000010131c7210 */ /* 0x040fe20007ffe012 */
[----:B------:R-:W-:Y:S01]  /*cf80*/  IMAD.MOV.U32 R16, RZ, RZ, R29 ;  /* 0x000000ffff107224 */ /* 0x000fe200078e001d */
[----:B------:R-:W-:Y:S01]  /*cf90*/  LOP3.LUT R27, R20, 0xff00, R27, 0xf8, !PT ;  /* 0x0000ff00141b7812 */ /* 0x000fe200078ef81b */
[----:B------:R-:W-:Y:S01]  /*cfa0*/  IMAD R26, R19, 0x1000000, R26 ;  /* 0x01000000131a7824 */ /* 0x000fe200078e021a */
[----:B------:R-:W-:Y:S02]  /*cfb0*/  PRMT R20, R24, 0x8880, RZ ;  /* 0x0000888018147816 */ /* 0x000fe400000000ff */
[----:B------:R-:W-:Y:S01]  /*cfc0*/  IADD3 R16, PT, PT, R21, R28, R16 ;  /* 0x0000001c15107210 */ /* 0x000fe20007ffe010 */
[----:B------:R-:W-:-:S02]  /*cfd0*/  IMAD.SHL.U32 R17, R25, 0x100, RZ ;  /* 0x0000010019117824 */ /* 0x000fc400078e00ff */
[----:B------:R-:W-:-:S03]  /*cfe0*/  IMAD.U32 R18, R22, 0x10000, RZ ;  /* 0x0001000016127824 */ /* 0x000fc600078e00ff */
[----:B------:R-:W-:Y:S02]  /*cff0*/  LOP3.LUT R17, R24, 0xff00, R17, 0xf8, !PT ;  /* 0x0000ff0018117812 */ /* 0x000fe400078ef811 */
[----:B------:R-:W-:Y:S01]  /*d000*/  IADD3 R22, PT, PT, R23, R16, R22 ;  /* 0x0000001017167210 */ /* 0x000fe20007ffe016 */
[----:B------:R-:W-:Y:S01]  /*d010*/  IMAD.MOV.U32 R16, RZ, RZ, R20 ;  /* 0x000000ffff107224 */ /* 0x000fe200078e0014 */
[----:B------:R-:W-:Y:S01]  /*d020*/  LOP3.LUT R18, R27, 0xff0000, R18, 0xf8, !PT ;  /* 0x00ff00001b127812 */ /* 0x000fe200078ef812 */
[----:B--2---:R-:W-:-:S03]  /*d030*/  IMAD.U32 R20, R14, 0x10000, RZ ;  /* 0x000100000e147824 */ /* 0x004fc600078e00ff */
[----:B------:R-:W-:Y:S01]  /*d040*/  IADD3 R16, PT, PT, R25, R22, R16 ;  /* 0x0000001619107210 */ /* 0x000fe20007ffe010 */
[----:B------:R-:W-:Y:S01]  /*d050*/  IMAD R18, R23, 0x1000000, R18 ;  /* 0x0100000017127824 */ /* 0x000fe200078e0212 */
[----:B------:R-:W-:Y:S02]  /*d060*/  LOP3.LUT R20, R17, 0xff0000, R20, 0xf8, !PT ;  /* 0x00ff000011147812 */ /* 0x000fe400078ef814 */
[----:B------:R-:W-:Y:S01]  /*d070*/  LOP3.LUT R17, R4, 0x80808080, RZ, 0x3c, !PT ;  /* 0x8080808004117812 */ /* 0x000fe200078e3cff */
[----:B-1----:R-:W-:Y:S01]  /*d080*/  IMAD.SHL.U32 R4, R12, 0x100, RZ ;  /* 0x000001000c047824 */ /* 0x002fe200078e00ff */
[C---:B---3--:R-:W-:Y:S01]  /*d090*/  IADD3 R16, PT, PT, R15.reuse, R16, R14 ;  /* 0x000000100f107210 */ /* 0x048fe20007ffe00e */
[----:B------:R-:W-:Y:S01]  /*d0a0*/  IMAD R19, R15, 0x1000000, R20 ;  /* 0x010000000f137824 */ /* 0x000fe200078e0214 */
[----:B----4-:R-:W-:Y:S01]  /*d0b0*/  PRMT R21, R13, 0x8880, RZ ;  /* 0x000088800d157816 */ /* 0x010fe200000000ff */
[----:B------:R-:W-:Y:S01]  /*d0c0*/  IDP.4A.S8.S8 R17, R17, R26, R32 ;  /* 0x0000001a11117226 */ /* 0x000fe20000000620 */
[----:B------:R-:W-:Y:S01]  /*d0d0*/  LOP3.LUT R4, R13, 0xff00, R4, 0xf8, !PT ;  /* 0x0000ff000d047812 */ /* 0x000fe200078ef804 */
[----:B-----5:R-:W-:-:S02]  /*d0e0*/  IMAD.U32 R15, R10, 0x10000, RZ ;  /* 0x000100000a0f7824 */ /* 0x020fc400078e00ff */
[----:B------:R-:W-:Y:S02]  /*d0f0*/  IMAD.MOV.U32 R13, RZ, RZ, R21 ;  /* 0x000000ffff0d7224 */ /* 0x000fe400078e0015 */
[----:B------:R-:W-:Y:S01]  /*d100*/  IDP.4A.S8.S8 R5, R5, R18, R17 ;  /* 0x0000001205057226 */ /* 0x000fe20000000611 */
[----:B------:R-:W-:Y:S02]  /*d110*/  LOP3.LUT R4, R4, 0xff0000, R15, 0xf8, !PT ;  /* 0x00ff000004047812 */ /* 0x000fe400078ef80f */
[----:B------:R-:W-:Y:S01]  /*d120*/  IADD3 R13, PT, PT, R12, R16, R13 ;  /* 0x000000100c0d7210 */ /* 0x000fe20007ffe00d */
[----:B------:R-:W-:Y:S02]  /*d130*/  IDP.4A.S8.S8 R5, R6, R19, R5 ;  /* 0x0000001306057226 */ /* 0x000fe40000000605 */
[C---:B0-----:R-:W-:Y:S01]  /*d140*/  IMAD R4, R11.reuse, 0x1000000, R4 ;  /* 0x010000000b047824 */ /* 0x041fe200078e0204 */
[----:B------:R-:W-:-:S03]  /*d150*/  IADD3 R31, PT, PT, R11, R13, R10 ;  /* 0x0000000d0b1f7210 */ /* 0x000fc60007ffe00a */
[----:B------:R-:W-:Y:S01]  /*d160*/  IDP.4A.S8.S8 R32, R7, R4, R5 ;  /* 0x0000000407207226 */ /* 0x000fe20000000605 */
[----:B------:R-:W-:Y:S06]  /*d170*/  BRA.U !UP0, `(.L_x_15) ;  /* 0xfffffff908ec7547 */ /* 0x000fec000b83ffff */
[----:B------:R-:W-:-:S04]  /*d180*/  UIADD3 UR6, UPT, UPT, UR9, 0x17, URZ ;  /* 0x0000001709067890 */ /* 0x000fc8000fffe0ff */
[----:B------:R-:W-:-:S09]  /*d190*/  UISETP.GE.U32.AND UP0, UPT, UR6, UR18, UPT ;  /* 0x000000120600728c */ /* 0x000fd2000bf06070 */
[----:B------:R-:W-:Y:S05]  /*d1a0*/  BRA.U UP0, `(.L_x_16) ;  /* 0x0000000100807547 */ /* 0x000fea000b800000 */
[----:B------:R-:W0:Y:S01]  /*d1b0*/  LDS.S8 R7, [R8+UR15+0x1130] ;  /* 0x0011300f08077984 */ /* 0x000e220008000200 */
[----:B------:R-:W-:-:S03]  /*d1c0*/  UIADD3 UR5, UPT, UPT, UR9, 0x18, URZ ;  /* 0x0000001809057890 */ /* 0x000fc6000fffe0ff */
[----:B------:R-:W1:Y:S04]  /*d1d0*/  LDS.U8 R6, [R8+UR15+0x1120] ;  /* 0x0011200f08067984 */ /* 0x000e680008000000 */
[----:B------:R-:W2:Y:S04]  /*d1e0*/  LDS.S8 R10, [R8+UR15+0x1140] ;  /* 0x0011400f080a7984 */ /* 0x000ea80008000200 */
[----:B------:R-:W3:Y:S04]  /*d1f0*/  LDS.S8 R13, [R8+UR15+0x1170] ;  /* 0x0011700f080d7984 */ /* 0x000ee80008000200 */
[----:B------:R-:W4:Y:S04]  /*d200*/  LDS.U8 R12, [R8+UR15+0x1160] ;  /* 0x0011600f080c7984 */ /* 0x000f280008000000 */
[----:B------:R-:W5:Y:S04]  /*d210*/  LDS.S8 R14, [R8+UR15+0x1180] ;  /* 0x0011800f080e7984 */ /* 0x000f680008000200 */
[----:B------:R-:W5:Y:S04]  /*d220*/  LDS.S8 R11, [R8+UR15+0x1150] ;  /* 0x0011500f080b7984 */ /* 0x000f680008000200 */
[----:B------:R-:W5:Y:S04]  /*d230*/  LDS.64 R4, [R9+UR15+0x10] ;  /* 0x0000100f09047984 */ /* 0x000f680008000a00 */
[----:B------:R5:W5:Y:S01]  /*d240*/  LDS.S8 R15, [R8+UR15+0x1190] ;  /* 0x0011900f080f7984 */ /* 0x000b620008000200 */
[----:B0-----:R-:W-:Y:S01]  /*d250*/  IMAD.SHL.U32 R17, R7, 0x100, RZ ;  /* 0x0000010007117824 */ /* 0x001fe200078e00ff */
[----:B-1----:R-:W-:-:S04]  /*d260*/  PRMT R16, R6, 0x8880, RZ ;  /* 0x0000888006107816 */ /* 0x002fc800000000ff */
[----:B------:R-:W-:Y:S01]  /*d270*/  LOP3.LUT R17, R6, 0xff00, R17, 0xf8, !PT ;  /* 0x0000ff0006117812 */ /* 0x000fe200078ef811 */
[----:B------:R-:W-:Y:S02]  /*d280*/  IMAD.MOV.U32 R6, RZ, RZ, R16 ;  /* 0x000000ffff067224 */ /* 0x000fe400078e0010 */
[----:B--2---:R-:W-:Y:S02]  /*d290*/  IMAD.U32 R16, R10, 0x10000, RZ ;  /* 0x000100000a107824 */ /* 0x004fe400078e00ff */
[----:B---3--:R-:W-:Y:S01]  /*d2a0*/  IMAD.SHL.U32 R19, R13, 0x100, RZ ;  /* 0x000001000d137824 */ /* 0x008fe200078e00ff */
[----:B------:R-:W-:Y:S02]  /*d2b0*/  IADD3 R6, PT, PT, R7, R31, R6 ;  /* 0x0000001f07067210 */ /* 0x000fe40007ffe006 */
[----:B----4-:R-:W-:Y:S02]  /*d2c0*/  PRMT R7, R12, 0x8880, RZ ;  /* 0x000088800c077816 */ /* 0x010fe400000000ff */
[----:B------:R-:W-:Y:S01]  /*d2d0*/  LOP3.LUT R16, R17, 0xff0000, R16, 0xf8, !PT ;  /* 0x00ff000011107812 */ /* 0x000fe200078ef810 */
[----:B-----5:R-:W-:Y:S01]  /*d2e0*/  IMAD.U32 R8, R14, 0x10000, RZ ;  /* 0x000100000e087824 */ /* 0x020fe200078e00ff */
[----:B------:R-:W-:-:S02]  /*d2f0*/  LOP3.LUT R19, R12, 0xff00, R19, 0xf8, !PT ;  /* 0x0000ff000c137812 */ /* 0x000fc400078ef813 */
[----:B------:R-:W-:Y:S01]  /*d300*/  IADD3 R10, PT, PT, R11, R6, R10 ;  /* 0x000000060b0a7210 */ /* 0x000fe20007ffe00a */
[----:B------:R-:W-:Y:S01]  /*d310*/  IMAD.MOV.U32 R6, RZ, RZ, R7 ;  /* 0x000000ffff067224 */ /* 0x000fe200078e0007 */
[----:B------:R-:W-:Y:S01]  /*d320*/  LOP3.LUT R8, R19, 0xff0000, R8, 0xf8, !PT ;  /* 0x00ff000013087812 */ /* 0x000fe200078ef808 */
[----:B------:R-:W-:Y:S01]  /*d330*/  IMAD R16, R11, 0x1000000, R16 ;  /* 0x010000000b107824 */ /* 0x000fe200078e0210 */
[----:B------:R-:W-:Y:S02]  /*d340*/  LOP3.LUT R7, R4, 0x80808080, RZ, 0x3c, !PT ;  /* 0x8080808004077812 */ /* 0x000fe400078e3cff */
[----:B------:R-:W-:Y:S02]  /*d350*/  LOP3.LUT R5, R5, 0x80808080, RZ, 0x3c, !PT ;  /* 0x8080808005057812 */ /* 0x000fe400078e3cff */
[----:B------:R-:W-:Y:S01]  /*d360*/  IADD3 R6, PT, PT, R13, R10, R6 ;  /* 0x0000000a0d067210 */ /* 0x000fe20007ffe006 */
[----:B------:R-:W-:Y:S02]  /*d370*/  IMAD R8, R15, 0x1000000, R8 ;  /* 0x010000000f087824 */ /* 0x000fe400078e0208 */
[----:B------:R-:W-:Y:S01]  /*d380*/  IDP.4A.S8.S8 R7, R7, R16, R32 ;  /* 0x0000001007077226 */ /* 0x000fe20000000620 */
[----:B------:R-:W-:-:S03]  /*d390*/  IADD3 R31, PT, PT, R15, R6, R14 ;  /* 0x000000060f1f7210 */ /* 0x000fc60007ffe00e */
[----:B------:R-:W-:-:S07]  /*d3a0*/  IDP.4A.S8.S8 R32, R5, R8, R7 ;  /* 0x0000000805207226 */ /* 0x000fce0000000607 */
.L_x_16:
[----:B------:R-:W-:-:S04]  /*d3b0*/  UIADD3 UR6, UPT, UPT, UR5, 0x3, URZ ;  /* 0x0000000305067890 */ /* 0x000fc8000fffe0ff */
[----:B------:R-:W-:-:S09]  /*d3c0*/  UISETP.GE.U32.AND UP0, UPT, UR6, UR18, UPT ;  /* 0x000000120600728c */ /* 0x000fd2000bf06070 */
[----:B------:R-:W-:Y:S05]  /*d3d0*/  BRA.U UP0, `(.L_x_17) ;  /* 0x00000009003c7547 */ /* 0x000fea000b800000 */
[----:B------:R-:W-:Y:S01]  /*d3e0*/  UIADD3 UR19, UPT, UPT, UR18, -0x4, -UR5 ;  /* 0xfffffffc12137890 */ /* 0x000fe2000fffe805 */
[----:B------:R-:W-:-:S03]  /*d3f0*/  IMAD.U32 R4, RZ, RZ, UR6 ;  /* 0x00000006ff047e24 */ /* 0x000fc6000f8e00ff */
[----:B------:R-:W-:Y:S02]  /*d400*/  UISETP.GE.U32.AND UP0, UPT, UR19, 0xc, UPT ;  /* 0x0000000c1300788c */ /* 0x000fe4000bf06070 */
[----:B------:R-:W-:-:S07]  /*d410*/  ULEA.HI UR10, UR19, 0x1, URZ, 0x1e ;  /* 0x00000001130a7891 */ /* 0x000fce000f8ff0ff */
[----:B------:R-:W-:Y:S05]  /*d420*/  BRA.U !UP0, `(.L_x_18) ;  /* 0x0000000508287547 */ /* 0x000fea000b800000 */
[----:B------:R-:W-:Y:S01]  /*d430*/  ULOP3.LUT UR20, UR10, 0x7ffffffc, URZ, 0xc0, !UPT ;  /* 0x7ffffffc0a147892 */ /* 0x000fe2000f8ec0ff */
[----:B------:R-:W-:-:S11]  /*d440*/  UMOV UR6, URZ ;  /* 0x000000ff00067c82 */ /* 0x000fd60008000000 */
.L_x_19:
[----:B------:R-:W-:Y:S01]  /*d450*/  IMAD.U32 R4, RZ, RZ, UR5 ;  /* 0x00000005ff047e24 */ /* 0x000fe2000f8e00ff */
[----:B------:R-:W-:Y:S01]  /*d460*/  LEA R13, R0, UR5, 0x8 ;  /* 0x00000005000d7c11 */ /* 0x000fe2000f8e40ff */
[----:B------:R-:W-:Y:S02]  /*d470*/  UIADD3 UR6, UPT, UPT, UR6, 0x4, URZ ;  /* 0x0000000406067890 */ /* 0x000fe4000fffe0ff */
[----:B------:R-:W-:Y:S01]  /*d480*/  IMAD R15, R4, 0x10, R3 ;  /* 0x00000010040f7824 */ /* 0x000fe200078e0203 */
[----:B------:R-:W-:Y:S01]  /*d490*/  UIADD3 UR9, UPT, UPT, UR5, 0x10, URZ ;  /* 0x0000001005097890 */ /* 0x000fe2000fffe0ff */
[----:B------:R-:W-:Y:S01]  /*d4a0*/  LDS R14, [R13+UR15] ;  /* 0x0000000f0d0e7984 */ /* 0x000fe20008000800 */
[----:B------:R-:W-:-:S03]  /*d4b0*/  UISETP.NE.AND UP0, UPT, UR6, UR20, UPT ;  /* 0x000000140600728c */ /* 0x000fc6000bf05270 */
[----:B------:R-:W0:Y:S04]  /*d4c0*/  LDS.S8 R22, [R15+UR15+0x1070] ;  /* 0x0010700f0f167984 */ /* 0x000e280008000200 */
[----:B------:R-:W1:Y:S04]  /*d4d0*/  LDS.S8 R17, [R15+UR15+0x1030] ;  /* 0x0010300f0f117984 */ /* 0x000e680008000200 */
[----:B------:R-:W2:Y:S04]  /*d4e0*/  LDS.U8 R16, [R15+UR15+0x1020] ;  /* 0x0010200f0f107984 */ /* 0x000ea80008000000 */
[----:B------:R-:W-:Y:S04]  /*d4f0*/  LDS.S8 R24, [R15+UR15+0x1080] ;  /* 0x0010800f0f187984 */ /* 0x000fe80008000200 */
[----:B------:R-:W3:Y:S04]  /*d500*/  LDS.S8 R23, [R15+UR15+0x1060] ;  /* 0x0010600f0f177984 */ /* 0x000ee80008000200 */
[----:B------:R-:W-:Y:S04]  /*d510*/  LDS.S8 R28, [R15+UR15+0x10b0] ;  /* 0x0010b00f0f1c7984 */ /* 0x000fe80008000200 */
[----:B------:R-:W4:Y:S04]  /*d520*/  LDS.S8 R18, [R15+UR15+0x1040] ;  /* 0x0010400f0f127984 */ /* 0x000f280008000200 */
[----:B------:R-:W5:Y:S04]  /*d530*/  LDS.S8 R19, [R15+UR15+0x1050] ;  /* 0x0010500f0f137984 */ /* 0x000f680008000200 */
[----:B------:R-:W5:Y:S04]  /*d540*/  LDS.S8 R7, [R15+UR15+0x10f0] ;  /* 0x0010f00f0f077984 */ /* 0x000f680008000200 */
[----:B------:R-:W5:Y:S04]  /*d550*/  LDS.S8 R5, [R15+UR15+0x10c0] ;  /* 0x0010c00f0f057984 */ /* 0x000f680008000200 */
[----:B------:R-:W-:Y:S01]  /*d560*/  LDS.S8 R27, [R15+UR15+0x10a0] ;  /* 0x0010a00f0f1b7984 */ /* 0x000fe20008000200 */
[----:B0-----:R-:W-:-:S03]  /*d570*/  IMAD.SHL.U32 R26, R22, 0x100, RZ ;  /* 0x00000100161a7824 */ /* 0x001fc600078e00ff */
[----:B------:R-:W0:Y:S01]  /*d580*/  LDS.S8 R25, [R15+UR15+0x1090] ;  /* 0x0010900f0f197984 */ /* 0x000e220008000200 */
[----:B-1----:R-:W-:Y:S01]  /*d590*/  IMAD.SHL.U32 R21, R17, 0x100, RZ ;  /* 0x0000010011157824 */ /* 0x002fe200078e00ff */
[----:B------:R-:W-:Y:S02]  /*d5a0*/  LOP3.LUT R26, R26, 0xff00, RZ, 0xc0, !PT ;  /* 0x0000ff001a1a7812 */ /* 0x000fe400078ec0ff */
[----:B------:R-:W1:Y:S01]  /*d5b0*/  LDS R10, [R13+UR15+0x8] ;  /* 0x0000080f0d0a7984 */ /* 0x000e620008000800 */
[C---:B--2---:R-:W-:Y:S02]  /*d5c0*/  PRMT R20, R16.reuse, 0x8880, RZ ;  /* 0x0000888010147816 */ /* 0x044fe400000000ff */
[----:B------:R-:W-:Y:S01]  /*d5d0*/  LOP3.LUT R21, R16, 0xff00, R21, 0xf8, !PT ;  /* 0x0000ff0010157812 */ /* 0x000fe200078ef815 */
[----:B------:R-:W2:Y:S02]  /*d5e0*/  LDS.S8 R4, [R15+UR15+0x1100] ;  /* 0x0011000f0f047984 */ /* 0x000ea40008000200 */
[----:B------:R-:W-:-:S02]  /*d5f0*/  IMAD.MOV.U32 R16, RZ, RZ, R20 ;  /* 0x000000ffff107224 */ /* 0x000fc400078e0014 */
[----:B------:R-:W2:Y:S01]  /*d600*/  LDS R12, [R13+UR15+0x4] ;  /* 0x0000040f0d0c7984 */ /* 0x000ea20008000800 */
[----:B---3--:R-:W-:Y:S02]  /*d610*/  LOP3.LUT R26, R26, 0xff, R23, 0xf8, !PT ;  /* 0x000000ff1a1a7812 */ /* 0x008fe400078ef817 */
[----:B------:R-:W-:Y:S01]  /*d620*/  IADD3 R16, PT, PT, R17, R31, R16 ;  /* 0x0000001f11107210 */ /* 0x000fe20007ffe010 */
[----:B------:R-:W3:Y:S04]  /*d630*/  LDS.S8 R6, [R15+UR15+0x10e0] ;  /* 0x0010e00f0f067984 */ /* 0x000ee80008000200 */
[----:B------:R-:W3:Y:S01]  /*d640*/  LDS.S8 R8, [R15+UR15+0x10d0] ;  /* 0x0010d00f0f087984 */ /* 0x000ee20008000200 */
[----:B----4-:R-:W-:-:S03]  /*d650*/  IMAD.U32 R20, R18, 0x10000, RZ ;  /* 0x0001000012147824 */ /* 0x010fc600078e00ff */
[----:B------:R4:W3:Y:S01]  /*d660*/  LDS R9, [R13+UR15+0xc] ;  /* 0x00000c0f0d097984 */ /* 0x0008e20008000800 */
[----:B-----5:R-:W-:Y:S02]  /*d670*/  IADD3 R16, PT, PT, R19, R16, R18 ;  /* 0x0000001013107210 */ /* 0x020fe40007ffe012 */
[----:B------:R-:W-:Y:S01]  /*d680*/  LOP3.LUT R20, R21, 0xff0000, R20, 0xf8, !PT ;  /* 0x00ff000015147812 */ /* 0x000fe200078ef814 */
[----:B------:R5:W3:Y:S01]  /*d690*/  LDS.S8 R11, [R15+UR15+0x1110] ;  /* 0x0011100f0f0b7984 */ /* 0x000ae20008000200 */
[----:B------:R-:W-:Y:S01]  /*d6a0*/  IMAD.SHL.U32 R18, R7, 0x100, RZ ;  /* 0x0000010007127824 */ /* 0x000fe200078e00ff */
[----:B------:R-:W-:Y:S01]  /*d6b0*/  IADD3 R16, PT, PT, R22, R16, R23 ;  /* 0x0000001016107210 */ /* 0x000fe20007ffe017 */
[----:B----4-:R-:W-:Y:S02]  /*d6c0*/  IMAD.U32 R13, R24, 0x10000, RZ ;  /* 0x00010000180d7824 */ /* 0x010fe400078e00ff */
[----:B------:R-:W-:Y:S01]  /*d6d0*/  IMAD R20, R19, 0x1000000, R20 ;  /* 0x0100000013147824 */ /* 0x000fe200078e0214 */
[----:B------:R-:W-:Y:S01]  /*d6e0*/  LOP3.LUT R19, R18, 0xff00, RZ, 0xc0, !PT ;  /* 0x0000ff0012137812 */ /* 0x000fe200078ec0ff */
[----:B-----5:R-:W-:Y:S01]  /*d6f0*/  IMAD.SHL.U32 R15, R28, 0x100, RZ ;  /* 0x000001001c0f7824 */ /* 0x020fe200078e00ff */
[----:B------:R-:W-:-:S02]  /*d700*/  LOP3.LUT R26, R26, 0xff0000, R13, 0xf8, !PT ;  /* 0x00ff00001a1a7812 */ /* 0x000fc400078ef80d */
[----:B------:R-:W-:Y:S02]  /*d710*/  LOP3.LUT R13, R14, 0x80808080, RZ, 0x3c, !PT ;  /* 0x808080800e0d7812 */ /* 0x000fe400078e3cff */
[----:B------:R-:W-:Y:S01]  /*d720*/  LOP3.LUT R14, R15, 0xff00, RZ, 0xc0, !PT ;  /* 0x0000ff000f0e7812 */ /* 0x000fe200078ec0ff */
[----:B------:R-:W-:Y:S01]  /*d730*/  IMAD.U32 R15, R5, 0x10000, RZ ;  /* 0x00010000050f7824 */ /* 0x000fe200078e00ff */
[C---:B0-----:R-:W-:Y:S01]  /*d740*/  IADD3 R16, PT, PT, R25.reuse, R16, R24 ;  /* 0x0000001019107210 */ /* 0x041fe20007ffe018 */
[----:B------:R-:W-:Y:S01]  /*d750*/  IMAD R26, R25, 0x1000000, R26 ;  /* 0x01000000191a7824 */ /* 0x000fe200078e021a */
[--C-:B------:R-:W-:Y:S01]  /*d760*/  LOP3.LUT R14, R14, 0xff, R27.reuse, 0xf8, !PT ;  /* 0x000000ff0e0e7812 */ /* 0x100fe200078ef81b */
[----:B------:R-:W-:Y:S01]  /*d770*/  IDP.4A.S8.S8 R13, R13, R20, R32 ;  /* 0x000000140d0d7226 */ /* 0x000fe20000000620 */
[----:B------:R-:W-:Y:S02]  /*d780*/  IADD3 R16, PT, PT, R28, R16, R27 ;  /* 0x000000101c107210 */ /* 0x000fe40007ffe01b */
[----:B------:R-:W-:-:S02]  /*d790*/  LOP3.LUT R17, R14, 0xff0000, R15, 0xf8, !PT ;  /* 0x00ff00000e117812 */ /* 0x000fc400078ef80f */
[----:B-1----:R-:W-:Y:S01]  /*d7a0*/  LOP3.LUT R15, R10, 0x80808080, RZ, 0x3c, !PT ;  /* 0x808080800a0f7812 */ /* 0x002fe200078e3cff */
[----:B--2---:R-:W-:Y:S01]  /*d7b0*/  IMAD.U32 R10, R4, 0x10000, RZ ;  /* 0x00010000040a7824 */ /* 0x004fe200078e00ff */
[----:B------:R-:W-:Y:S02]  /*d7c0*/  LOP3.LUT R12, R12, 0x80808080, RZ, 0x3c, !PT ;  /* 0x808080800c0c7812 */ /* 0x000fe400078e3cff */
[----:B---3--:R-:W-:-:S03]  /*d7d0*/  LOP3.LUT R19, R19, 0xff, R6, 0xf8, !PT ;  /* 0x000000ff13137812 */ /* 0x008fc600078ef806 */
[----:B------:R-:W-:Y:S01]  /*d7e0*/  IDP.4A.S8.S8 R12, R12, R26, R13 ;  /* 0x0000001a0c0c7226 */ /* 0x000fe2000000060d */
[----:B------:R-:W-:Y:S01]  /*d7f0*/  LOP3.LUT R10, R19, 0xff0000, R10, 0xf8, !PT ;  /* 0x00ff0000130a7812 */ /* 0x000fe200078ef80a */
[C---:B------:R-:W-:Y:S01]  /*d800*/  IMAD R17, R8.reuse, 0x1000000, R17 ;  /* 0x0100000008117824 */ /* 0x040fe200078e0211 */
[----:B------:R-:W-:Y:S02]  /*d810*/  IADD3 R16, PT, PT, R8, R16, R5 ;  /* 0x0000001008107210 */ /* 0x000fe40007ffe005 */
[----:B------:R-:W-:Y:S01]  /*d820*/  LOP3.LUT R9, R9, 0x80808080, RZ, 0x3c, !PT ;  /* 0x8080808009097812 */ /* 0x000fe200078e3cff */
[----:B------:R-:W-:Y:S01]  /*d830*/  IDP.4A.S8.S8 R12, R15, R17, R12 ;  /* 0x000000110f0c7226 */ /* 0x000fe2000000060c */
[----:B------:R-:W-:Y:S01]  /*d840*/  IADD3 R16, PT, PT, R7, R16, R6 ;  /* 0x0000001007107210 */ /* 0x000fe20007ffe006 */
[----:B------:R-:W-:-:S03]  /*d850*/  IMAD R10, R11, 0x1000000, R10 ;  /* 0x010000000b0a7824 */ /* 0x000fc600078e020a */
[----:B------:R-:W-:Y:S01]  /*d860*/  IADD3 R31, PT, PT, R11, R16, R4 ;  /* 0x000000100b1f7210 */ /* 0x000fe20007ffe004 */
[----:B------:R-:W-:Y:S01]  /*d870*/  IMAD.U32 R4, RZ, RZ, UR5 ;  /* 0x00000005ff047e24 */ /* 0x000fe2000f8e00ff */
[----:B------:R-:W-:Y:S01]  /*d880*/  UMOV UR5, UR9 ;  /* 0x0000000900057c82 */ /* 0x000fe20008000000 */
[----:B------:R-:W-:Y:S01]  /*d890*/  IDP.4A.S8.S8 R32, R9, R10, R12 ;  /* 0x0000000a09207226 */ /* 0x000fe2000000060c */
[----:B------:R-:W-:Y:S06]  /*d8a0*/  BRA.U UP0, `(.L_x_19) ;  /* 0xfffffff900e87547 */ /* 0x000fec000b83ffff */
[----:B------:R-:W-:Y:S01]  /*d8b0*/  VIADD R4, R4, 0x13 ;  /* 0x0000001304047836 */ /* 0x000fe20000000000 */
[----:B------:R-:W-:-:S06]  /*d8c0*/  UMOV UR5, UR9 ;  /* 0x0000000900057c82 */ /* 0x000fcc0008000000 */
.L_x_18:
[----:B------:R-:W-:-:S09]  /*d8d0*/  ULOP3.LUT UP0, UR10, UR10, 0x3, URZ, 0xc0, !UPT ;  /* 0x000000030a0a7892 */ /* 0x000fd2000f80c0ff */
[----:B------:R-:W-:Y:S05]  /*d8e0*/  BRA.U !UP0, `(.L_x_17) ;  /* 0x0000000108f87547 */ /* 0x000fea000b800000 */
[----:B------:R-:W-:Y:S02]  /*d8f0*/  UISETP.NE.AND UP1, UPT, UR10, 0x1, UPT ;  /* 0x000000010a00788c */ /* 0x000fe4000bf25270 */
[----:B------:R-:W-:-:S07]  /*d900*/  ULOP3.LUT UP0, URZ, UR19, 0x4, URZ, 0xc0, !UPT ;  /* 0x0000000413ff7892 */ /* 0x000fce000f80c0ff */
[----:B------:R-:W-:Y:S05]  /*d910*/  BRA.U !UP1, `(.L_x_20) ;  /* 0x0000000109947547 */ /* 0x000fea000b800000 */
[----:B------:R-:W-:Y:S01]  /*d920*/  IMAD.U32 R6, RZ, RZ, UR5 ;  /* 0x00000005ff067e24 */ /* 0x000fe2000f8e00ff */
[----:B------:R-:W-:Y:S01]  /*d930*/  UIADD3 UR6, UPT, UPT, UR5, 0xb, URZ ;  /* 0x0000000b05067890 */ /* 0x000fe2000fffe0ff */
[--C-:B------:R-:W-:Y:S01]  /*d940*/  IMAD R11, R4, 0x10, R3.reuse ;  /* 0x00000010040b7824 */ /* 0x100fe200078e0203 */
[----:B------:R-:W-:Y:S01]  /*d950*/  LEA R4, R0, UR5, 0x8 ;  /* 0x0000000500047c11 */ /* 0x000fe2000f8e40ff */
[----:B------:R-:W-:Y:S01]  /*d960*/  IMAD R6, R6, 0x10, R3 ;  /* 0x0000001006067824 */ /* 0x000fe200078e0203 */
[----:B------:R-:W-:-:S03]  /*d970*/  UIADD3 UR5, UPT, UPT, UR5, 0x8, URZ ;  /* 0x0000000805057890 */ /* 0x000fc6000fffe0ff */
[----:B------:R-:W0:Y:S04]  /*d980*/  LDS R5, [R4+UR15] ;  /* 0x0000000f04057984 */ /* 0x000e280008000800 */
[----:B------:R-:W1:Y:S04]  /*d990*/  LDS.U8 R7, [R6+UR15+0x1020] ;  /* 0x0010200f06077984 */ /* 0x000e680008000000 */
[----:B------:R-:W2:Y:S04]  /*d9a0*/  LDS.S8 R9, [R6+UR15+0x1030] ;  /* 0x0010300f06097984 */ /* 0x000ea80008000200 */
[----:B------:R-:W3:Y:S04]  /*d9b0*/  LDS.S8 R14, [R6+UR15+0x1070] ;  /* 0x0010700f060e7984 */ /* 0x000ee80008000200 */
[----:B------:R-:W4:Y:S04]  /*d9c0*/  LDS.S8 R10, [R6+UR15+0x1040] ;  /* 0x0010400f060a7984 */ /* 0x000f280008000200 */
[----:B------:R-:W5:Y:S04]  /*d9d0*/  LDS.S8 R16, [R6+UR15+0x1080] ;  /* 0x0010800f06107984 */ /* 0x000f680008000200 */
[----:B------:R-:W5:Y:S04]  /*d9e0*/  LDS.S8 R15, [R6+UR15+0x1060] ;  /* 0x0010600f060f7984 */ /* 0x000f680008000200 */
[----:B------:R-:W5:Y:S04]  /*d9f0*/  LDS.S8 R11, [R11+UR15+0x1020] ;  /* 0x0010200f0b0b7984 */ /* 0x000f680008000200 */
[----:B------:R4:W5:Y:S04]  /*da00*/  LDS R13, [R4+UR15+0x4] ;  /* 0x0000040f040d7984 */ /* 0x0009680008000800 */
[----:B------:R-:W5:Y:S01]  /*da10*/  LDS.S8 R17, [R6+UR15+0x1090] ;  /* 0x0010900f06117984 */ /* 0x000f620008000200 */
[----:B0-----:R-:W-:-:S02]  /*da20*/  LOP3.LUT R5, R5, 0x80808080, RZ, 0x3c, !PT ;  /* 0x8080808005057812 */ /* 0x001fc400078e3cff */
[----:B-1----:R-:W-:Y:S01]  /*da30*/  PRMT R8, R7, 0x8880, RZ ;  /* 0x0000888007087816 */ /* 0x002fe200000000ff */
[----:B--2---:R-:W-:-:S03]  /*da40*/  IMAD.SHL.U32 R12, R9, 0x100, RZ ;  /* 0x00000100090c7824 */ /* 0x004fc600078e00ff */
[----:B------:R-:W-:Y:S01]  /*da50*/  IADD3 R8, PT, PT, R9, R31, R8 ;  /* 0x0000001f09087210 */ /* 0x000fe20007ffe008 */
[----:B---3--:R-:W-:Y:S01]  /*da60*/  IMAD.SHL.U32 R9, R14, 0x100, RZ ;  /* 0x000001000e097824 */ /* 0x008fe200078e00ff */
[----:B------:R-:W-:Y:S01]  /*da70*/  LOP3.LUT R12, R7, 0xff00, R12, 0xf8, !PT ;  /* 0x0000ff00070c7812 */ /* 0x000fe200078ef80c */
[----:B----4-:R-:W-:-:S03]  /*da80*/  IMAD.U32 R7, R10, 0x10000, RZ ;  /* 0x000100000a077824 */ /* 0x010fc600078e00ff */
[----:B------:R-:W-:Y:S02]  /*da90*/  LOP3.LUT R4, R9, 0xff00, RZ, 0xc0, !PT ;  /* 0x0000ff0009047812 */ /* 0x000fe400078ec0ff */
[----:B------:R-:W-:Y:S01]  /*daa0*/  LOP3.LUT R12, R12, 0xff0000, R7, 0xf8, !PT ;  /* 0x00ff00000c0c7812 */ /* 0x000fe200078ef807 */
[----:B-----5:R-:W-:Y:S01]  /*dab0*/  IMAD.U32 R7, R16, 0x10000, RZ ;  /* 0x0001000010077824 */ /* 0x020fe200078e00ff */
[----:B------:R-:W-:-:S03]  /*dac0*/  LOP3.LUT R4, R4, 0xff, R15, 0xf8, !PT ;  /* 0x000000ff04047812 */ /* 0x000fc600078ef80f */
[C---:B------:R-:W-:Y:S01]  /*dad0*/  IMAD R12, R11.reuse, 0x1000000, R12 ;  /* 0x010000000b0c7824 */ /* 0x040fe200078e020c */
[----:B------:R-:W-:Y:S02]  /*dae0*/  LOP3.LUT R4, R4, 0xff0000, R7, 0xf8, !PT ;  /* 0x00ff000004047812 */ /* 0x000fe400078ef807 */
[----:B------:R-:W-:Y:S01]  /*daf0*/  IADD3 R8, PT, PT, R11, R8, R10 ;  /* 0x000000080b087210 */ /* 0x000fe20007ffe00a */
[----:B------:R-:W-:Y:S01]  /*db00*/  IDP.4A.S8.S8 R5, R5, R12, R32 ;  /* 0x0000000c05057226 */ /* 0x000fe20000000620 */
[----:B------:R-:W-:Y:S02]  /*db10*/  LOP3.LUT R32, R13, 0x80808080, RZ, 0x3c, !PT ;  /* 0x808080800d207812 */ /* 0x000fe400078e3cff */
[----:B------:R-:W-:Y:S01]  /*db20*/  IADD3 R8, PT, PT, R14, R8, R15 ;  /* 0x000000080e087210 */ /* 0x000fe20007ffe00f */
[----:B------:R-:W-:-:S03]  /*db30*/  IMAD R4, R17, 0x1000000, R4 ;  /* 0x0100000011047824 */ /* 0x000fc600078e0204 */
[----:B------:R-:W-:Y:S01]  /*db40*/  IADD3 R31, PT, PT, R17, R8, R16 ;  /* 0x00000008111f7210 */ /* 0x000fe20007ffe010 */
[----:B------:R-:W-:Y:S02]  /*db50*/  IDP.4A.S8.S8 R32, R32, R4, R5 ;  /* 0x0000000420207226 */ /* 0x000fe40000000605 */
[----:B------:R-:W-:-:S07]  /*db60*/  IMAD.U32 R4, RZ, RZ, UR6 ;  /* 0x00000006ff047e24 */ /* 0x000fce000f8e00ff */
.L_x_20:
[----:B------:R-:W-:Y:S05]  /*db70*/  BRA.U UP0, `(.L_x_17) ;  /* 0x0000000100547547 */ /* 0x000fea000b800000 */
[----:B------:R-:W-:Y:S01]  /*db80*/  IMAD.U32 R6, RZ, RZ, UR5 ;  /* 0x00000005ff067e24 */ /* 0x000fe2000f8e00ff */
[----:B------:R-:W-:Y:S01]  /*db90*/  LEA R5, R0, UR5, 0x8 ;  /* 0x0000000500057c11 */ /* 0x000fe2000f8e40ff */
[--C-:B------:R-:W-:Y:S01]  /*dba0*/  IMAD R4, R4, 0x10, R3.reuse ;  /* 0x0000001004047824 */ /* 0x100fe200078e0203 */
[----:B------:R-:W-:Y:S01]  /*dbb0*/  UIADD3 UR5, UPT, UPT, UR5, 0x4, URZ ;  /* 0x0000000405057890 */ /* 0x000fe2000fffe0ff */
[----:B------:R-:W-:-:S03]  /*dbc0*/  IMAD R6, R6, 0x10, R3 ;  /* 0x0000001006067824 */ /* 0x000fc600078e0203 */
[----:B------:R-:W0:Y:S04]  /*dbd0*/  LDS R5, [R5+UR15] ;  /* 0x0000000f05057984 */ /* 0x000e280008000800 */
[----:B------:R-:W1:Y:S04]  /*dbe0*/  LDS.S8 R9, [R6+UR15+0x1030] ;  /* 0x0010300f06097984 */ /* 0x000e680008000200 */
[----:B------:R-:W2:Y:S04]  /*dbf0*/  LDS.U8 R7, [R6+UR15+0x1020] ;  /* 0x0010200f06077984 */ /* 0x000ea80008000000 */
[----:B------:R0:W3:Y:S04]  /*dc00*/  LDS.S8 R11, [R6+UR15+0x1040] ;  /* 0x0010400f060b7984 */ /* 0x0000e80008000200 */
[----:B------:R-:W4:Y:S01]  /*dc10*/  LDS.S8 R4, [R4+UR15+0x1020] ;  /* 0x0010200f04047984 */ /* 0x000f220008000200 */
[----:B0-----:R-:W-:Y:S01]  /*dc20*/  LOP3.LUT R6, R5, 0x80808080, RZ, 0x3c, !PT ;  /* 0x8080808005067812 */ /* 0x001fe200078e3cff */
[----:B-1----:R-:W-:Y:S01]  /*dc30*/  IMAD.SHL.U32 R8, R9, 0x100, RZ ;  /* 0x0000010009087824 */ /* 0x002fe200078e00ff */
[----:B--2---:R-:W-:-:S04]  /*dc40*/  PRMT R12, R7, 0x8880, RZ ;  /* 0x00008880070c7816 */ /* 0x004fc800000000ff */
[----:B------:R-:W-:Y:S01]  /*dc50*/  LOP3.LUT R7, R7, 0xff00, R8, 0xf8, !PT ;  /* 0x0000ff0007077812 */ /* 0x000fe200078ef808 */
[----:B---3--:R-:W-:Y:S02]  /*dc60*/  IMAD.U32 R10, R11, 0x10000, RZ ;  /* 0x000100000b0a7824 */ /* 0x008fe400078e00ff */
[----:B------:R-:W-:-:S03]  /*dc70*/  IMAD.MOV.U32 R8, RZ, RZ, R12 ;  /* 0x000000ffff087224 */ /* 0x000fc600078e000c */
[----:B------:R-:W-:Y:S02]  /*dc80*/  LOP3.LUT R7, R7, 0xff0000, R10, 0xf8, !PT ;  /* 0x00ff000007077812 */ /* 0x000fe400078ef80a */
[----:B------:R-:W-:-:S03]  /*dc90*/  IADD3 R8, PT, PT, R9, R31, R8 ;  /* 0x0000001f09087210 */ /* 0x000fc60007ffe008 */
[C---:B----4-:R-:W-:Y:S01]  /*dca0*/  IMAD R5, R4.reuse, 0x1000000, R7 ;  /* 0x0100000004057824 */ /* 0x050fe200078e0207 */
[----:B------:R-:W-:-:S03]  /*dcb0*/  IADD3 R31, PT, PT, R4, R8, R11 ;  /* 0x00000008041f7210 */ /* 0x000fc60007ffe00b */
[----:B------:R-:W-:-:S07]  /*dcc0*/  IDP.4A.S8.S8 R32, R6, R5, R32 ;  /* 0x0000000506207226 */ /* 0x000fce0000000620 */
.L_x_17:
[----:B------:R-:W-:-:S09]  /*dcd0*/  UISETP.GE.U32.AND UP0, UPT, UR5, UR18, UPT ;  /* 0x000000120500728c */ /* 0x000fd2000bf06070 */
[----:B------:R-:W-:Y:S05]  /*dce0*/  BRA.U UP0, `(.L_x_21) ;  /* 0x0000000500ac7547 */ /* 0x000fea000b800000 */
[----:B------:R-:W-:-:S04]  /*dcf0*/  UISETP.LT.U32.AND UP0, UPT, UR17, 0x100, UPT ;  /* 0x000001001100788c */ /* 0x000fc8000bf01070 */
[----:B------:R-:W-:-:S04]  /*dd00*/  USEL UR6, UR17, 0x100, UP0 ;  /* 0x0000010011067887 */ /* 0x000fc80008000000 */
[----:B------:R-:W-:Y:S02]  /*dd10*/  UIADD3 UR9, UPT, UPT, -UR5, UR6, URZ ;  /* 0x0000000605097290 */ /* 0x000fe4000fffe1ff */
[----:B------:R-:W-:Y:S02]  /*dd20*/  UIADD3 UR6, UPT, UPT, UR5, -UR6, URZ ;  /* 0x8000000605067290 */ /* 0x000fe4000fffe0ff */
[----:B------:R-:W-:Y:S02]  /*dd30*/  ULOP3.LUT UR10, UR9, 0x7, URZ, 0xc0, !UPT ;  /* 0x00000007090a7892 */ /* 0x000fe4000f8ec0ff */
[----:B------:R-:W-:Y:S02]  /*dd40*/  UISETP.GT.U32.AND UP1, UPT, UR6, -0x8, UPT ;  /* 0xfffffff80600788c */ /* 0x000fe4000bf24070 */
[----:B------:R-:W-:-:S07]  /*dd50*/  UISETP.NE.AND UP0, UPT, UR10, URZ, UPT ;  /* 0x000000ff0a00728c */ /* 0x000fce000bf05270 */
[----:B------:R-:W-:Y:S05]  /*dd60*/  BRA.U UP1, `(.L_x_22) ;  /* 0x0000000101b47547 */ /* 0x000fea000b800000 */
[----:B------:R-:W-:Y:S01]  /*dd70*/  ULOP3.LUT UR18, UR9, 0xfffffff8, URZ, 0xc0, !UPT ;  /* 0xfffffff809127892 */ /* 0x000fe2000f8ec0ff */
[----:B------:R-:W-:-:S11]  /*dd80*/  UMOV UR6, URZ ;  /* 0x000000ff00067c82 */ /* 0x000fd60008000000 */
.L_x_23:
[----:B------:R-:W-:Y:S01]  /*dd90*/  LEA R4, R0, UR5, 0x8 ;  /* 0x0000000500047c11 */ /* 0x000fe2000f8e40ff */
[----:B------:R-:W-:Y:S01]  /*dda0*/  IMAD.U32 R6, RZ, RZ, UR5 ;  /* 0x00000005ff067e24 */ /* 0x000fe2000f8e00ff */
[----:B------:R-:W-:Y:S02]  /*ddb0*/  UIADD3 UR6, UPT, UPT, UR6, 0x8, URZ ;  /* 0x0000000806067890 */ /* 0x000fe4000fffe0ff */
[----:B------:R-:W-:Y:S01]  /*ddc0*/  UIADD3 UR5, UPT, UPT, UR5, 0x8, URZ ;  /* 0x0000000805057890 */ /* 0x000fe2000fffe0ff */
[----:B------:R-:W-:Y:S01]  /*ddd0*/  IMAD R6, R6, 0x10, R3 ;  /* 0x0000001006067824 */ /* 0x000fe200078e0203 */
[----:B------:R-:W0:Y:S01]  /*dde0*/  LDS.U8 R5, [R4+UR15] ;  /* 0x0000000f04057984 */ /* 0x000e220008000000 */
[----:B------:R-:W-:-:S03]  /*ddf0*/  UISETP.NE.AND UP1, UPT, UR6, UR18, UPT ;  /* 0x000000120600728c */ /* 0x000fc6000bf25270 */
[----:B------:R-:W1:Y:S04]  /*de00*/  LDS.U8 R7, [R4+UR15+0x1] ;  /* 0x0000010f04077984 */ /* 0x000e680008000000 */
[----:B------:R-:W2:Y:S04]  /*de10*/  LDS.S8 R8, [R6+UR15+0x1020] ;  /* 0x0010200f06087984 */ /* 0x000ea80008000200 */
[----:B------:R-:W3:Y:S04]  /*de20*/  LDS.U8 R11, [R4+UR15+0x2] ;  /* 0x0000020f040b7984 */ /* 0x000ee80008000000 */
[----:B------:R-:W4:Y:S04]  /*de30*/  LDS.S8 R9, [R6+UR15+0x1030] ;  /* 0x0010300f06097984 */ /* 0x000f280008000200 */
[----:B------:R-:W5:Y:S04]  /*de40*/  LDS.U8 R14, [R4+UR15+0x3] ;  /* 0x0000030f040e7984 */ /* 0x000f680008000000 */
[----:B------:R-:W5:Y:S04]  /*de50*/  LDS.S8 R13, [R6+UR15+0x1040] ;  /* 0x0010400f060d7984 */ /* 0x000f680008000200 */
[----:B------:R-:W5:Y:S04]  /*de60*/  LDS.U8 R16, [R4+UR15+0x4] ;  /* 0x0000040f04107984 */ /* 0x000f680008000000 */
[----:B------:R-:W5:Y:S04]  /*de70*/  LDS.S8 R15, [R6+UR15+0x1050] ;  /* 0x0010500f060f7984 */ /* 0x000f680008000200 */
[----:B------:R-:W5:Y:S04]  /*de80*/  LDS.U8 R18, [R4+UR15+0x5] ;  /* 0x0000050f04127984 */ /* 0x000f680008000000 */
[----:B------:R-:W5:Y:S01]  /*de90*/  LDS.S8 R17, [R6+UR15+0x1060] ;  /* 0x0010600f06117984 */ /* 0x000f620008000200 */
[----:B0-----:R-:W-:-:S03]  /*dea0*/  VIADD R5, R5, 0xffffff80 ;  /* 0xffffff8005057836 */ /* 0x001fc60000000000 */
[----:B------:R-:W0:Y:S01]  /*deb0*/  LDS.U8 R20, [R4+UR15+0x6] ;  /* 0x0000060f04147984 */ /* 0x000e220008000000 */
[----:B-1----:R-:W-:-:S03]  /*dec0*/  VIADD R10, R7, 0xffffff80 ;  /* 0xffffff80070a7836 */ /* 0x002fc60000000000 */
[----:B------:R-:W1:Y:S01]  /*ded0*/  LDS.S8 R19, [R6+UR15+0x1070] ;  /* 0x0010700f06137984 */ /* 0x000e620008000200 */
[----:B--2---:R-:W-:-:S03]  /*dee0*/  IMAD R5, R5, R8, R32 ;  /* 0x0000000805057224 */ /* 0x004fc600078e0220 */
[----:B------:R-:W2:Y:S01]  /*def0*/  LDS.S8 R21, [R6+UR15+0x1080] ;  /* 0x0010800f06157984 */ /* 0x000ea20008000200 */
[----:B---3--:R-:W-:-:S03]  /*df00*/  VIADD R12, R11, 0xffffff80 ;  /* 0xffffff800b0c7836 */ /* 0x008fc60000000000 */
[----:B------:R-:W3:Y:S01]  /*df10*/  LDS.U8 R22, [R4+UR15+0x7] ;  /* 0x0000070f04167984 */ /* 0x000ee20008000000 */
[----:B----4-:R-:W-:Y:S01]  /*df20*/  IMAD R5, R10, R9, R5 ;  /* 0x000000090a057224 */ /* 0x010fe200078e0205 */
[----:B------:R-:W-:Y:S02]  /*df30*/  IADD3 R8, PT, PT, R9, R31, R8 ;  /* 0x0000001f09087210 */ /* 0x000fe40007ffe008 */
[----:B------:R-:W4:Y:S01]  /*df40*/  LDS.S8 R23, [R6+UR15+0x1090] ;  /* 0x0010900f06177984 */ /* 0x000f220008000200 */
[----:B-----5:R-:W-:Y:S02]  /*df50*/  VIADD R14, R14, 0xffffff80 ;  /* 0xffffff800e0e7836 */ /* 0x020fe40000000000 */
[----:B------:R-:W-:Y:S02]  /*df60*/  IMAD R5, R12, R13, R5 ;  /* 0x0000000d0c057224 */ /* 0x000fe400078e0205 */
[----:B------:R-:W-:Y:S02]  /*df70*/  VIADD R16, R16, 0xffffff80 ;  /* 0xffffff8010107836 */ /* 0x000fe40000000000 */
[----:B------:R-:W-:Y:S01]  /*df80*/  IMAD R5, R14, R15, R5 ;  /* 0x0000000f0e057224 */ /* 0x000fe200078e0205 */
[----:B------:R-:W-:Y:S01]  /*df90*/  IADD3 R8, PT, PT, R15, R8, R13 ;  /* 0x000000080f087210 */ /* 0x000fe20007ffe00d */
[----:B------:R-:W-:-:S02]  /*dfa0*/  VIADD R18, R18, 0xffffff80 ;  /* 0xffffff8012127836 */ /* 0x000fc40000000000 */
[----:B------:R-:W-:Y:S02]  /*dfb0*/  IMAD R5, R16, R17, R5 ;  /* 0x0000001110057224 */ /* 0x000fe400078e0205 */
[----:B0-----:R-:W-:Y:S02]  /*dfc0*/  VIADD R20, R20, 0xffffff80 ;  /* 0xffffff8014147836 */ /* 0x001fe40000000000 */
[----:B-1----:R-:W-:Y:S01]  /*dfd0*/  IMAD R5, R18, R19, R5 ;  /* 0x0000001312057224 */ /* 0x002fe200078e0205 */
[----:B------:R-:W-:-:S03]  /*dfe0*/  IADD3 R8, PT, PT, R19, R8, R17 ;  /* 0x0000000813087210 */ /* 0x000fc60007ffe011 */
[----:B--2---:R-:W-:Y:S02]  /*dff0*/  IMAD R5, R20, R21, R5 ;  /* 0x0000001514057224 */ /* 0x004fe400078e0205 */
[----:B---3--:R-:W-:Y:S01]  /*e000*/  VIADD R22, R22, 0xffffff80 ;  /* 0xffffff8016167836 */ /* 0x008fe20000000000 */
[----:B----4-:R-:W-:-:S03]  /*e010*/  IADD3 R31, PT, PT, R23, R8, R21 ;  /* 0x00000008171f7210 */ /* 0x010fc60007ffe015 */
[----:B------:R-:W-:Y:S01]  /*e020*/  IMAD R32, R22, R23, R5 ;  /* 0x0000001716207224 */ /* 0x000fe200078e0205 */
[----:B------:R-:W-:Y:S06]  /*e030*/  BRA.U UP1, `(.L_x_23) ;  /* 0xfffffffd01547547 */ /* 0x000fec000b83ffff */
.L_x_22:
[----:B------:R-:W-:Y:S05]  /*e040*/  BRA.U !UP0, `(.L_x_21) ;  /* 0x0000000108d47547 */ /* 0x000fea000b800000 */
[----:B------:R-:W-:Y:S02]  /*e050*/  UISETP.GE.U32.AND UP0, UPT, UR10, 0x4, UPT ;  /* 0x000000040a00788c */ /* 0x000fe4000bf06070 */
[----:B------:R-:W-:-:S04]  /*e060*/  ULOP3.LUT UR18, UR9, 0x3, URZ, 0xc0, !UPT ;  /* 0x0000000309127892 */ /* 0x000fc8000f8ec0ff */
[----:B------:R-:W-:-:S03]  /*e070*/  UISETP.NE.AND UP1, UPT, UR18, URZ, UPT ;  /* 0x000000ff1200728c */ /* 0x000fc6000bf25270 */
[----:B------:R-:W-:Y:S08]  /*e080*/  BRA.U !UP0, `(.L_x_24) ;  /* 0x0000000108587547 */ /* 0x000ff0000b800000 */
[----:B------:R-:W-:Y:S01]  /*e090*/  LEA R13, R0, UR5, 0x8 ;  /* 0x00000005000d7c11 */ /* 0x000fe2000f8e40ff */
[----:B------:R-:W-:Y:S01]  /*e0a0*/  IMAD.U32 R14, RZ, RZ, UR5 ;  /* 0x00000005ff0e7e24 */ /* 0x000fe2000f8e00ff */
[----:B------:R-:W-:-:S03]  /*e0b0*/  UIADD3 UR5, UPT, UPT, UR5, 0x4, URZ ;  /* 0x0000000405057890 */ /* 0x000fc6000fffe0ff */
[----:B------:R-:W-:Y:S01]  /*e0c0*/  IMAD R14, R14, 0x10, R3 ;  /* 0x000000100e0e7824 */ /* 0x000fe200078e0203 */
[----:B------:R-:W0:Y:S04]  /*e0d0*/  LDS.U8 R4, [R13+UR15] ;  /* 0x0000000f0d047984 */ /* 0x000e280008000000 */
[----:B------:R-:W1:Y:S04]  /*e0e0*/  LDS.U8 R7, [R13+UR15+0x1] ;  /* 0x0000010f0d077984 */ /* 0x000e680008000000 */
[----:B------:R-:W2:Y:S04]  /*e0f0*/  LDS.S8 R6, [R14+UR15+0x1020] ;  /* 0x0010200f0e067984 */ /* 0x000ea80008000200 */
[----:B------:R-:W3:Y:S04]  /*e100*/  LDS.U8 R9, [R13+UR15+0x2] ;  /* 0x0000020f0d097984 */ /* 0x000ee80008000000 */
[----:B------:R-:W4:Y:S04]  /*e110*/  LDS.S8 R8, [R14+UR15+0x1030] ;  /* 0x0010300f0e087984 */ /* 0x000f280008000200 */
[----:B------:R-:W5:Y:S04]  /*e120*/  LDS.U8 R11, [R13+UR15+0x3] ;  /* 0x0000030f0d0b7984 */ /* 0x000f680008000000 */
[----:B------:R-:W5:Y:S04]  /*e130*/  LDS.S8 R10, [R14+UR15+0x1040] ;  /* 0x0010400f0e0a7984 */ /* 0x000f680008000200 */
[----:B------:R-:W5:Y:S01]  /*e140*/  LDS.S8 R12, [R14+UR15+0x1050] ;  /* 0x0010500f0e0c7984 */ /* 0x000f620008000200 */
[----:B0-----:R-:W-:-:S02]  /*e150*/  VIADD R5, R4, 0xffffff80 ;  /* 0xffffff8004057836 */ /* 0x001fc40000000000 */
[----:B-1----:R-:W-:Y:S02]  /*e160*/  VIADD R4, R7, 0xffffff80 ;  /* 0xffffff8007047836 */ /* 0x002fe40000000000 */
[----:B--2---:R-:W-:Y:S02]  /*e170*/  IMAD R5, R5, R6, R32 ;  /* 0x0000000605057224 */ /* 0x004fe400078e0220 */
[----:B---3--:R-:W-:Y:S02]  /*e180*/  VIADD R9, R9, 0xffffff80 ;  /* 0xffffff8009097836 */ /* 0x008fe40000000000 */
[----:B----4-:R-:W-:Y:S01]  /*e190*/  IMAD R4, R4, R8, R5 ;  /* 0x0000000804047224 */ /* 0x010fe200078e0205 */
[----:B------:R-:W-:Y:S01]  /*e1a0*/  IADD3 R31, PT, PT, R8, R31, R6 ;  /* 0x0000001f081f7210 */ /* 0x000fe20007ffe006 */
[----:B-----5:R-:W-:Y:S02]  /*e1b0*/  VIADD R11, R11, 0xffffff80 ;  /* 0xffffff800b0b7836 */ /* 0x020fe40000000000 */
[----:B------:R-:W-:Y:S01]  /*e1c0*/  IMAD R4, R9, R10, R4 ;  /* 0x0000000a09047224 */ /* 0x000fe200078e0204 */
[----:B------:R-:W-:-:S03]  /*e1d0*/  IADD3 R31, PT, PT, R12, R31, R10 ;  /* 0x0000001f0c1f7210 */ /* 0x000fc60007ffe00a */
[----:B------:R-:W-:-:S07]  /*e1e0*/  IMAD R32, R11, R12, R4 ;  /* 0x0000000c0b207224 */ /* 0x000fce00078e0204 */
.L_x_24:
[----:B------:R-:W-:Y:S05]  /*e1f0*/  BRA.U !UP1, `(.L_x_21) ;  /* 0x0000000109687547 */ /* 0x000fea000b800000 */
[----:B------:R-:W-:Y:S02]  /*e200*/  UISETP.NE.AND UP0, UPT, UR18, 0x1, UPT ;  /* 0x000000011200788c */ /* 0x000fe4000bf05270 */
[----:B------:R-:W-:-:S04]  /*e210*/  ULOP3.LUT UR6, UR9, 0x1, URZ, 0xc0, !UPT ;  /* 0x0000000109067892 */ /* 0x000fc8000f8ec0ff */
[----:B------:R-:W-:-:S03]  /*e220*/  UISETP.NE.U32.AND UP1, UPT, UR6, 0x1, UPT ;  /* 0x000000010600788c */ /* 0x000fc6000bf25070 */
        /* <DEDUP_REMOVED lines=8> */
[----:B------:R-:W3:Y:S01]  /*e2b0*/  LDS.S8 R9, [R6+UR15+0x1030] ;  /* 0x0010300f06097984 */ /* 0x000ee20008000200 */
[----:B0-----:R-:W-:-:S02]  /*e2c0*/  VIADD R5, R5, 0xffffff80 ;  /* 0xffffff8005057836 */ /* 0x001fc40000000000 */
[----:B-1----:R-:W-:Y:S02]  /*e2d0*/  VIADD R10, R7, 0xffffff80 ;  /* 0xffffff80070a7836 */ /* 0x002fe40000000000 */
[----:B--2---:R-:W-:Y:S01]  /*e2e0*/  IMAD R5, R5, R8, R32 ;  /* 0x0000000805057224 */ /* 0x004fe200078e0220 */
[----:B---3--:R-:W-:-:S03]  /*e2f0*/  IADD3 R31, PT, PT, R9, R31, R8 ;  /* 0x0000001f091f7210 */ /* 0x008fc60007ffe008 */
[----:B------:R-:W-:-:S07]  /*e300*/  IMAD R32, R10, R9, R5 ;  /* 0x000000090a207224 */ /* 0x000fce00078e0205 */
.L_x_25:
[----:B------:R-:W-:Y:S05]  /*e310*/  BRA.U UP1, `(.L_x_21) ;  /* 0x0000000101207547 */ /* 0x000fea000b800000 */
[----:B------:R-:W-:Y:S01]  /*e320*/  LEA R4, R0, UR5, 0x8 ;  /* 0x0000000500047c11 */ /* 0x000fe2000f8e40ff */
[----:B------:R-:W-:-:S04]  /*e330*/  IMAD.U32 R6, RZ, RZ, UR5 ;  /* 0x00000005ff067e24 */ /* 0x000fc8000f8e00ff */
[----:B------:R-:W-:Y:S01]  /*e340*/  IMAD R6, R6, 0x10, R3 ;  /* 0x0000001006067824 */ /* 0x000fe200078e0203 */
[----:B------:R-:W0:Y:S05]  /*e350*/  LDS.U8 R4, [R4+UR15] ;  /* 0x0000000f04047984 */ /* 0x000e2a0008000000 */
[----:B------:R-:W1:Y:S01]  /*e360*/  LDS.S8 R6, [R6+UR15+0x1020] ;  /* 0x0010200f06067984 */ /* 0x000e620008000200 */
[----:B0-----:R-:W-:-:S04]  /*e370*/  VIADD R5, R4, 0xffffff80 ;  /* 0xffffff8004057836 */ /* 0x001fc80000000000 */
[----:B-1----:R-:W-:Y:S02]  /*e380*/  IMAD R32, R5, R6, R32 ;  /* 0x0000000605207224 */ /* 0x002fe400078e0220 */
[----:B------:R-:W-:-:S07]  /*e390*/  IMAD.IADD R31, R31, 0x1, R6 ;  /* 0x000000011f1f7824 */ /* 0x000fce00078e0206 */
.L_x_21:
[----:B------:R-:W-:Y:S01]  /*e3a0*/  BAR.SYNC.DEFER_BLOCKING 0x0 ;  /* 0x0000000000007b1d */ /* 0x000fe20000010000 */
[----:B------:R-:W-:Y:S02]  /*e3b0*/  UIADD3 UR4, UPT, UPT, UR4, 0x100, URZ ;  /* 0x0000010004047890 */ /* 0x000fe4000fffe0ff */
[----:B------:R-:W-:Y:S02]  /*e3c0*/  UIADD3 UR17, UPT, UPT, UR17, -0x100, URZ ;  /* 0xffffff0011117890 */ /* 0x000fe4000fffe0ff */
[----:B------:R-:W-:-:S09]  /*e3d0*/  UISETP.GE.U32.AND UP0, UPT, UR4, 0xc440, UPT ;  /* 0x0000c4400400788c */ /* 0x000fd2000bf06070 */
[----:B------:R-:W-:Y:S05]  /*e3e0*/  BRA.U !UP0, `(.L_x_26) ;  /* 0xffffff8908bc7547 */ /* 0x000fea000b83ffff */
[----:B------:R-:W0:Y:S01]  /*e3f0*/  S2UR UR5, SR_CgaCtaId ;  /* 0x00000000000579c3 */ /* 0x000e220000008800 */
[----:B------:R-:W-:Y:S01]  /*e400*/  UMOV UR4, 0x400 ;  /* 0x0000040000047882 */ /* 0x000fe20000000000 */
[--C-:B------:R-:W-:Y:S01]  /*e410*/  LOP3.LUT R4, R0, RZ, R3.reuse, 0xfa, !PT ;  /* 0x000000ff00047212 */ /* 0x100fe200078efa03 */
[----:B------:R-:W-:Y:S01]  /*e420*/  UIADD3 UR4, UPT, UPT, UR4, 0x23c, URZ ;  /* 0x0000023c04047890 */ /* 0x000fe2000fffe0ff */
[----:B------:R-:W-:Y:S02]  /*e430*/  IMAD R31, R31, 0x80, R32 ;  /* 0x000000801f1f7824 */ /* 0x000fe400078e0220 */
[----:B------:R-:W-:Y:S01]  /*e440*/  LOP3.LUT P0, RZ, R4, UR8, RZ, 0xfc, !PT ;  /* 0x0000000804ff7c12 */ /* 0x000fe2000f80fcff */
[----:B------:R-:W-:Y:S01]  /*e450*/  IMAD R4, R0, 0x10, R3 ;  /* 0x0000001000047824 */ /* 0x000fe200078e0203 */
[----:B------:R-:W-:-:S11]  /*e460*/  UIADD3 UR8, UPT, UPT, UR16, UR8, URZ ;  /* 0x0000000810087290 */ /* 0x000fd6000fffe0ff */
[----:B------:R-:W-:Y:S01]  /*e470*/  VOTEU.ALL UP0, P0 ;  /* 0x0000000000ff7886 */ /* 0x000fe20000000000 */
[----:B0-----:R-:W-:-:S04]  /*e480*/  ULEA UR4, UR5, UR4, 0x18 ;  /* 0x0000000405047291 */ /* 0x001fc8000f8ec0ff */
[----:B------:R-:W-:Y:S02]  /*e490*/  @!UP0 ULEA UR11, UR14, UR11, 0x18 ;  /* 0x0000000b0e0b8291 */ /* 0x000fe4000f8ec0ff */
[----:B------:R-:W-:Y:S02]  /*e4a0*/  LEA R6, R4, UR4, 0x2 ;  /* 0x0000000404067c11 */ /* 0x000fe4000f8e10ff */
[----:B------:R-:W0:Y:S03]  /*e4b0*/  @!P0 LDC.64 R4, c[0x0][0x3a0] ;  /* 0x0000e800ff048b82 */ /* 0x000e260000000a00 */
[----:B------:R-:W-:Y:S01]  /*e4c0*/  STS [R6], R31 ;  /* 0x0000001f06007388 */ /* 0x000fe20000000800 */
[----:B------:R-:W1:Y:S04]  /*e4d0*/  LDCU UR4, c[0x0][0x398] ;  /* 0x00007300ff0477ac */ /* 0x000e680008000800 */
[----:B------:R-:W-:Y:S01]  /*e4e0*/  BAR.SYNC.DEFER_BLOCKING 0x0 ;  /* 0x0000000000007b1d */ /* 0x000fe20000010000 */
[----:B-1----:R-:W-:-:S05]  /*e4f0*/  UISETP.GE.AND UP0, UPT, UR8, UR4, UPT ;  /* 0x000000040800728c */ /* 0x002fca000bf06270 */
[----:B------:R-:W0:Y:S04]  /*e500*/  @!P0 LDS R7, [UR11+0x23c] ;  /* 0x00023c0bff078984 */ /* 0x000e280008000800 */
[----:B0-----:R1:W-:Y:S01]  /*e510*/  @!P0 STG.E desc[UR12][R4.64], R7 ;  /* 0x0000000704008986 */ /* 0x0013e2000c10190c */
[----:B------:R-:W-:Y:S05]  /*e520*/  BRA.U !UP0, `(.L_x_27) ;  /* 0xffffff39084c7547 */ /* 0x000fea000b83ffff */
[----:B------:R-:W-:Y:S05]  /*e530*/  EXIT ;  /* 0x000000000000794d */ /* 0x000fea0003800000 */
.L_x_28:
[----:B------:R-:W-:-:S00]  /*e540*/  BRA `(.L_x_28) ;  /* 0xfffffffc00fc7947 */ /* 0x000fc0000383ffff */
[----:B------:R-:W-:-:S00]  /*e550*/  NOP ;  /* 0x0000000000007918 */ /* 0x000fc00000000000 */
        /* <DEDUP_REMOVED lines=10> */
.L_x_30:


//--------------------- .text.compress            --------------------------
	.section	.text.compress,"ax",@progbits
	.align	128
        .global         compress
        .type           compress,@function
        .size           compress,(.L_x_31 - compress)
        .other          compress,@"STO_CUDA_ENTRY STV_DEFAULT"
compress:
.text.compress:
[----:B------:R-:W-:Y:S01]  /*0000*/  LDC R1, c[0x0][0x37c] ;  /* 0x0000df00ff017b82 */ /* 0x000fe20000000800 */
[----:B------:R-:W0:Y:S07]  /*0010*/  S2R R0, SR_TID.X ;  /* 0x0000000000007919 */ /* 0x000e2e0000002100 */
[----:B------:R-:W1:Y:S01]  /*0020*/  S2UR UR4, SR_CTAID.Y ;  /* 0x00000000000479c3 */ /* 0x000e620000002600 */
[----:B------:R-:W1:Y:S01]  /*0030*/  LDCU UR5, c[0x0][0x364] ;  /* 0x00006c80ff0577ac */ /* 0x000e620008000800 */
[----:B------:R-:W2:Y:S01]  /*0040*/  S2R R2, SR_TID.Y ;  /* 0x0000000000027919 */ /* 0x000ea20000002200 */
[----:B------:R-:W3:Y:S05]  /*0050*/  LDCU UR7, c[0x0][0x360] ;  /* 0x00006c00ff0777ac */ /* 0x000eea0008000800 */
[----:B------:R-:W3:Y:S01]  /*0060*/  S2UR UR6, SR_CTAID.X ;  /* 0x00000000000679c3 */ /* 0x000ee20000002500 */
[----:B-1----:R-:W-:Y:S01]  /*0070*/  UIMAD UR4, UR4, UR5, URZ ;  /* 0x00000005040472a4 */ /* 0x002fe2000f8e02ff */
[----:B0-----:R-:W-:Y:S01]  /*0080*/  IMAD.MOV R0, RZ, RZ, -R0 ;  /* 0x000000ffff007224 */ /* 0x001fe200078e0a00 */
[----:B---3--:R-:W-:-:S04]  /*0090*/  UIMAD UR5, UR6, UR7, URZ ;  /* 0x00000007060572a4 */ /* 0x008fc8000f8e02ff */
[----:B--2---:R-:W-:-:S04]  /*00a0*/  LOP3.LUT P0, RZ, R2, UR4, RZ, 0xfc, !PT ;  /* 0x0000000402ff7c12 */ /* 0x004fc8000f80fcff */
[----:B------:R-:W-:-:S13]  /*00b0*/  ISETP.NE.OR P0, PT, R0, UR5, P0 ;  /* 0x0000000500007c0c */ /* 0x000fda0008705670 */
[----:B------:R-:W-:Y:S05]  /*00c0*/  @P0 EXIT ;  /* 0x000000000000094d */ /* 0x000fea0003800000 */
[----:B------:R-:W0:Y:S01]  /*00d0*/  LDC.64 R4, c[0x0][0x380] ;  /* 0x0000e000ff047b82 */ /* 0x000e220000000a00 */
[----:B------:R-:W0:Y:S01]  /*00e0*/  LDCU.64 UR4, c[0x0][0x358] ;  /* 0x00006b00ff0477ac */ /* 0x000e220008000a00 */
[----:B------:R-:W1:Y:S06]  /*00f0*/  LDCU.64 UR8, c[0x0][0x398] ;  /* 0x00007300ff0877ac */ /* 0x000e6c0008000a00 */
[----:B------:R-:W2:Y:S01]  /*0100*/  LDC.64 R18, c[0x0][0x388] ;  /* 0x0000e200ff127b82 */ /* 0x000ea20000000a00 */
[----:B------:R-:W3:Y:S01]  /*0110*/  LDCU UR6, c[0x0][0x390] ;  /* 0x00007200ff0677ac */ /* 0x000ee20008000800 */
[----:B0-----:R-:W4:Y:S04]  /*0120*/  LDG.E.CONSTANT R23, desc[UR4][R4.64+0xc] ;  /* 0x00000c0404177981 */ /* 0x001f28000c1e9900 */
[----:B------:R-:W4:Y:S04]  /*0130*/  LDG.E.CONSTANT R20, desc[UR4][R4.64+0x1c] ;  /* 0x00001c0404147981 */ /* 0x000f28000c1e9900 */
[----:B--2---:R-:W4:Y:S04]  /*0140*/  LDG.E.CONSTANT R16, desc[UR4][R18.64+0x18] ;  /* 0x0000180412107981 */ /* 0x004f28000c1e9900 */
[----:B------:R-:W2:Y:S04]  /*0150*/  LDG.E.CONSTANT R25, desc[UR4][R4.64] ;  /* 0x0000000404197981 */ /* 0x000ea8000c1e9900 */
[----:B------:R-:W2:Y:S04]  /*0160*/  LDG.E.CONSTANT R21, desc[UR4][R4.64+0x10] ;  /* 0x0000100404157981 */ /* 0x000ea8000c1e9900 */
[----:B------:R-:W2:Y:S04]  /*0170*/  LDG.E.CONSTANT R8, desc[UR4][R18.64] ;  /* 0x0000000412087981 */ /* 0x000ea8000c1e9900 */
[----:B------:R-:W5:Y:S04]  /*0180*/  LDG.E.CONSTANT R34, desc[UR4][R4.64+0x4] ;  /* 0x0000040404227981 */ /* 0x000f68000c1e9900 */
[----:B------:R-:W5:Y:S04]  /*0190*/  LDG.E.CONSTANT R27, desc[UR4][R4.64+0x14] ;  /* 0x00001404041b7981 */ /* 0x000f68000c1e9900 */
[----:B------:R-:W5:Y:S04]  /*01a0*/  LDG.E.CONSTANT R11, desc[UR4][R18.64+0x8] ;  /* 0x00000804120b7981 */ /* 0x000f68000c1e9900 */
[----:B------:R-:W3:Y:S04]  /*01b0*/  LDG.E.CONSTANT R17, desc[UR4][R4.64+0x8] ;  /* 0x0000080404117981 */ /* 0x000ee8000c1e9900 */
        /* <DEDUP_REMOVED lines=13> */
[----:B------:R0:W3:Y:S01]  /*0290*/  LDG.E.CONSTANT R3, desc[UR4][R18.64+0x2c] ;  /* 0x00002c0412037981 */ /* 0x0000e2000c1e9900 */
[----:B----4-:R-:W-:-:S04]  /*02a0*/  IADD3 R23, PT, PT, R20, R23, R16 ;  /* 0x0000001714177210 */ /* 0x010fc80007ffe010 */
[----:B-1----:R-:W-:-:S04]  /*02b0*/  LOP3.LUT R28, R23, UR9, RZ, 0x3c, !PT ;  /* 0x00000009171c7c12 */ /* 0x002fc8000f8e3cff */
[----:B------:R-:W-:-:S05]  /*02c0*/  SHF.R.W.U32 R28, R28, 0x10, R28 ;  /* 0x000000101c1c7819 */ /* 0x000fca0000001e1c */
[----:B------:R-:W-:Y:S01]  /*02d0*/  VIADD R31, R28, 0xa54ff53a ;  /* 0xa54ff53a1c1f7836 */ /* 0x000fe20000000000 */
[----:B--2---:R-:W-:-:S04]  /*02e0*/  IADD3 R25, PT, PT, R21, R25, R8 ;  /* 0x0000001915197210 */ /* 0x004fc80007ffe008 */
[----:B------:R-:W-:-:S04]  /*02f0*/  LOP3.LUT R20, R20, R31, RZ, 0x3c, !PT ;  /* 0x0000001f14147212 */ /* 0x000fc800078e3cff */
[----:B0-----:R-:W-:Y:S02]  /*0300*/  SHF.R.W.U32 R19, R20, 0xc, R20 ;  /* 0x0000000c14137819 */ /* 0x001fe40000001e14 */
[----:B-----5:R-:W-:Y:S02]  /*0310*/  IADD3 R34, PT, PT, R27, R34, R11 ;  /* 0x000000221b227210 */ /* 0x020fe40007ffe00b */
[----:B---3--:R-:W-:Y:S02]  /*0320*/  LOP3.LUT R20, R25, UR6, RZ, 0x3c, !PT ;  /* 0x0000000619147c12 */ /* 0x008fe4000f8e3cff */
[----:B------:R-:W-:Y:S02]  /*0330*/  SHF.R.W.U32 R32, R34, 0x10, R34 ;  /* 0x0000001022207819 */ /* 0x000fe40000001e22 */
[----:B------:R-:W-:Y:S02]  /*0340*/  SHF.R.W.U32 R20, R20, 0x10, R20 ;  /* 0x0000001014147819 */ /* 0x000fe40000001e14 */
[----:B------:R-:W-:-:S04]  /*0350*/  IADD3 R26, PT, PT, R22, R17, R10 ;  /* 0x00000011161a7210 */ /* 0x000fc80007ffe00a */
[----:B------:R-:W-:Y:S02]  /*0360*/  LOP3.LUT R24, R26, UR8, RZ, 0x3c, !PT ;  /* 0x000000081a187c12 */ /* 0x000fe4000f8e3cff */
[----:B------:R-:W-:Y:S01]  /*0370*/  IADD3 R23, PT, PT, R19, R23, R12 ;  /* 0x0000001713177210 */ /* 0x000fe20007ffe00c */
[----:B------:R-:W-:Y:S01]  /*0380*/  VIADD R30, R32, 0xbb67ae85 ;  /* 0xbb67ae85201e7836 */ /* 0x000fe20000000000 */
[----:B------:R-:W-:Y:S02]  /*0390*/  SHF.R.W.U32 R24, R24, 0x10, R24 ;  /* 0x0000001018187819 */ /* 0x000fe40000001e18 */
[----:B------:R-:W-:Y:S01]  /*03a0*/  LOP3.LUT R28, R28, R23, RZ, 0x3c, !PT ;  /* 0x000000171c1c7212 */ /* 0x000fe200078e3cff */
[----:B------:R-:W-:Y:S01]  /*03b0*/  VIADD R17, R20, 0x6a09e667 ;  /* 0x6a09e66714117836 */ /* 0x000fe20000000000 */
[----:B------:R-:W-:Y:S01]  /*03c0*/  LOP3.LUT R27, R27, R30, RZ, 0x3c, !PT ;  /* 0x0000001e1b1b7212 */ /* 0x000fe200078e3cff */
[----:B------:R-:W-:Y:S01]  /*03d0*/  VIADD R33, R24, 0x3c6ef372 ;  /* 0x3c6ef37218217836 */ /* 0x000fe20000000000 */
        /* <DEDUP_REMOVED lines=15> */
[-C--:B------:R-:W-:Y:S02]  /*04d0*/  LOP3.LUT R26, R24, R35.reuse, RZ, 0x3c, !PT ;  /* 0x00000023181a7212 */ /* 0x080fe400078e3cff */
        /* <DEDUP_REMOVED lines=58> */
[----:B------:R-:W-:Y:S02]  /*0880*/  SHF.R.W.U32 R26, R26, 0x7, R26 ;  /* 0x000000071a1a7819 */ /* 0x000fe40000001e1a */
[----:B------:R-:W-:Y:S01]  /*0890*/  LOP3.LUT R17, R18, R21, RZ, 0x3c, !PT ;  /* 0x0000001512117212 */ /* 0x000fe200078e3cff */
[----:B------:R-:W-:Y:S01]  /*08a0*/  IMAD.IADD R21, R21, 0x1, R32 ;  /* 0x0000000115157824 */ /* 0x000fe200078e0220 */
        /* <DEDUP_REMOVED lines=107> */
[----:B------:R-:W-:Y:S01]  /*0f60*/  SHF.R.W.U32 R22, R22, 0x10, R22 ;  /* 0x0000001016167819 */ /* 0x000fe20000001e16 */
[----:B------:R-:W-:Y:S01]  /*0f70*/  IMAD.IADD R33, R33, 0x1, R30 ;  /* 0x0000000121217824 */ /* 0x000fe200078e021e */
[----:B------:R-:W-:Y:S02]  /*0f80*/  IADD3 R23, PT, PT, R32, R23, R9 ;  /* 0x0000001720177210 */ /* 0x000fe40007ffe009 */
[----:B------:R-:W-:Y:S01]  /*0f90*/  SHF.R.W.U32 R24, R24, 0x10, R24 ;  /* 0x0000001018187819 */ /* 0x000fe20000001e18 */
[----:B------:R-:W-:Y:S01]  /*0fa0*/  IMAD.IADD R17, R17, 0x1, R22 ;  /* 0x0000000111117824 */ /* 0x000fe200078e0216 */
[----:B------:R-:W-:-:S02]  /*0fb0*/  LOP3.LUT R26, R26, R23, RZ, 0x3c, !PT ;  /* 0x000000171a1a7212 */ /* 0x000fc400078e3cff */
[----:B------:R-:W-:Y:S01]  /*0fc0*/  LOP3.LUT R31, R21, R33, RZ, 0x3c, !PT ;  /* 0x00000021151f7212 */ /* 0x000fe200078e3cff */
[----:B------:R-:W-:Y:S01]  /*0fd0*/  IMAD.IADD R29, R29, 0x1, R24 ;  /* 0x000000011d1d7824 */ /* 0x000fe200078e0218 */
[----:B------:R-:W-:Y:S02]  /*0fe0*/  SHF.R.W.U32 R26, R26, 0x8, R26 ;  /* 0x000000081a1a7819 */ /* 0x000fe40000001e1a */
[----:B------:R-:W-:Y:S02]  /*0ff0*/  LOP3.LUT R21, R20, R17, RZ, 0x3c, !PT ;  /* 0x0000001114157212 */ /* 0x000fe400078e3cff */
[----:B------:R-:W-:Y:S01]  /*1000*/  SHF.R.W.U32 R20, R31, 0xc, R31 ;  /* 0x0000000c1f147819 */ /* 0x000fe20000001e1f */
[----:B------:R-:W-:Y:S01]  /*1010*/  IMAD.IADD R19, R19, 0x1, R26 ;  /* 0x0000000113137824 */ /* 0x000fe200078e021a */
[----:B------:R-:W-:Y:S02]  /*1020*/  LOP3.LUT R18, R18, R29, RZ, 0x3c, !PT ;  /* 0x0000001d12127212 */ /* 0x000fe400078e3cff */
[----:B------:R-:W-:-:S02]  /*1030*/  SHF.R.W.U32 R21, R21, 0xc, R21 ;  /* 0x0000000c15157819 */ /* 0x000fc40000001e15 */
[----:B------:R-:W-:Y:S02]  /*1040*/  IADD3 R27, PT, PT, R20, R27, R2 ;  /* 0x0000001b141b7210 */ /* 0x000fe40007ffe002 */
[----:B------:R-:W-:Y:S02]  /*1050*/  SHF.R.W.U32 R18, R18, 0xc, R18 ;  /* 0x0000000c12127819 */ /* 0x000fe40000001e12 */
[----:B------:R-:W-:Y:S02]  /*1060*/  IADD3 R25, PT, PT, R21, R25, R10 ;  /* 0x0000001915197210 */ /* 0x000fe40007ffe00a */
[----:B------:R-:W-:Y:S02]  /*1070*/  LOP3.LUT R32, R32, R19, RZ, 0x3c, !PT ;  /* 0x0000001320207212 */ /* 0x000fe400078e3cff */
[----:B------:R-:W-:Y:S02]  /*1080*/  LOP3.LUT R31, R30, R27, RZ, 0x3c, !PT ;  /* 0x0000001b1e1f7212 */ /* 0x000fe400078e3cff */
[----:B------:R-:W-:-:S02]  /*1090*/  IADD3 R35, PT, PT, R18, R28, R11 ;  /* 0x0000001c12237210 */ /* 0x000fc40007ffe00b */
[----:B------:R-:W-:Y:S02]  /*10a0*/  LOP3.LUT R22, R22, R25, RZ, 0x3c, !PT ;  /* 0x0000001916167212 */ /* 0x000fe400078e3cff */
[----:B------:R-:W-:Y:S02]  /*10b0*/  SHF.R.W.U32 R30, R32, 0x7, R32 ;  /* 0x00000007201e7819 */ /* 0x000fe40000001e20 */
[----:B------:R-:W-:Y:S02]  /*10c0*/  SHF.R.W.U32 R31, R31, 0x8, R31 ;  /* 0x000000081f1f7819 */ /* 0x000fe40000001e1f */
[-C--:B------:R-:W-:Y:S02]  /*10d0*/  LOP3.LUT R24, R24, R35.reuse, RZ, 0x3c, !PT ;  /* 0x0000002318187212 */ /* 0x080fe400078e3cff */
[----:B------:R-:W-:Y:S01]  /*10e0*/  SHF.R.W.U32 R22, R22, 0x8, R22 ;  /* 0x0000000816167819 */ /* 0x000fe20000001e16 */
[----:B------:R-:W-:Y:S01]  /*10f0*/  IMAD.IADD R33, R33, 0x1, R31 ;  /* 0x0000000121217824 */ /* 0x000fe200078e021f */
[----:B------:R-:W-:-:S02]  /*1100*/  IADD3 R28, PT, PT, R30, R35, R3 ;  /* 0x000000231e1c7210 */ /* 0x000fc40007ffe003 */
[----:B------:R-:W-:Y:S01]  /*1110*/  SHF.R.W.U32 R24, R24, 0x8, R24 ;  /* 0x0000000818187819 */ /* 0x000fe20000001e18 */
[----:B------:R-:W-:Y:S01]  /*1120*/  IMAD.IADD R32, R17, 0x1, R22 ;  /* 0x0000000111207824 */ /* 0x000fe200078e0216 */
[----:B------:R-:W-:Y:S02]  /*1130*/  LOP3.LUT R31, R28, R31, RZ, 0x3c, !PT ;  /* 0x0000001f1c1f7212 */ /* 0x000fe400078e3cff */
[----:B------:R-:W-:Y:S01]  /*1140*/  LOP3.LUT R20, R20, R33, RZ, 0x3c, !PT ;  /* 0x0000002114147212 */ /* 0x000fe200078e3cff */
[----:B------:R-:W-:Y:S01]  /*1150*/  IMAD.IADD R17, R29, 0x1, R24 ;  /* 0x000000011d117824 */ /* 0x000fe200078e0218 */
[----:B------:R-:W-:Y:S02]  /*1160*/  SHF.R.W.U32 R35, R31, 0x10, R31 ;  /* 0x000000101f237819 */ /* 0x000fe40000001e1f */
[----:B------:R-:W-:Y:S02]  /*1170*/  LOP3.LUT R31, R21, R32, RZ, 0x3c, !PT ;  /* 0x00000020151f7212 */ /* 0x000fe400078e3cff */
[----:B------:R-:W-:Y:S01]  /*1180*/  SHF.R.W.U32 R20, R20, 0x7, R20 ;  /* 0x0000000714147819 */ /* 0x000fe20000001e14 */
[----:B------:R-:W-:Y:S01]  /*1190*/  IMAD.IADD R21, R32, 0x1, R35 ;  /* 0x0000000120157824 */ /* 0x000fe200078e0223 */
[----:B------:R-:W-:-:S02]  /*11a0*/  LOP3.LUT R18, R18, R17, RZ, 0x3c, !PT ;  /* 0x0000001112127212 */ /* 0x000fc400078e3cff */
[----:B------:R-:W-:Y:S02]  /*11b0*/  SHF.R.W.U32 R31, R31, 0x7, R31 ;  /* 0x000000071f1f7819 */ /* 0x000fe40000001e1f */
[----:B------:R-:W-:Y:S02]  /*11c0*/  IADD3 R25, PT, PT, R20, R25, R16 ;  /* 0x0000001914197210 */ /* 0x000fe40007ffe010 */
[----:B------:R-:W-:Y:S02]  /*11d0*/  SHF.R.W.U32 R18, R18, 0x7, R18 ;  /* 0x0000000712127819 */ /* 0x000fe40000001e12 */
[----:B------:R-:W-:Y:S02]  /*11e0*/  IADD3 R23, PT, PT, R31, R23, R6 ;  /* 0x000000171f177210 */ /* 0x000fe40007ffe006 */
[----:B------:R-:W-:Y:S02]  /*11f0*/  LOP3.LUT R29, R30, R21, RZ, 0x3c, !PT ;  /* 0x000000151e1d7212 */ /* 0x000fe400078e3cff */
[----:B------:R-:W-:-:S02]  /*1200*/  LOP3.LUT R26, R25, R26, RZ, 0x3c, !PT ;  /* 0x0000001a191a7212 */ /* 0x000fc400078e3cff */
[----:B------:R-:W-:Y:S02]  /*1210*/  IADD3 R27, PT, PT, R18, R27, R14 ;  /* 0x0000001b121b7210 */ /* 0x000fe40007ffe00e */
[----:B------:R-:W-:Y:S02]  /*1220*/  LOP3.LUT R24, R23, R24, RZ, 0x3c, !PT ;  /* 0x0000001817187212 */ /* 0x000fe400078e3cff */
[----:B------:R-:W-:Y:S02]  /*1230*/  SHF.R.W.U32 R29, R29, 0xc, R29 ;  /* 0x0000000c1d1d7819 */ /* 0x000fe40000001e1d */
[----:B------:R-:W-:Y:S02]  /*1240*/  SHF.R.W.U32 R32, R26, 0x10, R26 ;  /* 0x000000101a207819 */ /* 0x000fe40000001e1a */
[----:B------:R-:W-:Y:S02]  /*1250*/  LOP3.LUT R22, R27, R22, RZ, 0x3c, !PT ;  /* 0x000000161b167212 */ /* 0x000fe400078e3cff */
        /* <DEDUP_REMOVED lines=20> */
[-C--:B------:R-:W-:Y:S02]  /*13a0*/  LOP3.LUT R31, R24, R36.reuse, RZ, 0x3c, !PT ;  /* 0x00000024181f7212 */ /* 0x080fe400078e3cff */
[----:B------:R-:W-:Y:S02]  /*13b0*/  SHF.R.W.U32 R27, R29, 0x7, R29 ;  /* 0x000000071d1b7819 */ /* 0x000fe40000001e1d */
[----:B------:R-:W-:Y:S02]  /*13c0*/  SHF.R.W.U32 R24, R32, 0x8, R32 ;  /* 0x0000000820187819 */ /* 0x000fe40000001e20 */
[----:B------:R-:W-:Y:S02]  /*13d0*/  LOP3.LUT R32, R30, R23, RZ, 0x3c, !PT ;  /* 0x000000171e207212 */ /* 0x000fe400078e3cff */
[----:B------:R-:W-:Y:S01]  /*13e0*/  IADD3 R30, PT, PT, R27, R36, R5 ;  /* 0x000000241b1e7210 */ /* 0x000fe20007ffe005 */
        /* <DEDUP_REMOVED lines=8> */
[----:B------:R-:W-:Y:S02]  /*1470*/  SHF.R.W.U32 R19, R20, 0x7, R20 ;  /* 0x0000000714137819 */ /* 0x000fe40000001e14 */
[----:B------:R-:W-:Y:S01]  /*1480*/  LOP3.LUT R33, R18, R26, RZ, 0x3c, !PT ;  /* 0x0000001a12217212 */ /* 0x000fe200078e3cff */
[----:B------:R-:W-:Y:S01]  /*1490*/  IMAD.IADD R18, R29, 0x1, R24 ;  /* 0x000000011d127824 */ /* 0x000fe200078e0218 */
[----:B------:R-:W-:-:S02]  /*14a0*/  LOP3.LUT R20, R21, R29, RZ, 0x3c, !PT ;  /* 0x0000001d15147212 */ /* 0x000fc400078e3cff */
[----:B------:R-:W-:Y:S02]  /*14b0*/  IADD3 R23, PT, PT, R19, R23, R2 ;  /* 0x0000001713177210 */ /* 0x000fe40007ffe002 */
[----:B------:R-:W-:Y:S02]  /*14c0*/  SHF.R.W.U32 R21, R33, 0x7, R33 ;  /* 0x0000000721157819 */ /* 0x000fe40000001e21 */
[----:B------:R-:W-:Y:S02]  /*14d0*/  SHF.R.W.U32 R20, R20, 0x7, R20 ;  /* 0x0000000714147819 */ /* 0x000fe40000001e14 */
[----:B------:R-:W-:Y:S02]  /*14e0*/  LOP3.LUT R27, R27, R18, RZ, 0x3c, !PT ;  /* 0x000000121b1b7212 */ /* 0x000fe400078e3cff */
[----:B------:R-:W-:Y:S02]  /*14f0*/  LOP3.LUT R29, R23, R34, RZ, 0x3c, !PT ;  /* 0x00000022171d7212 */ /* 0x000fe400078e3cff */
[----:B------:R-:W-:-:S02]  /*1500*/  IADD3 R25, PT, PT, R21, R25, R4 ;  /* 0x0000001915197210 */ /* 0x000fc40007ffe004 */
[----:B------:R-:W-:Y:S02]  /*1510*/  IADD3 R28, PT, PT, R20, R28, R9 ;  /* 0x0000001c141c7210 */ /* 0x000fe40007ffe009 */
[----:B------:R-:W-:Y:S02]  /*1520*/  SHF.R.W.U32 R27, R27, 0xc, R27 ;  /* 0x0000000c1b1b7819 */ /* 0x000fe40000001e1b */
[----:B------:R-:W-:Y:S02]  /*1530*/  SHF.R.W.U32 R29, R29, 0x10, R29 ;  /* 0x000000101d1d7819 */ /* 0x000fe40000001e1d */
[----:B------:R-:W-:Y:S02]  /*1540*/  LOP3.LUT R32, R25, R32, RZ, 0x3c, !PT ;  /* 0x0000002019207212 */ /* 0x000fe400078e3cff */
[----:B------:R-:W-:Y:S01]  /*1550*/  LOP3.LUT R33, R28, R31, RZ, 0x3c, !PT ;  /* 0x0000001f1c217212 */ /* 0x000fe200078e3cff */
[----:B------:R-:W-:Y:S01]  /*1560*/  IMAD.IADD R26, R26, 0x1, R29 ;  /* 0x000000011a1a7824 */ /* 0x000fe200078e021d */
[----:B------:R-:W-:-:S02]  /*1570*/  IADD3 R30, PT, PT, R27, R30, R0 ;  /* 0x0000001e1b1e7210 */ /* 0x000fc40007ffe000 */
[----:B------:R-:W-:Y:S02]  /*1580*/  SHF.R.W.U32 R31, R32, 0x10, R32 ;  /* 0x00000010201f7819 */ /* 0x000fe40000001e20 */
[----:B------:R-:W-:Y:S02]  /*1590*/  SHF.R.W.U32 R32, R33, 0x10, R33 ;  /* 0x0000001021207819 */ /* 0x000fe40000001e21 */
[----:B------:R-:W-:Y:S01]  /*15a0*/  LOP3.LUT R24, R24, R30, RZ, 0x3c, !PT ;  /* 0x0000001e18187212 */ /* 0x000fe200078e3cff */
[----:B------:R-:W-:Y:S01]  /*15b0*/  IMAD.IADD R22, R22, 0x1, R31 ;  /* 0x0000000116167824 */ /* 0x000fe200078e021f */
[----:B------:R-:W-:Y:S01]  /*15c0*/  LOP3.LUT R33, R19, R26, RZ, 0x3c, !PT ;  /* 0x0000001a13217212 */ /* 0x000fe200078e3cff */
[----:B------:R-:W-:Y:S01]  /*15d0*/  IMAD.IADD R19, R17, 0x1, R32 ;  /* 0x0000000111137824 */ /* 0x000fe200078e0220 */
[----:B------:R-:W-:Y:S02]  /*15e0*/  SHF.R.W.U32 R17, R24, 0x8, R24 ;  /* 0x0000000818117819 */ /* 0x000fe40000001e18 */
[----:B------:R-:W-:-:S02]  /*15f0*/  LOP3.LUT R24, R21, R22, RZ, 0x3c, !PT ;  /* 0x0000001615187212 */ /* 0x000fc400078e3cff */
[----:B------:R-:W-:Y:S01]  /*1600*/  SHF.R.W.U32 R21, R33, 0xc, R33 ;  /* 0x0000000c21157819 */ /* 0x000fe20000001e21 */
[----:B------:R-:W-:Y:S01]  /*1610*/  IMAD.IADD R18, R18, 0x1, R17 ;  /* 0x0000000112127824 */ /* 0x000fe200078e0211 */
        /* <DEDUP_REMOVED lines=145> */
[----:B------:R-:W-:Y:S02]  /*1f30*/  IADD3 R32, PT, PT, R17, R32, R11 ;  /* 0x0000002011207210 */ /* 0x000fe40007ffe00b */
[----:B------:R-:W-:Y:S02]  /*1f40*/  SHF.R.W.U32 R21, R31, 0xc, R31 ;  /* 0x0000000c1f157819 */ /* 0x000fe40000001e1f */
[----:B------:R-:W-:-:S02]  /*1f50*/  SHF.R.W.U32 R24, R24, 0xc, R24 ;  /* 0x0000000c18187819 */ /* 0x000fc40000001e18 */
[----:B------:R-:W-:Y:S02]  /*1f60*/  LOP3.LUT R18, R18, R25, RZ, 0x3c, !PT ;  /* 0x0000001912127212 */ /* 0x000fe400078e3cff */
[----:B------:R-:W-:Y:S02]  /*1f70*/  LOP3.LUT R29, R29, R32, RZ, 0x3c, !PT ;  /* 0x000000201d1d7212 */ /* 0x000fe400078e3cff */
[----:B------:R-:W-:Y:S02]  /*1f80*/  IADD3 R31, PT, PT, R21, R27, R10 ;  /* 0x0000001b151f7210 */ /* 0x000fe40007ffe00a */
[----:B------:R-:W-:Y:S02]  /*1f90*/  IADD3 R30, PT, PT, R24, R30, R7 ;  /* 0x0000001e181e7210 */ /* 0x000fe40007ffe007 */
[----:B------:R-:W-:Y:S02]  /*1fa0*/  SHF.R.W.U32 R27, R18, 0x7, R18 ;  /* 0x00000007121b7819 */ /* 0x000fe40000001e12 */
[----:B------:R-:W-:-:S02]  /*1fb0*/  SHF.R.W.U32 R33, R29, 0x8, R29 ;  /* 0x000000081d217819 */ /* 0x000fc40000001e1d */
[-C--:B------:R-:W-:Y:S02]  /*1fc0*/  LOP3.LUT R26, R26, R31.reuse, RZ, 0x3c, !PT ;  /* 0x0000001f1a1a7212 */ /* 0x080fe400078e3cff */
        /* <DEDUP_REMOVED lines=11> */
[----:B------:R-:W-:Y:S01]  /*2080*/  LOP3.LUT R31, R24, R23, RZ, 0x3c, !PT ;  /* 0x00000017181f7212 */ /* 0x000fe200078e3cff */
[----:B------:R-:W-:Y:S01]  /*2090*/  IMAD.IADD R24, R23, 0x1, R17 ;  /* 0x0000000117187824 */ /* 0x000fe200078e0211 */
[----:B------:R-:W-:Y:S02]  /*20a0*/  SHF.R.W.U32 R21, R26, 0x7, R26 ;  /* 0x000000071a157819 */ /* 0x000fe40000001e1a */
        /* <DEDUP_REMOVED lines=9> */
[----:B------:R-:W-:Y:S02]  /*2140*/  LOP3.LUT R29, R20, R29, RZ, 0x3c, !PT ;  /* 0x0000001d141d7212 */ /* 0x000fe400078e3cff */
[----:B------:R-:W-:Y:S02]  /*2150*/  SHF.R.W.U32 R27, R27, 0x10, R27 ;  /* 0x000000101b1b7819 */ /* 0x000fe40000001e1b */
[----:B------:R-:W-:Y:S02]  /*2160*/  IADD3 R22, PT, PT, R19, R18, R15 ;  /* 0x0000001213167210 */ /* 0x000fe40007ffe00f */
        /* <DEDUP_REMOVED lines=8> */
[----:B------:R-:W-:Y:S01]  /*21f0*/  LOP3.LUT R23, R23, R26, RZ, 0x3c, !PT ;  /* 0x0000001a17177212 */ /* 0x000fe200078e3cff */
[----:B------:R-:W-:Y:S01]  /*2200*/  IMAD.IADD R24, R24, 0x1, R17 ;  /* 0x0000000118187824 */ /* 0x000fe200078e0211 */
[----:B------:R-:W-:Y:S02]  /*2210*/  LOP3.LUT R25, R31, R34, RZ, 0x3c, !PT ;  /* 0x000000221f197212 */ /* 0x000fe400078e3cff */
[----:B------:R-:W-:Y:S02]  /*2220*/  SHF.R.W.U32 R21, R21, 0xc, R21 ;  /* 0x0000000c15157819 */ /* 0x000fe40000001e15 */
[----:B------:R-:W-:-:S02]  /*2230*/  SHF.R.W.U32 R23, R23, 0xc, R23 ;  /* 0x0000000c17177819 */ /* 0x000fc40000001e17 */
[----:B------:R-:W-:Y:S02]  /*2240*/  SHF.R.W.U32 R25, R25, 0xc, R25 ;  /* 0x0000000c19197819 */ /* 0x000fe40000001e19 */
[----:B------:R-:W-:Y:S02]  /*2250*/  IADD3 R30, PT, PT, R21, R30, R13 ;  /* 0x0000001e151e7210 */ /* 0x000fe40007ffe00d */
[----:B------:R-:W-:Y:S02]  /*2260*/  LOP3.LUT R28, R19, R24, RZ, 0x3c, !PT ;  /* 0x00000018131c7212 */ /* 0x000fe400078e3cff */
[----:B------:R-:W-:Y:S02]  /*2270*/  IADD3 R32, PT, PT, R23, R32, R9 ;  /* 0x0000002017207210 */ /* 0x000fe40007ffe009 */
[----:B------:R-:W-:Y:S02]  /*2280*/  IADD3 R19, PT, PT, R25, R20, R2 ;  /* 0x0000001419137210 */ /* 0x000fe40007ffe002 */
[----:B------:R-:W-:-:S02]  /*2290*/  LOP3.LUT R27, R27, R30, RZ, 0x3c, !PT ;  /* 0x0000001e1b1b7212 */ /* 0x000fc400078e3cff */
[----:B------:R-:W-:Y:S02]  /*22a0*/  SHF.R.W.U32 R20, R28, 0x7, R28 ;  /* 0x000000071c147819 */ /* 0x000fe40000001e1c */
[----:B------:R-:W-:Y:S02]  /*22b0*/  LOP3.LUT R18, R18, R32, RZ, 0x3c, !PT ;  /* 0x0000002012127212 */ /* 0x000fe400078e3cff */
[-C--:B------:R-:W-:Y:S02]  /*22c0*/  LOP3.LUT R29, R29, R19.reuse, RZ, 0x3c, !PT ;  /* 0x000000131d1d7212 */ /* 0x080fe400078e3cff */
[----:B------:R-:W-:Y:S02]  /*22d0*/  SHF.R.W.U32 R28, R27, 0x8, R27 ;  /* 0x000000081b1c7819 */ /* 0x000fe40000001e1b */
[----:B------:R-:W-:Y:S02]  /*22e0*/  IADD3 R19, PT, PT, R20, R19, R11 ;  /* 0x0000001314137210 */ /* 0x000fe40007ffe00b */
[----:B------:R-:W-:-:S02]  /*22f0*/  SHF.R.W.U32 R27, R18, 0x8, R18 ;  /* 0x00000008121b7819 */ /* 0x000fc40000001e12 */
[----:B------:R-:W-:Y:S01]  /*2300*/  LOP3.LUT R18, R19, R28, RZ, 0x3c, !PT ;  /* 0x0000001c13127212 */ /* 0x000fe200078e3cff */
[----:B------:R-:W-:Y:S01]  /*2310*/  IMAD.IADD R36, R36, 0x1, R28 ;  /* 0x0000000124247824 */ /* 0x000fe200078e021c */
        /* <DEDUP_REMOVED lines=10> */
[----:B------:R-:W-:Y:S02]  /*23c0*/  LOP3.LUT R20, R20, R23, RZ, 0x3c, !PT ;  /* 0x0000001714147212 */ /* 0x000fe400078e3cff */
[----:B------:R-:W-:Y:S02]  /*23d0*/  IADD3 R32, PT, PT, R21, R32, R5 ;  /* 0x0000002015207210 */ /* 0x000fe40007ffe005 */
[----:B------:R-:W-:Y:S02]  /*23e0*/  SHF.R.W.U32 R31, R31, 0x7, R31 ;  /* 0x000000071f1f7819 */ /* 0x000fe40000001e1f */
[----:B------:R-:W-:-:S02]  /*23f0*/  IADD3 R22, PT, PT, R25, R22, R10 ;  /* 0x0000001619167210 */ /* 0x000fc40007ffe00a */
[----:B------:R-:W-:Y:S02]  /*2400*/  SHF.R.W.U32 R20, R20, 0xc, R20 ;  /* 0x0000000c14147819 */ /* 0x000fe40000001e14 */
[----:B------:R-:W-:Y:S02]  /*2410*/  LOP3.LUT R17, R32, R17, RZ, 0x3c, !PT ;  /* 0x0000001120117212 */ /* 0x000fe400078e3cff */
[----:B------:R-:W-:Y:S02]  /*2420*/  IADD3 R30, PT, PT, R31, R30, R8 ;  /* 0x0000001e1f1e7210 */ /* 0x000fe40007ffe008 */
[----:B------:R-:W-:Y:S02]  /*2430*/  LOP3.LUT R26, R22, R29, RZ, 0x3c, !PT ;  /* 0x0000001d161a7212 */ /* 0x000fe400078e3cff */
[----:B------:R-:W-:Y:S02]  /*2440*/  IADD3 R19, PT, PT, R20, R19, R16 ;  /* 0x0000001314137210 */ /* 0x000fe40007ffe010 */
[----:B------:R-:W-:-:S02]  /*2450*/  SHF.R.W.U32 R17, R17, 0x10, R17 ;  /* 0x0000001011117819 */ /* 0x000fc40000001e11 */
[----:B------:R-:W-:Y:S02]  /*2460*/  LOP3.LUT R29, R30, R27, RZ, 0x3c, !PT ;  /* 0x0000001b1e1d7212 */ /* 0x000fe400078e3cff */
[----:B------:R-:W-:Y:S02]  /*2470*/  SHF.R.W.U32 R27, R26, 0x10, R26 ;  /* 0x000000101a1b7819 */ /* 0x000fe40000001e1a */
        /* <DEDUP_REMOVED lines=20> */
[----:B------:R-:W-:Y:S02]  /*25c0*/  SHF.R.W.U32 R20, R20, 0x8, R20 ;  /* 0x0000000814147819 */ /* 0x000fe40000001e14 */
[----:B------:R-:W-:-:S02]  /*25d0*/  LOP3.LUT R29, R29, R30, RZ, 0x3c, !PT ;  /* 0x0000001e1d1d7212 */ /* 0x000fc400078e3cff */
[----:B------:R-:W-:Y:S01]  /*25e0*/  SHF.R.W.U32 R27, R27, 0x8, R27 ;  /* 0x000000081b1b7819 */ /* 0x000fe20000001e1b */
[----:B------:R-:W-:Y:S01]  /*25f0*/  IMAD.IADD R34, R34, 0x1, R20 ;  /* 0x0000000122227824 */ /* 0x000fe200078e0214 */
[----:B------:R-:W-:Y:S02]  /*2600*/  IADD3 R17, PT, PT, R33, R22, R6 ;  /* 0x0000001621117210 */ /* 0x000fe40007ffe006 */
[----:B------:R-:W-:Y:S01]  /*2610*/  SHF.R.W.U32 R29, R29, 0x8, R29 ;  /* 0x000000081d1d7819 */ /* 0x000fe20000001e1d */
[----:B------:R-:W-:Y:S01]  /*2620*/  IMAD.IADD R36, R36, 0x1, R27 ;  /* 0x0000000124247824 */ /* 0x000fe200078e021b */
[----:B------:R-:W-:Y:S02]  /*2630*/  LOP3.LUT R6, R17, R20, RZ, 0x3c, !PT ;  /* 0x0000001411067212 */ /* 0x000fe400078e3cff */
[----:B------:R-:W-:Y:S01]  /*2640*/  LOP3.LUT R20, R21, R34, RZ, 0x3c, !PT ;  /* 0x0000002215147212 */ /* 0x000fe200078e3cff */
[----:B------:R-:W-:Y:S01]  /*2650*/  IMAD.IADD R22, R24, 0x1, R29 ;  /* 0x0000000118167824 */ /* 0x000fe200078e021d */
[----:B------:R-:W-:-:S02]  /*2660*/  LOP3.LUT R21, R25, R36, RZ, 0x3c, !PT ;  /* 0x0000002419157212 */ /* 0x000fc400078e3cff */
[----:B------:R-:W-:Y:S02]  /*2670*/  SHF.R.W.U32 R6, R6, 0x10, R6 ;  /* 0x0000001006067819 */ /* 0x000fe40000001e06 */
[----:B------:R-:W-:Y:S02]  /*2680*/  SHF.R.W.U32 R20, R20, 0x7, R20 ;  /* 0x0000000714147819 */ /* 0x000fe40000001e14 */
[----:B------:R-:W-:Y:S02]  /*2690*/  LOP3.LUT R24, R31, R22, RZ, 0x3c, !PT ;  /* 0x000000161f187212 */ /* 0x000fe400078e3cff */
[----:B------:R-:W-:Y:S01]  /*26a0*/  SHF.R.W.U32 R21, R21, 0x7, R21 ;  /* 0x0000000715157819 */ /* 0x000fe20000001e15 */
[----:B------:R-:W-:Y:S01]  /*26b0*/  IMAD.IADD R22, R22, 0x1, R6 ;  /* 0x0000000116167824 */ /* 0x000fe200078e0206 */
        /* <DEDUP_REMOVED lines=18> */
[----:B------:R-:W-:Y:S02]  /*27e0*/  LOP3.LUT R20, R21, R16, RZ, 0x3c, !PT ;  /* 0x0000001015147212 */ /* 0x000fe400078e3cff */
[----:B------:R-:W-:Y:S02]  /*27f0*/  SHF.R.W.U32 R21, R23, 0x8, R23 ;  /* 0x0000000817157819 */ /* 0x000fe40000001e17 */
[----:B------:R-:W-:Y:S02]  /*2800*/  SHF.R.W.U32 R6, R6, 0xc, R6 ;  /* 0x0000000c06067819 */ /* 0x000fe40000001e06 */
[----:B------:R-:W-:Y:S01]  /*2810*/  LOP3.LUT R24, R24, R27, RZ, 0x3c, !PT ;  /* 0x0000001b18187212 */ /* 0x000fe200078e3cff */
[----:B------:R-:W-:Y:S01]  /*2820*/  IMAD.IADD R23, R22, 0x1, R21 ;  /* 0x0000000116177824 */ /* 0x000fe200078e0215 */
[----:B------:R-:W-:-:S02]  /*2830*/  SHF.R.W.U32 R20, R20, 0xc, R20 ;  /* 0x0000000c14147819 */ /* 0x000fc40000001e14 */
[----:B------:R-:W-:Y:S02]  /*2840*/  IADD3 R8, PT, PT, R6, R13, R8 ;  /* 0x0000000d06087210 */ /* 0x000fe40007ffe008 */
[----:B------:R-:W-:Y:S02]  /*2850*/  SHF.R.W.U32 R13, R24, 0xc, R24 ;  /* 0x0000000c180d7819 */ /* 0x000fe40000001e18 */
[----:B------:R-:W-:Y:S02]  /*2860*/  IADD3 R22, PT, PT, R20, R3, R0 ;  /* 0x0000000314167210 */ /* 0x000fe40007ffe000 */
[----:B------:R-:W-:Y:S02]  /*2870*/  LOP3.LUT R0, R19, R8, RZ, 0x3c, !PT ;  /* 0x0000000813007212 */ /* 0x000fe400078e3cff */
[----:B------:R-:W-:Y:S02]  /*2880*/  LOP3.LUT R3, R18, R23, RZ, 0x3c, !PT ;  /* 0x0000001712037212 */ /* 0x000fe400078e3cff */
[----:B------:R-:W-:-:S02]  /*2890*/  IADD3 R18, PT, PT, R13, R15, R14 ;  /* 0x0000000f0d127210 */ /* 0x000fc40007ffe00e */
[----:B------:R-:W-:Y:S02]  /*28a0*/  SHF.R.W.U32 R14, R0, 0x8, R0 ;  /* 0x00000008000e7819 */ /* 0x000fe40000001e00 */
[----:B------:R-:W-:Y:S02]  /*28b0*/  SHF.R.W.U32 R15, R3, 0x7, R3 ;  /* 0x00000007030f7819 */ /* 0x000fe40000001e03 */
[----:B------:R-:W-:Y:S02]  /*28c0*/  LOP3.LUT R19, R26, R22, RZ, 0x3c, !PT ;  /* 0x000000161a137212 */ /* 0x000fe400078e3cff */
[-C--:B------:R-:W-:Y:S01]  /*28d0*/  LOP3.LUT R29, R29, R18.reuse, RZ, 0x3c, !PT ;  /* 0x000000121d1d7212 */ /* 0x080fe200078e3cff */
[----:B------:R-:W-:Y:S01]  /*28e0*/  IMAD.IADD R25, R25, 0x1, R14 ;  /* 0x0000000119197824 */ /* 0x000fe200078e020e */
[----:B------:R-:W-:Y:S02]  /*28f0*/  IADD3 R7, PT, PT, R15, R18, R7 ;  /* 0x000000120f077210 */ /* 0x000fe40007ffe007 */
[----:B------:R-:W-:-:S02]  /*2900*/  SHF.R.W.U32 R19, R19, 0x8, R19 ;  /* 0x0000000813137819 */ /* 0x000fc40000001e13 */
[----:B------:R-:W-:Y:S02]  /*2910*/  SHF.R.W.U32 R18, R29, 0x8, R29 ;  /* 0x000000081d127819 */ /* 0x000fe40000001e1d */
[----:B------:R-:W-:Y:S01]  /*2920*/  LOP3.LUT R3, R7, R14, RZ, 0x3c, !PT ;  /* 0x0000000e07037212 */ /* 0x000fe200078e3cff */
[----:B------:R-:W-:Y:S01]  /*2930*/  IMAD.IADD R0, R16, 0x1, R19 ;  /* 0x0000000110007824 */ /* 0x000fe200078e0213 */
[----:B------:R-:W-:Y:S01]  /*2940*/  LOP3.LUT R14, R6, R25, RZ, 0x3c, !PT ;  /* 0x00000019060e7212 */ /* 0x000fe200078e3cff */
[----:B------:R-:W-:-:S03]  /*2950*/  IMAD.IADD R6, R27, 0x1, R18 ;  /* 0x000000011b067824 */ /* 0x000fc600078e0212 */
[----:B------:R-:W-:Y:S02]  /*2960*/  LOP3.LUT R20, R20, R0, RZ, 0x3c, !PT ;  /* 0x0000000014147212 */ /* 0x000fe400078e3cff */
[----:B------:R-:W-:Y:S02]  /*2970*/  LOP3.LUT R16, R13, R6, RZ, 0x3c, !PT ;  /* 0x000000060d107212 */ /* 0x000fe400078e3cff */
[----:B------:R-:W-:Y:S02]  /*2980*/  SHF.R.W.U32 R14, R14, 0x7, R14 ;  /* 0x000000070e0e7819 */ /* 0x000fe40000001e0e */
[----:B------:R-:W-:Y:S02]  /*2990*/  SHF.R.W.U32 R13, R20, 0x7, R20 ;  /* 0x00000007140d7819 */ /* 0x000fe40000001e14 */
[----:B------:R-:W-:Y:S02]  /*29a0*/  SHF.R.W.U32 R16, R16, 0x7, R16 ;  /* 0x0000000710107819 */ /* 0x000fe40000001e10 */
[----:B------:R-:W-:-:S02]  /*29b0*/  SHF.R.W.U32 R3, R3, 0x10, R3 ;  /* 0x0000001003037819 */ /* 0x000fc40000001e03 */
[----:B------:R-:W-:Y:S02]  /*29c0*/  IADD3 R9, PT, PT, R14, R22, R9 ;  /* 0x000000160e097210 */ /* 0x000fe40007ffe009 */
[----:B------:R-:W-:Y:S02]  /*29d0*/  IADD3 R12, PT, PT, R13, R17, R12 ;  /* 0x000000110d0c7210 */ /* 0x000fe40007ffe00c */
        /* <DEDUP_REMOVED lines=8> */
[----:B------:R-:W-:Y:S02]  /*2a60*/  SHF.R.W.U32 R22, R19, 0x10, R19 ;  /* 0x0000001013167819 */ /* 0x000fe40000001e13 */
[----:B------:R-:W-:Y:S01]  /*2a70*/  SHF.R.W.U32 R8, R15, 0xc, R15 ;  /* 0x0000000c0f087819 */ /* 0x000fe20000001e0f */
[----:B------:R-:W-:Y:S02]  /*2a80*/  IMAD.IADD R15, R6, 0x1, R17 ;  /* 0x00000001060f7824 */ /* 0x000fe400078e0211 */
[----:B------:R-:W-:-:S02]  /*2a90*/  IMAD.IADD R20, R25, 0x1, R18 ;  /* 0x0000000119147824 */ /* 0x000fc400078e0212 */
[----:B------:R-:W-:Y:S01]  /*2aa0*/  IMAD.IADD R23, R23, 0x1, R22 ;  /* 0x0000000117177824 */ /* 0x000fe200078e0216 */
[----:B------:R-:W-:Y:S02]  /*2ab0*/  LOP3.LUT R14, R14, R15, RZ, 0x3c, !PT ;  /* 0x0000000f0e0e7212 */ /* 0x000fe400078e3cff */
[----:B------:R-:W-:Y:S02]  /*2ac0*/  LOP3.LUT R19, R13, R20, RZ, 0x3c, !PT ;  /* 0x000000140d137212 */ /* 0x000fe400078e3cff */
[----:B------:R-:W-:Y:S02]  /*2ad0*/  LOP3.LUT R16, R16, R23, RZ, 0x3c, !PT ;  /* 0x0000001710107212 */ /* 0x000fe400078e3cff */
[----:B------:R-:W-:Y:S02]  /*2ae0*/  SHF.R.W.U32 R13, R14, 0xc, R14 ;  /* 0x0000000c0e0d7819 */ /* 0x000fe40000001e0e */
[----:B------:R-:W-:Y:S02]  /*2af0*/  SHF.R.W.U32 R14, R19, 0xc, R19 ;  /* 0x0000000c130e7819 */ /* 0x000fe40000001e13 */
[----:B------:R-:W-:-:S02]  /*2b00*/  SHF.R.W.U32 R16, R16, 0xc, R16 ;  /* 0x0000000c10107819 */ /* 0x000fc40000001e10 */
[----:B------:R-:W-:Y:S02]  /*2b10*/  IADD3 R10, PT, PT, R8, R7, R10 ;  /* 0x00000007080a7210 */ /* 0x000fe40007ffe00a */
[----:B------:R-:W-:Y:S01]  /*2b20*/  IADD3 R4, PT, PT, R13, R9, R4 ;  /* 0x000000090d047210 */ /* 0x000fe20007ffe004 */
[----:B------:R-:W0:Y:S01]  /*2b30*/  LDC.64 R6, c[0x0][0x3a0] ;  /* 0x0000e800ff067b82 */ /* 0x000e220000000a00 */
        /* <DEDUP_REMOVED lines=10> */
[----:B------:R-:W-:-:S02]  /*2be0*/  IMAD.IADD R9, R0, 0x1, R3 ;  /* 0x0000000100097824 */ /* 0x000fc400078e0203 */
[----:B------:R-:W-:Y:S02]  /*2bf0*/  IMAD.IADD R15, R15, 0x1, R17 ;  /* 0x000000010f0f7824 */ /* 0x000fe400078e0211 */
[----:B------:R-:W-:Y:S02]  /*2c00*/  IMAD.IADD R21, R20, 0x1, R19 ;  /* 0x0000000114157824 */ /* 0x000fe400078e0213 */
        /* <DEDUP_REMOVED lines=9> */
[----:B0-----:R0:W-:Y:S01]  /*2ca0*/  STG.E desc[UR4][R6.64+0x3c], R17 ;  /* 0x00003c1106007986 */ /* 0x0011e2000c101904 */
[----:B------:R-:W-:Y:S02]  /*2cb0*/  LOP3.LUT R31, R8, R17, RZ, 0x3c, !PT ;  /* 0x00000011081f7212 */ /* 0x000fe400078e3cff */
[----:B------:R-:W-:-:S02]  /*2cc0*/  LOP3.LUT R27, R10, R15, RZ, 0x3c, !PT ;  /* 0x0000000f0a1b7212 */ /* 0x000fc400078e3cff */
[----:B------:R-:W-:Y:S02]  /*2cd0*/  LOP3.LUT R25, R25, R22, RZ, 0x3c, !PT ;  /* 0x0000001619197212 */ /* 0x000fe400078e3cff */
[----:B------:R-:W-:Y:S02]  /*2ce0*/  LOP3.LUT R29, R16, R19, RZ, 0x3c, !PT ;  /* 0x00000013101d7212 */ /* 0x000fe400078e3cff */
[----:B------:R-:W-:Y:S02]  /*2cf0*/  LOP3.LUT R13, R4, R9, RZ, 0x3c, !PT ;  /* 0x00000009040d7212 */ /* 0x000fe400078e3cff */
[----:B------:R-:W-:Y:S02]  /*2d00*/  LOP3.LUT R11, R11, R21, RZ, 0x3c, !PT ;  /* 0x000000150b0b7212 */ /* 0x000fe400078e3cff */
[----:B0-----:R-:W-:Y:S02]  /*2d10*/  LOP3.LUT R17, R0, R3, RZ, 0x3c, !PT ;  /* 0x0000000300117212 */ /* 0x001fe400078e3cff */
[----:B------:R-:W-:Y:S01]  /*2d20*/  LOP3.LUT R5, R5, R23, RZ, 0x3c, !PT ;  /* 0x0000001705057212 */ /* 0x000fe200078e3cff */
[----:B------:R-:W-:Y:S04]  /*2d30*/  STG.E desc[UR4][R6.64+0x28], R15 ;  /* 0x0000280f06007986 */ /* 0x000fe8000c101904 */
        /* <DEDUP_REMOVED lines=13> */
[----:B------:R-:W-:Y:S01]  /*2e10*/  STG.E desc[UR4][R6.64+0x1c], R31 ;  /* 0x00001c1f06007986 */ /* 0x000fe2000c101904 */
[----:B------:R-:W-:Y:S05]  /*2e20*/  EXIT ;  /* 0x000000000000794d */ /* 0x000fea0003800000 */
.L_x_29:
        /* <DEDUP_REMOVED lines=13> */
.L_x_31:


//--------------------- .nv.shared.solve_nonce_range_fused --------------------------
	.section	.nv.shared.solve_nonce_range_fused,"aw",@nobits
	.sectionflags	@""
	.align	16
.nv.shared.solve_nonce_range_fused:
	.zero		2624


//--------------------- .nv.shared.reserved.0     --------------------------
	.section	.nv.shared.reserved.0,"aw",@nobits
	.weak		__nv_reservedSMEM_offset_0_alias
	.size		__nv_reservedSMEM_offset_0_alias, 0, 64
	.other		__nv_reservedSMEM_offset_0_alias,@"STO_CUDA_RESERVED_SHARED STV_DEFAULT"
__nv_reservedSMEM_offset_0_alias:
	.zero		0
	.zero		64


//--------------------- .nv.shared.compress       --------------------------
	.section	.nv.shared.compress,"aw",@nobits
	.sectionflags	@""
	.align	16
	.zero		1024


//--------------------- .nv.constant0.solve_nonce_range_fused --------------------------
	.section	.nv.constant0.solve_nonce_range_fused,"a",@progbits
	.sectionflags	@""
	.align	4
.nv.constant0.solve_nonce_range_fused:
	.zero		936


//--------------------- .nv.constant0.compress    --------------------------
	.section	.nv.constant0.compress,"a",@progbits
	.sectionflags	@""
	.align	4
.nv.constant0.compress:
	.zero		936


//--------------------- SYMBOLS --------------------------

	.type		.nv.reservedSmem.offset0,@object
	.size		.nv.reservedSmem.offset0,0x4
	.type		.nv.reservedSmem.cap,@object
	.size		.nv.reservedSmem.cap,0x4
